def matmul_kernel(
    a_ptr,
    b_ptr,
    c_ptr,
    M,
    N,
    K,
    stride_am,
    stride_ak,
    stride_bk,
    stride_bn,
    stride_cm,
    stride_cn,
    BLOCK_M: tl.constexpr,
    BLOCK_N: tl.constexpr,
    BLOCK_K: tl.constexpr,
    GROUP_M: tl.constexpr,
):
    pid = tl.program_id(axis=0)
    num_pid_m = tl.cdiv(M, BLOCK_M)
    num_pid_n = tl.cdiv(N, BLOCK_N)
    num_pid_in_group = GROUP_M * num_pid_n
    group_id = pid // num_pid_in_group
    first_pid_m = group_id * GROUP_M
    group_size_m = min(num_pid_m - first_pid_m, GROUP_M)
    pid_m = first_pid_m + ((pid % num_pid_in_group) % group_size_m)
    pid_n = (pid % num_pid_in_group) // group_size_m

    offs_am = (pid_m * BLOCK_M + tl.arange(0, BLOCK_M)) % M
    offs_bn = (pid_n * BLOCK_N + tl.arange(0, BLOCK_N)) % N
    offs_k = tl.arange(0, BLOCK_K)
    a_ptrs = a_ptr + offs_am[:, None] * stride_am + offs_k[None, :] * stride_ak
    b_ptrs = b_ptr + offs_k[:, None] * stride_bk + offs_bn[None, :] * stride_bn

    acc = tl.zeros((BLOCK_M, BLOCK_N), dtype=tl.float32)
    for kk in range(0, tl.cdiv(K, BLOCK_K)):
        a = tl.load(a_ptrs, mask=offs_k[None, :] < K - kk * BLOCK_K, other=0.0)
        b = tl.load(b_ptrs, mask=offs_k[:, None] < K - kk * BLOCK_K, other=0.0)
        acc = tl.dot(a, b, acc)
        a_ptrs += BLOCK_K * stride_ak
        b_ptrs += BLOCK_K * stride_bk

    c = acc.to(c_ptr.dtype.element_ty)
    offs_cm = pid_m * BLOCK_M + tl.arange(0, BLOCK_M)
    offs_cn = pid_n * BLOCK_N + tl.arange(0, BLOCK_N)
    c_ptrs = c_ptr + offs_cm[:, None] * stride_cm + offs_cn[None, :] * stride_cn
    mask = (offs_cm[:, None] < M) & (offs_cn[None, :] < N)
    tl.store(c_ptrs, c, mask=mask)

# config = {"BLOCK_K": 32, "BLOCK_M": 128, "BLOCK_N": 128, "GROUP_M": 8, "arch": "sm_100", "dtype": "fp16", "num_ctas": 1, "num_stages": 3, "num_warps": 2}
# arch = sm_100


// ===== COMPILED SASS (sm_100a) =====

	.target	sm_100a

	.elftype	@"ET_EXEC"


//--------------------- .note.nv.tkinfo           --------------------------
	.section	.note.nv.tkinfo,"",@"SHT_NOTE"
	.sectionflags	@"SHF_NOTE_NV_TKINFO"
	.tkinfo
        /*0018*/ 	.word	0x00000081
        /*0030*/ 	.string	""
        /*0030*/ 	.string	"ptxas-blackwell"
        /*0030*/ 	.string	"Cuda compilation tools, release 12.9, V12.9.86"
        /*0030*/ 	.string	"Build cuda_12.9.r12.9/compiler.36037853_0"
        /*0030*/ 	.string	"-v  -suppress-debug-info  -lineinfo  -arch sm_100a "



//--------------------- .note.nv.cuver            --------------------------
	.section	.note.nv.cuver,"",@"SHT_NOTE"
	.sectionflags	@"SHF_NOTE_NV_CUVER"
        /*0018*/ 	.short	0x0001
        /*001a*/ 	.short	0x0064
        /*001c*/ 	.short	0x0001
        /*001e*/ 	.short	0x0000
        /*0020*/ 	.short	0x0001
        /*0022*/ 	.short	0x0000


//--------------------- .nv.info                  --------------------------
	.section	.nv.info,"",@"SHT_CUDA_INFO"
	.align	4


	//----- nvinfo : EIATTR_REGCOUNT
	.align		4
        /*0000*/ 	.byte	0x04, 0x2f
        /*0002*/ 	.short	(.L_1 - .L_0)
	.align		4
.L_0:
        /*0004*/ 	.word	index@(matmul_kernel)
        /*0008*/ 	.word	0x00000020


	//----- nvinfo : EIATTR_FRAME_SIZE
	.align		4
.L_1:
        /*000c*/ 	.byte	0x04, 0x11
        /*000e*/ 	.short	(.L_3 - .L_2)
	.align		4
.L_2:
        /*0010*/ 	.word	index@(matmul_kernel)
        /*0014*/ 	.word	0x00001598


	//----- nvinfo : EIATTR_MIN_STACK_SIZE
	.align		4
.L_3:
        /*0018*/ 	.byte	0x04, 0x12
        /*001a*/ 	.short	(.L_5 - .L_4)
	.align		4
.L_4:
        /*001c*/ 	.word	index@(matmul_kernel)
        /*0020*/ 	.word	0x00001598
.L_5:


//--------------------- .nv.info.matmul_kernel    --------------------------
	.section	.nv.info.matmul_kernel,"",@"SHT_CUDA_INFO"
	.sectionflags	@""
	.align	4


	//----- nvinfo : EIATTR_CUDA_API_VERSION
	.align		4
        /*0000*/ 	.byte	0x04, 0x37
        /*0002*/ 	.short	(.L_7 - .L_6)
.L_6:
        /*0004*/ 	.word	0x00000081


	//----- nvinfo : EIATTR_KPARAM_INFO
	.align		4
.L_7:
        /*0008*/ 	.byte	0x04, 0x17
        /*000a*/ 	.short	(.L_9 - .L_8)
.L_8:
        /*000c*/ 	.word	0x00000000
        /*0010*/ 	.short	0x000d
        /*0012*/ 	.short	0x0048
        /*0014*/ 	.byte	0x00, 0xf4, 0x21, 0x00


	//----- nvinfo : EIATTR_KPARAM_INFO
	.align		4
.L_9:
        /*0018*/ 	.byte	0x04, 0x17
        /*001a*/ 	.short	(.L_11 - .L_10)
.L_10:
        /*001c*/ 	.word	0x00000000
        /*0020*/ 	.short	0x000c
        /*0022*/ 	.short	0x0040
        /*0024*/ 	.byte	0x00, 0xf4, 0x21, 0x00


	//----- nvinfo : EIATTR_KPARAM_INFO
	.align		4
.L_11:
        /*0028*/ 	.byte	0x04, 0x17
        /*002a*/ 	.short	(.L_13 - .L_12)
.L_12:
        /*002c*/ 	.word	0x00000000
        /*0030*/ 	.short	0x000b
        /*0032*/ 	.short	0x0038
        /*0034*/ 	.byte	0x00, 0xf0, 0x11, 0x00


	//----- nvinfo : EIATTR_KPARAM_INFO
	.align		4
.L_13:
        /*0038*/ 	.byte	0x04, 0x17
        /*003a*/ 	.short	(.L_15 - .L_14)
.L_14:
        /*003c*/ 	.word	0x00000000
        /*0040*/ 	.short	0x000a
        /*0042*/ 	.short	0x0034
        /*0044*/ 	.byte	0x00, 0xf0, 0x11, 0x00


	//----- nvinfo : EIATTR_KPARAM_INFO
	.align		4
.L_15:
        /*0048*/ 	.byte	0x04, 0x17
        /*004a*/ 	.short	(.L_17 - .L_16)
.L_16:
        /*004c*/ 	.word	0x00000000
        /*0050*/ 	.short	0x0009
        /*0052*/ 	.short	0x0030
        /*0054*/ 	.byte	0x00, 0xf0, 0x11, 0x00


	//----- nvinfo : EIATTR_KPARAM_INFO
	.align		4
.L_17:
        /*0058*/ 	.byte	0x04, 0x17
        /*005a*/ 	.short	(.L_19 - .L_18)
.L_18:
        /*005c*/ 	.word	0x00000000
        /*0060*/ 	.short	0x0008
        /*0062*/ 	.short	0x002c
        /*0064*/ 	.byte	0x00, 0xf0, 0x11, 0x00


	//----- nvinfo : EIATTR_KPARAM_INFO
	.align		4
.L_19:
        /*0068*/ 	.byte	0x04, 0x17
        /*006a*/ 	.short	(.L_21 - .L_20)
.L_20:
        /*006c*/ 	.word	0x00000000
        /*0070*/ 	.short	0x0007
        /*0072*/ 	.short	0x0028
        /*0074*/ 	.byte	0x00, 0xf0, 0x11, 0x00


	//----- nvinfo : EIATTR_KPARAM_INFO
	.align		4
.L_21:
        /*0078*/ 	.byte	0x04, 0x17
        /*007a*/ 	.short	(.L_23 - .L_22)
.L_22:
        /*007c*/ 	.word	0x00000000
        /*0080*/ 	.short	0x0006
        /*0082*/ 	.short	0x0024
        /*0084*/ 	.byte	0x00, 0xf0, 0x11, 0x00


	//----- nvinfo : EIATTR_KPARAM_INFO
	.align		4
.L_23:
        /*0088*/ 	.byte	0x04, 0x17
        /*008a*/ 	.short	(.L_25 - .L_24)
.L_24:
        /*008c*/ 	.word	0x00000000
        /*0090*/ 	.short	0x0005
        /*0092*/ 	.short	0x0020
        /*0094*/ 	.byte	0x00, 0xf0, 0x11, 0x00


	//----- nvinfo : EIATTR_KPARAM_INFO
	.align		4
.L_25:
        /*0098*/ 	.byte	0x04, 0x17
        /*009a*/ 	.short	(.L_27 - .L_26)
.L_26:
        /*009c*/ 	.word	0x00000000
        /*00a0*/ 	.short	0x0004
        /*00a2*/ 	.short	0x001c
        /*00a4*/ 	.byte	0x00, 0xf0, 0x11, 0x00


	//----- nvinfo : EIATTR_KPARAM_INFO
	.align		4
.L_27:
        /*00a8*/ 	.byte	0x04, 0x17
        /*00aa*/ 	.short	(.L_29 - .L_28)
.L_28:
        /*00ac*/ 	.word	0x00000000
        /*00b0*/ 	.short	0x0003
        /*00b2*/ 	.short	0x0018
        /*00b4*/ 	.byte	0x00, 0xf0, 0x11, 0x00


	//----- nvinfo : EIATTR_KPARAM_INFO
	.align		4
.L_29:
        /*00b8*/ 	.byte	0x04, 0x17
        /*00ba*/ 	.short	(.L_31 - .L_30)
.L_30:
        /*00bc*/ 	.word	0x00000000
        /*00c0*/ 	.short	0x0002
        /*00c2*/ 	.short	0x0010
        /*00c4*/ 	.byte	0x00, 0xf4, 0x21, 0x00


	//----- nvinfo : EIATTR_KPARAM_INFO
	.align		4
.L_31:
        /*00c8*/ 	.byte	0x04, 0x17
        /*00ca*/ 	.short	(.L_33 - .L_32)
.L_32:
        /*00cc*/ 	.word	0x00000000
        /*00d0*/ 	.short	0x0001
        /*00d2*/ 	.short	0x0008
        /*00d4*/ 	.byte	0x00, 0xf4, 0x21, 0x00


	//----- nvinfo : EIATTR_KPARAM_INFO
	.align		4
.L_33:
        /*00d8*/ 	.byte	0x04, 0x17
        /*00da*/ 	.short	(.L_35 - .L_34)
.L_34:
        /*00dc*/ 	.word	0x00000000
        /*00e0*/ 	.short	0x0000
        /*00e2*/ 	.short	0x0000
        /*00e4*/ 	.byte	0x00, 0xf4, 0x21, 0x00


	//----- nvinfo : EIATTR_SPARSE_MMA_MASK
	.align		4
.L_35:
        /*00e8*/ 	.byte	0x03, 0x50
        /*00ea*/ 	.short	0x0000


	//----- nvinfo : EIATTR_MAXREG_COUNT
	.align		4
        /*00ec*/ 	.byte	0x03, 0x1b
        /*00ee*/ 	.short	0x00ff


	//----- nvinfo : EIATTR_NUM_BARRIERS
	.align		4
        /*00f0*/ 	.byte	0x02, 0x4c
        /*00f2*/ 	.byte	0x01
	.zero		1


	//----- nvinfo : EIATTR_ANNOTATIONS
	.align		4
        /*00f4*/ 	.byte	0x04, 0x55
        /*00f6*/ 	.short	(.L_37 - .L_36)


	//   ....[0]....
.L_36:
        /*00f8*/ 	.word	0x00000001
        /*00fc*/ 	.byte	0xb0, 0x05, 0x00, 0x00, 0x01, 0x00, 0x00, 0x00, 0xc0, 0x05, 0x00, 0x00, 0x01, 0x00, 0x00, 0x00
        /* <DEDUP_REMOVED lines=2098> */
        /*842c*/ 	.byte	0x50, 0x2c, 0x02, 0x00


	//----- nvinfo : EIATTR_VRC_CTA_INIT_COUNT
	.align		4
.L_37:
        /*8430*/ 	.byte	0x02, 0x4a
	.zero		1
	.zero		1


	//----- nvinfo : EIATTR_EXIT_INSTR_OFFSETS
	.align		4
        /*8434*/ 	.byte	0x04, 0x1c
        /*8436*/ 	.short	(.L_39 - .L_38)


	//   ....[0]....
.L_38:
        /*8438*/ 	.word	0x00022dd0


	//   ....[1]....
        /*843c*/ 	.word	0x00022e00


	//----- nvinfo : EIATTR_REQNTID
	.align		4
.L_39:
        /*8440*/ 	.byte	0x04, 0x10
        /*8442*/ 	.short	(.L_41 - .L_40)
.L_40:
        /*8444*/ 	.word	0x00000040
        /*8448*/ 	.word	0x00000001
        /*844c*/ 	.word	0x00000001


	//----- nvinfo : EIATTR_CBANK_PARAM_SIZE
	.align		4
.L_41:
        /*8450*/ 	.byte	0x03, 0x19
        /*8452*/ 	.short	0x0050


	//----- nvinfo : EIATTR_PARAM_CBANK
	.align		4
        /*8454*/ 	.byte	0x04, 0x0a
        /*8456*/ 	.short	(.L_43 - .L_42)
	.align		4
.L_42:
        /*8458*/ 	.word	index@(.nv.constant0.matmul_kernel)
        /*845c*/ 	.short	0x0380
        /*845e*/ 	.short	0x0050


	//----- nvinfo : EIATTR_SW_WAR
	.align		4
.L_43:
        /*8460*/ 	.byte	0x04, 0x36
        /*8462*/ 	.short	(.L_45 - .L_44)
.L_44:
        /*8464*/ 	.word	0x00000008
.L_45:


//--------------------- .nv.compat                --------------------------
	.section	.nv.compat,"",@"SHT_CUDA_COMPAT_INFO"
	.align	4
        /*0000*/ 	.byte	0x02, 0x02, 0x01, 0x00, 0x02, 0x05, 0x05, 0x00, 0x02, 0x03, 0x00, 0x00, 0x02, 0x06, 0x01, 0x00


//--------------------- .nv.callgraph             --------------------------
	.section	.nv.callgraph,"",@"SHT_CUDA_CALLGRAPH"
	.align	4
	.sectionentsize	8
	.align		4
        /*0000*/ 	.word	0x00000000
	.align		4
        /*0004*/ 	.word	0xffffffff
	.align		4
        /*0008*/ 	.word	0x00000000
	.align		4
        /*000c*/ 	.word	0xfffffffe
	.align		4
        /*0010*/ 	.word	0x00000000
	.align		4
        /*0014*/ 	.word	0xfffffffd
	.align		4
        /*0018*/ 	.word	0x00000000
	.align		4
        /*001c*/ 	.word	0xfffffffc


//--------------------- .text.matmul_kernel       --------------------------
	.section	.text.matmul_kernel,"ax",@progbits
	.align	128
        .global         matmul_kernel
        .type           matmul_kernel,@function
        .size           matmul_kernel,(.L_x_3 - matmul_kernel)
        .other          matmul_kernel,@"STO_CUDA_ENTRY STV_DEFAULT"
matmul_kernel:
.text.matmul_kernel:
[----:B------:R-:W0:Y:S08]  /*0000*/  LDC R1, c[0x0][0x37c] ;  /* 0x0000df00ff017b82 */ /* 0x000e300000000800 */
[----:B------:R-:W1:Y:S01]  /*0010*/  LDC.64 R2, c[0x0][0x398] ;  /* 0x0000e600ff027b82 */ /* 0x000e620000000a00 */
[----:B------:R-:W2:Y:S01]  /*0020*/  S2R R28, SR_TID.X ;  /* 0x00000000001c7919 */ /* 0x000ea20000002100 */
[----:B0-----:R-:W-:Y:S01]  /*0030*/  VIADD R1, R1, 0xffffea68 ;  /* 0xffffea6801017836 */ /* 0x001fe20000000000 */
[----:B------:R-:W0:Y:S01]  /*0040*/  LDCU UR6, c[0x0][0x3a0] ;  /* 0x00007400ff0677ac */ /* 0x000e220008000800 */
[----:B------:R-:W-:-:S02]  /*0050*/  CS2R R24, SRZ ;  /* 0x0000000000187805 */ /* 0x000fc4000001ff00 */
[----:B------:R-:W-:Y:S02]  /*0060*/  CS2R R26, SRZ ;  /* 0x00000000001a7805 */ /* 0x000fe4000001ff00 */
[----:B------:R-:W-:Y:S02]  /*0070*/  CS2R R20, SRZ ;  /* 0x0000000000147805 */ /* 0x000fe4000001ff00 */
[----:B------:R-:W-:Y:S02]  /*0080*/  CS2R R22, SRZ ;  /* 0x0000000000167805 */ /* 0x000fe4000001ff00 */
[----:B------:R-:W-:Y:S02]  /*0090*/  CS2R R14, SRZ ;  /* 0x00000000000e7805 */ /* 0x000fe4000001ff00 */
[----:B------:R-:W-:Y:S02]  /*00a0*/  CS2R R16, SRZ ;  /* 0x0000000000107805 */ /* 0x000fe4000001ff00 */
[----:B------:R-:W-:Y:S01]  /*00b0*/  CS2R R18, SRZ ;  /* 0x0000000000127805 */ /* 0x000fe2000001ff00 */
[----:B------:R-:W3:Y:S01]  /*00c0*/  LDCU.64 UR28, c[0x0][0x358] ;  /* 0x00006b00ff1c77ac */ /* 0x000ee20008000a00 */
[----:B0-----:R-:W-:Y:S01]  /*00d0*/  UIADD3 UR6, UPT, UPT, UR6, 0x1f, URZ ;  /* 0x0000001f06067890 */ /* 0x001fe2000fffe0ff */
[----:B-1----:R-:W-:-:S03]  /*00e0*/  VIADD R0, R3, 0x7f ;  /* 0x0000007f03007836 */ /* 0x002fc60000000000 */
[----:B------:R-:W-:Y:S02]  /*00f0*/  UISETP.GE.AND UP0, UPT, UR6, 0x20, UPT ;  /* 0x000000200600788c */ /* 0x000fe4000bf06270 */
[----:B------:R-:W-:-:S04]  /*0100*/  SHF.R.S32.HI R5, RZ, 0x1f, R0 ;  /* 0x0000001fff057819 */ /* 0x000fc80000011400 */
[----:B------:R-:W-:Y:S02]  /*0110*/  LEA.HI R5, R5, R0, RZ, 0x7 ;  /* 0x0000000005057211 */ /* 0x000fe400078f38ff */
[----:B--2---:R-:W-:Y:S02]  /*0120*/  LOP3.LUT R29, R28, 0x20, RZ, 0xc0, !PT ;  /* 0x000000201c1d7812 */ /* 0x004fe400078ec0ff */
[----:B------:R-:W-:Y:S02]  /*0130*/  SHF.R.S32.HI R0, RZ, 0x7, R5 ;  /* 0x00000007ff007819 */ /* 0x000fe40000011405 */
[----:B------:R-:W0:Y:S03]  /*0140*/  S2R R5, SR_CTAID.X ;  /* 0x0000000000057919 */ /* 0x000e260000002500 */
[----:B------:R-:W-:-:S05]  /*0150*/  IMAD.SHL.U32 R0, R0, 0x8, RZ ;  /* 0x0000000800007824 */ /* 0x000fca00078e00ff */
[-C--:B------:R-:W-:Y:S02]  /*0160*/  IABS R9, R0.reuse ;  /* 0x0000000000097213 */ /* 0x080fe40000000000 */
[----:B------:R-:W-:Y:S02]  /*0170*/  IABS R12, R0 ;  /* 0x00000000000c7213 */ /* 0x000fe40000000000 */
[----:B------:R-:W1:Y:S08]  /*0180*/  I2F.RP R4, R9 ;  /* 0x0000000900047306 */ /* 0x000e700000209400 */
[----:B-1----:R-:W1:Y:S01]  /*0190*/  MUFU.RCP R4, R4 ;  /* 0x0000000400047308 */ /* 0x002e620000001000 */
[----:B0-----:R-:W-:Y:S01]  /*01a0*/  IABS R10, R5 ;  /* 0x00000005000a7213 */ /* 0x001fe20000000000 */
[----:B-1----:R-:W-:-:S02]  /*01b0*/  VIADD R6, R4, 0xffffffe ;  /* 0x0ffffffe04067836 */ /* 0x002fc40000000000 */
[----:B------:R-:W-:-:S04]  /*01c0*/  IMAD.MOV R4, RZ, RZ, -R12 ;  /* 0x000000ffff047224 */ /* 0x000fc800078e0a0c */
[----:B------:R0:W1:Y:S02]  /*01d0*/  F2I.FTZ.U32.TRUNC.NTZ R7, R6 ;  /* 0x0000000600077305 */ /* 0x000064000021f000 */
[----:B0-----:R-:W-:Y:S02]  /*01e0*/  IMAD.MOV.U32 R6, RZ, RZ, RZ ;  /* 0x000000ffff067224 */ /* 0x001fe400078e00ff */
[----:B-1----:R-:W-:-:S04]  /*01f0*/  IMAD.MOV R8, RZ, RZ, -R7 ;  /* 0x000000ffff087224 */ /* 0x002fc800078e0a07 */
[----:B------:R-:W-:Y:S02]  /*0200*/  IMAD R11, R8, R9, RZ ;  /* 0x00000009080b7224 */ /* 0x000fe400078e02ff */
[----:B------:R-:W-:Y:S02]  /*0210*/  IMAD.MOV.U32 R8, RZ, RZ, R10 ;  /* 0x000000ffff087224 */ /* 0x000fe400078e000a */
[----:B------:R-:W-:-:S06]  /*0220*/  IMAD.HI.U32 R7, R7, R11, R6 ;  /* 0x0000000b07077227 */ /* 0x000fcc00078e0006 */
[----:B------:R-:W-:-:S04]  /*0230*/  IMAD.HI.U32 R7, R7, R8, RZ ;  /* 0x0000000807077227 */ /* 0x000fc800078e00ff */
[----:B------:R-:W-:-:S05]  /*0240*/  IMAD R4, R7, R4, R8 ;  /* 0x0000000407047224 */ /* 0x000fca00078e0208 */
[----:B------:R-:W-:-:S13]  /*0250*/  ISETP.GT.U32.AND P1, PT, R9, R4, PT ;  /* 0x000000040900720c */ /* 0x000fda0003f24070 */
[----:B------:R-:W-:Y:S02]  /*0260*/  @!P1 IMAD.IADD R4, R4, 0x1, -R9 ;  /* 0x0000000104049824 */ /* 0x000fe400078e0a09 */
[----:B------:R-:W-:Y:S01]  /*0270*/  @!P1 VIADD R7, R7, 0x1 ;  /* 0x0000000107079836 */ /* 0x000fe20000000000 */
[----:B------:R-:W-:Y:S02]  /*0280*/  ISETP.NE.AND P1, PT, R0, RZ, PT ;  /* 0x000000ff0000720c */ /* 0x000fe40003f25270 */
[----:B------:R-:W-:Y:S02]  /*0290*/  ISETP.GE.U32.AND P0, PT, R4, R9, PT ;  /* 0x000000090400720c */ /* 0x000fe40003f06070 */
[----:B------:R-:W-:-:S04]  /*02a0*/  LOP3.LUT R4, R5, R0, RZ, 0x3c, !PT ;  /* 0x0000000005047212 */ /* 0x000fc800078e3cff */
[----:B------:R-:W-:Y:S01]  /*02b0*/  ISETP.GE.AND P2, PT, R4, RZ, PT ;  /* 0x000000ff0400720c */ /* 0x000fe20003f46270 */
[----:B------:R-:W-:-:S06]  /*02c0*/  VIADD R4, R2, 0x7f ;  /* 0x0000007f02047836 */ /* 0x000fcc0000000000 */
[----:B------:R-:W-:-:S04]  /*02d0*/  @P0 VIADD R7, R7, 0x1 ;  /* 0x0000000107070836 */ /* 0x000fc80000000000 */
[----:B------:R-:W-:Y:S01]  /*02e0*/  IMAD.MOV.U32 R6, RZ, RZ, R7 ;  /* 0x000000ffff067224 */ /* 0x000fe200078e0007 */
[----:B------:R-:W-:-:S03]  /*02f0*/  SHF.R.S32.HI R7, RZ, 0x1f, R4 ;  /* 0x0000001fff077819 */ /* 0x000fc60000011404 */
[----:B------:R-:W-:Y:S01]  /*0300*/  @!P2 IMAD.MOV R6, RZ, RZ, -R6 ;  /* 0x000000ffff06a224 */ /* 0x000fe200078e0a06 */
[----:B------:R-:W-:Y:S02]  /*0310*/  @!P1 LOP3.LUT R6, RZ, R0, RZ, 0x33, !PT ;  /* 0x00000000ff069212 */ /* 0x000fe400078e33ff */
[----:B------:R-:W-:-:S03]  /*0320*/  LEA.HI R7, R7, R4, RZ, 0x7 ;  /* 0x0000000407077211 */ /* 0x000fc600078f38ff */
[----:B------:R-:W-:Y:S02]  /*0330*/  IMAD.SHL.U32 R4, R6, 0x8, RZ ;  /* 0x0000000806047824 */ /* 0x000fe400078e00ff */
[----:B------:R-:W-:-:S03]  /*0340*/  IMAD.MOV R6, RZ, RZ, -R6 ;  /* 0x000000ffff067224 */ /* 0x000fc600078e0a06 */
[----:B------:R-:W-:Y:S01]  /*0350*/  LEA.HI.SX32 R7, R7, -R4, 0x19 ;  /* 0x8000000407077211 */ /* 0x000fe200078fcaff */
[----:B------:R-:W-:Y:S02]  /*0360*/  IMAD R13, R0, R6, R5 ;  /* 0x00000006000d7224 */ /* 0x000fe400078e0205 */
[----:B------:R-:W-:Y:S01]  /*0370*/  IMAD.MOV.U32 R6, RZ, RZ, RZ ;  /* 0x000000ffff067224 */ /* 0x000fe200078e00ff */
[----:B------:R-:W-:-:S04]  /*0380*/  VIMNMX R8, PT, PT, R7, 0x8, PT ;  /* 0x0000000807087848 */ /* 0x000fc80003fe0100 */
[-C--:B------:R-:W-:Y:S02]  /*0390*/  IABS R10, R8.reuse ;  /* 0x00000008000a7213 */ /* 0x080fe40000000000 */
[----:B------:R-:W-:Y:S02]  /*03a0*/  IABS R0, R8 ;  /* 0x0000000800007213 */ /* 0x000fe40000000000 */
[----:B------:R-:W0:Y:S08]  /*03b0*/  I2F.RP R9, R10 ;  /* 0x0000000a00097306 */ /* 0x000e300000209400 */
[----:B0-----:R-:W0:Y:S02]  /*03c0*/  MUFU.RCP R9, R9 ;  /* 0x0000000900097308 */ /* 0x001e240000001000 */
[----:B0-----:R-:W-:-:S06]  /*03d0*/  VIADD R7, R9, 0xffffffe ;  /* 0x0ffffffe09077836 */ /* 0x001fcc0000000000 */
[----:B------:R-:W0:Y:S02]  /*03e0*/  F2I.FTZ.U32.TRUNC.NTZ R7, R7 ;  /* 0x0000000700077305 */ /* 0x000e24000021f000 */
[----:B0-----:R-:W-:-:S04]  /*03f0*/  IMAD.MOV R11, RZ, RZ, -R7 ;  /* 0x000000ffff0b7224 */ /* 0x001fc800078e0a07 */
[----:B------:R-:W-:Y:S01]  /*0400*/  IMAD.MOV.U32 R5, RZ, RZ, R11 ;  /* 0x000000ffff057224 */ /* 0x000fe200078e000b */
[----:B------:R-:W-:-:S03]  /*0410*/  IABS R11, R13 ;  /* 0x0000000d000b7213 */ /* 0x000fc60000000000 */
[----:B------:R-:W-:-:S04]  /*0420*/  IMAD R5, R5, R10, RZ ;  /* 0x0000000a05057224 */ /* 0x000fc800078e02ff */
[----:B------:R-:W-:-:S04]  /*0430*/  IMAD.HI.U32 R6, R7, R5, R6 ;  /* 0x0000000507067227 */ /* 0x000fc800078e0006 */
[----:B------:R-:W-:Y:S02]  /*0440*/  IMAD.MOV R5, RZ, RZ, -R0 ;  /* 0x000000ffff057224 */ /* 0x000fe400078e0a00 */
[----:B------:R-:W-:Y:S01]  /*0450*/  IMAD.HI.U32 R0, R6, R11, RZ ;  /* 0x0000000b06007227 */ /* 0x000fe200078e00ff */
[----:B------:R-:W-:-:S03]  /*0460*/  LOP3.LUT R6, R28, 0x3f, RZ, 0xc0, !PT ;  /* 0x0000003f1c067812 */ /* 0x000fc600078ec0ff */
[----:B------:R-:W-:-:S05]  /*0470*/  IMAD R5, R0, R5, R11 ;  /* 0x0000000500057224 */ /* 0x000fca00078e020b */
[----:B------:R-:W-:-:S13]  /*0480*/  ISETP.GT.U32.AND P1, PT, R10, R5, PT ;  /* 0x000000050a00720c */ /* 0x000fda0003f24070 */
[----:B------:R-:W-:Y:S02]  /*0490*/  @!P1 IMAD.IADD R5, R5, 0x1, -R10 ;  /* 0x0000000105059824 */ /* 0x000fe400078e0a0a */
[----:B------:R-:W-:Y:S01]  /*04a0*/  @!P1 VIADD R0, R0, 0x1 ;  /* 0x0000000100009836 */ /* 0x000fe20000000000 */
[----:B------:R-:W-:Y:S02]  /*04b0*/  ISETP.NE.AND P1, PT, R8, RZ, PT ;  /* 0x000000ff0800720c */ /* 0x000fe40003f25270 */
[----:B------:R-:W-:Y:S02]  /*04c0*/  ISETP.GE.U32.AND P0, PT, R5, R10, PT ;  /* 0x0000000a0500720c */ /* 0x000fe40003f06070 */
[----:B------:R-:W-:Y:S02]  /*04d0*/  CS2R R10, SRZ ;  /* 0x00000000000a7805 */ /* 0x000fe4000001ff00 */
[----:B------:R-:W-:-:S04]  /*04e0*/  LOP3.LUT R5, R13, R8, RZ, 0x3c, !PT ;  /* 0x000000080d057212 */ /* 0x000fc800078e3cff */
[----:B------:R-:W-:-:S05]  /*04f0*/  ISETP.GE.AND P2, PT, R5, RZ, PT ;  /* 0x000000ff0500720c */ /* 0x000fca0003f46270 */
[----:B------:R-:W-:-:S08]  /*0500*/  @P0 VIADD R0, R0, 0x1 ;  /* 0x0000000100000836 */ /* 0x000fd00000000000 */
[----:B------:R-:W-:Y:S01]  /*0510*/  @!P2 IMAD.MOV R0, RZ, RZ, -R0 ;  /* 0x000000ffff00a224 */ /* 0x000fe200078e0a00 */
[----:B------:R-:W-:-:S05]  /*0520*/  @!P1 LOP3.LUT R0, RZ, R8, RZ, 0x33, !PT ;  /* 0x00000008ff009212 */ /* 0x000fca00078e33ff */
[----:B------:R-:W-:-:S04]  /*0530*/  IMAD.MOV R5, RZ, RZ, -R0 ;  /* 0x000000ffff057224 */ /* 0x000fc800078e0a00 */
[----:B------:R-:W-:Y:S01]  /*0540*/  IMAD R5, R8, R5, R13 ;  /* 0x0000000508057224 */ /* 0x000fe200078e020d */
[----:B------:R-:W-:Y:S01]  /*0550*/  CS2R R12, SRZ ;  /* 0x00000000000c7805 */ /* 0x000fe2000001ff00 */
[----:B------:R-:W-:Y:S01]  /*0560*/  IMAD.SHL.U32 R0, R0, 0x80, RZ ;  /* 0x0000008000007824 */ /* 0x000fe200078e00ff */
[----:B------:R-:W-:Y:S01]  /*0570*/  CS2R R8, SRZ ;  /* 0x0000000000087805 */ /* 0x000fe2000001ff00 */
[----:B------:R-:W-:-:S04]  /*0580*/  IMAD.IADD R5, R4, 0x1, R5 ;  /* 0x0000000104057824 */ /* 0x000fc800078e0205 */
[----:B------:R-:W-:Y:S01]  /*0590*/  IMAD R4, R5, 0x80, R6 ;  /* 0x0000008005047824 */ /* 0x000fe200078e0206 */
[----:B------:R-:W-:-:S04]  /*05a0*/  CS2R R6, SRZ ;  /* 0x0000000000067805 */ /* 0x000fc8000001ff00 */
[----:B------:R0:W-:Y:S04]  /*05b0*/  STL [R1+0x6b0], R4 ;  /* 0x0006b00401007387 */ /* 0x0001e80000100800 */
[----:B------:R-:W-:Y:S04]  /*05c0*/  STL [R1+0x60], RZ ;  /* 0x000060ff01007387 */ /* 0x000fe80000100800 */
[----:B------:R-:W-:Y:S01]  /*05d0*/  STL [R1+0x64], RZ ;  /* 0x000064ff01007387 */ /* 0x000fe20000100800 */
[----:B0-----:R-:W-:-:S03]  /*05e0*/  CS2R R4, SRZ ;  /* 0x0000000000047805 */ /* 0x001fc6000001ff00 */
[----:B------:R-:W-:Y:S04]  /*05f0*/  STL [R1+0x68], RZ ;  /* 0x000068ff01007387 */ /* 0x000fe80000100800 */
        /* <DEDUP_REMOVED lines=21> */
[----:B------:R-:W-:Y:S04]  /*0750*/  STL [R1], RZ ;  /* 0x000000ff01007387 */ /* 0x000fe80000100800 */
        /* <DEDUP_REMOVED lines=79> */
[----:B------:R-:W2:Y:S04]  /*0c50*/  LDL R28, [R1+0x6b0] ;  /* 0x0006b000011c7983 */ /* 0x000ea80000100800 */
[----:B------:R2:W-:Y:S02]  /*0c60*/  STL [R1+0x614], R0 ;  /* 0x0006140001007387 */ /* 0x0005e40000100800 */
[----:B--2---:R-:W-:-:S05]  /*0c70*/  VIADD R0, R28, 0x40 ;  /* 0x000000401c007836 */ /* 0x004fca0000000000 */
[----:B------:R0:W-:Y:S01]  /*0c80*/  STL [R1+0x6b4], R0 ;  /* 0x0006b40001007387 */ /* 0x0001e20000100800 */
[----:B---3--:R-:W-:Y:S05]  /*0c90*/  BRA.U !UP0, `(.L_x_0) ;  /* 0x0000019908187547 */ /* 0x008fea000b800000 */
[----:B------:R-:W2:Y:S01]  /*0ca0*/  LDL R18, [R1+0x614] ;  /* 0x0006140001127983 */ /* 0x000ea20000100800 */
[----:B------:R-:W-:Y:S01]  /*0cb0*/  IABS R6, R2 ;  /* 0x0000000200067213 */ /* 0x000fe20000000000 */
[----:B------:R-:W-:Y:S01]  /*0cc0*/  IMAD.MOV.U32 R19, RZ, RZ, R0 ;  /* 0x000000ffff137224 */ /* 0x000fe200078e0000 */
[----:B------:R-:W-:Y:S01]  /*0cd0*/  IABS R5, R3 ;  /* 0x0000000300057213 */ /* 0x000fe20000000000 */
[----:B------:R-:W1:Y:S01]  /*0ce0*/  LDCU UR9, c[0x0][0x3b0] ;  /* 0x00007600ff0977ac */ /* 0x000e620008000800 */
[----:B------:R-:W3:Y:S01]  /*0cf0*/  I2F.RP R4, R6 ;  /* 0x0000000600047306 */ /* 0x000ee20000209400 */
[----:B------:R-:W-:Y:S02]  /*0d00*/  IABS R12, R28 ;  /* 0x0000001c000c7213 */ /* 0x000fe40000000000 */
[----:B------:R-:W-:Y:S01]  /*0d10*/  ISETP.GE.AND P2, PT, R28, RZ, PT ;  /* 0x000000ff1c00720c */ /* 0x000fe20003f46270 */
[----:B------:R-:W4:Y:S04]  /*0d20*/  LDCU UR10, c[0x0][0x3a4] ;  /* 0x00007480ff0a77ac */ /* 0x000f280008000800 */
[----:B0-----:R-:W0:Y:S01]  /*0d30*/  I2F.RP R0, R5 ;  /* 0x0000000500007306 */ /* 0x001e220000209400 */
[----:B------:R-:W1:Y:S01]  /*0d40*/  LDCU UR8, c[0x0][0x3ac] ;  /* 0x00007580ff0877ac */ /* 0x000e620008000800 */
[----:B------:R-:W1:Y:S06]  /*0d50*/  LDCU UR11, c[0x0][0x3a0] ;  /* 0x00007400ff0b77ac */ /* 0x000e6c0008000800 */
[----:B---3--:R-:W3:Y:S01]  /*0d60*/  MUFU.RCP R4, R4 ;  /* 0x0000000400047308 */ /* 0x008ee20000001000 */
[----:B------:R-:W-:-:S07]  /*0d70*/  USHF.R.S32.HI UR7, URZ, 0x1f, UR6 ;  /* 0x0000001fff077899 */ /* 0x000fce0008011406 */
[----:B0-----:R-:W0:Y:S01]  /*0d80*/  MUFU.RCP R0, R0 ;  /* 0x0000000000007308 */ /* 0x001e220000001000 */
[----:B---3--:R-:W-:Y:S01]  /*0d90*/  VIADD R10, R4, 0xffffffe ;  /* 0x0ffffffe040a7836 */ /* 0x008fe20000000000 */
[----:B------:R-:W-:-:S06]  /*0da0*/  IABS R4, R19 ;  /* 0x0000001300047213 */ /* 0x000fcc0000000000 */
[----:B------:R3:W1:Y:S01]  /*0db0*/  F2I.FTZ.U32.TRUNC.NTZ R11, R10 ;  /* 0x0000000a000b7305 */ /* 0x000662000021f000 */
[----:B0-----:R-:W-:-:S07]  /*0dc0*/  VIADD R8, R0, 0xffffffe ;  /* 0x0ffffffe00087836 */ /* 0x001fce0000000000 */
[----:B------:R-:W0:Y:S01]  /*0dd0*/  F2I.FTZ.U32.TRUNC.NTZ R9, R8 ;  /* 0x0000000800097305 */ /* 0x000e22000021f000 */
[----:B---3--:R-:W-:Y:S02]  /*0de0*/  IMAD.MOV.U32 R10, RZ, RZ, RZ ;  /* 0x000000ffff0a7224 */ /* 0x008fe400078e00ff */
[----:B-1----:R-:W-:-:S04]  /*0df0*/  IMAD.MOV R7, RZ, RZ, -R11 ;  /* 0x000000ffff077224 */ /* 0x002fc800078e0a0b */
[----:B------:R-:W-:-:S04]  /*0e00*/  IMAD R7, R7, R6, RZ ;  /* 0x0000000607077224 */ /* 0x000fc800078e02ff */
[----:B------:R-:W-:-:S04]  /*0e10*/  IMAD.HI.U32 R11, R11, R7, R10 ;  /* 0x000000070b0b7227 */ /* 0x000fc800078e000a */
[----:B------:R-:W-:Y:S02]  /*0e20*/  IMAD.MOV.U32 R7, RZ, RZ, R4 ;  /* 0x000000ffff077224 */ /* 0x000fe400078e0004 */
[----:B0-----:R-:W-:Y:S02]  /*0e30*/  IMAD.MOV R8, RZ, RZ, -R9 ;  /* 0x000000ffff087224 */ /* 0x001fe400078e0a09 */
[----:B------:R-:W-:-:S04]  /*0e40*/  IMAD.HI.U32 R0, R11, R7, RZ ;  /* 0x000000070b007227 */ /* 0x000fc800078e00ff */
[----:B------:R-:W-:-:S04]  /*0e50*/  IMAD.HI.U32 R11, R11, R12, RZ ;  /* 0x0000000c0b0b7227 */ /* 0x000fc800078e00ff */
[----:B------:R-:W-:Y:S02]  /*0e60*/  IMAD.MOV R0, RZ, RZ, -R0 ;  /* 0x000000ffff007224 */ /* 0x000fe400078e0a00 */
[----:B------:R-:W-:Y:S02]  /*0e70*/  IMAD R13, R8, R5, RZ ;  /* 0x00000005080d7224 */ /* 0x000fe400078e02ff */
[----:B------:R-:W-:Y:S02]  /*0e80*/  IMAD.MOV.U32 R8, RZ, RZ, RZ ;  /* 0x000000ffff087224 */ /* 0x000fe400078e00ff */
[----:B------:R-:W-:Y:S02]  /*0e90*/  IMAD.MOV R11, RZ, RZ, -R11 ;  /* 0x000000ffff0b7224 */ /* 0x000fe400078e0a0b */
[----:B------:R-:W-:Y:S02]  /*0ea0*/  IMAD R7, R6, R0, R7 ;  /* 0x0000000006077224 */ /* 0x000fe400078e0207 */
[----:B------:R-:W-:-:S03]  /*0eb0*/  IMAD.HI.U32 R0, R9, R13, R8 ;  /* 0x0000000d09007227 */ /* 0x000fc600078e0008 */
[C---:B------:R-:W-:Y:S01]  /*0ec0*/  ISETP.GT.U32.AND P0, PT, R6.reuse, R7, PT ;  /* 0x000000070600720c */ /* 0x040fe20003f04070 */
[----:B------:R-:W-:-:S05]  /*0ed0*/  IMAD R9, R6, R11, R12 ;  /* 0x0000000b06097224 */ /* 0x000fca00078e020c */
[----:B------:R-:W-:-:S07]  /*0ee0*/  ISETP.GT.U32.AND P1, PT, R6, R9, PT ;  /* 0x000000090600720c */ /* 0x000fce0003f24070 */
[----:B------:R-:W-:Y:S01]  /*0ef0*/  @!P0 IMAD.IADD R7, R7, 0x1, -R6 ;  /* 0x0000000107078824 */ /* 0x000fe200078e0a06 */
[----:B------:R-:W-:-:S04]  /*0f00*/  ISETP.GE.AND P0, PT, R19, RZ, PT ;  /* 0x000000ff1300720c */ /* 0x000fc80003f06270 */
[----:B------:R-:W-:Y:S01]  /*0f10*/  ISETP.GT.U32.AND P3, PT, R6, R7, PT ;  /* 0x000000070600720c */ /* 0x000fe20003f64070 */
[----:B------:R-:W-:-:S05]  /*0f20*/  @!P1 IMAD.IADD R9, R9, 0x1, -R6 ;  /* 0x0000000109099824 */ /* 0x000fca00078e0a06 */
[----:B------:R-:W-:-:S07]  /*0f30*/  ISETP.GT.U32.AND P1, PT, R6, R9, PT ;  /* 0x000000090600720c */ /* 0x000fce0003f24070 */
[----:B------:R-:W-:-:S04]  /*0f40*/  @!P3 IMAD.IADD R7, R7, 0x1, -R6 ;  /* 0x000000010707b824 */ /* 0x000fc800078e0a06 */
[----:B------:R-:W-:Y:S01]  /*0f50*/  @!P0 IMAD.MOV R7, RZ, RZ, -R7 ;  /* 0x000000ffff078224 */ /* 0x000fe200078e0a07 */
[----:B------:R-:W-:Y:S01]  /*0f60*/  ISETP.NE.AND P0, PT, R2, RZ, PT ;  /* 0x000000ff0200720c */ /* 0x000fe20003f05270 */
[----:B------:R-:W-:Y:S01]  /*0f70*/  @!P1 IMAD.IADD R9, R9, 0x1, -R6 ;  /* 0x0000000109099824 */ /* 0x000fe200078e0a06 */
[----:B------:R-:W-:-:S03]  /*0f80*/  LOP3.LUT R2, RZ, R2, RZ, 0x33, !PT ;  /* 0x00000002ff027212 */ /* 0x000fc600078e33ff */
[----:B------:R-:W-:Y:S01]  /*0f90*/  @!P2 IMAD.MOV R9, RZ, RZ, -R9 ;  /* 0x000000ffff09a224 */ /* 0x000fe200078e0a09 */
[----:B------:R-:W-:-:S04]  /*0fa0*/  SEL R7, R2, R7, !P0 ;  /* 0x0000000702077207 */ /* 0x000fc80004000000 */
[----:B------:R-:W-:Y:S01]  /*0fb0*/  SEL R2, R2, R9, !P0 ;  /* 0x0000000902027207 */ /* 0x000fe20004000000 */
[----:B------:R0:W-:Y:S04]  /*0fc0*/  STL [R1+0xd0], R7 ;  /* 0x0000d00701007387 */ /* 0x0001e80000100800 */
[----:B------:R1:W-:Y:S01]  /*0fd0*/  STL [R1+0xd4], R2 ;  /* 0x0000d40201007387 */ /* 0x0003e20000100800 */
[----:B--2---:R-:W-:-:S05]  /*0fe0*/  LEA.HI R4, R29, R18, RZ, 0x1b ;  /* 0x000000121d047211 */ /* 0x004fca00078fd8ff */
[C---:B------:R-:W-:Y:S02]  /*0ff0*/  VIADD R10, R4.reuse, 0x7e ;  /* 0x0000007e040a7836 */ /* 0x040fe40000000000 */
[C---:B------:R-:W-:Y:S02]  /*1000*/  VIADD R8, R4.reuse, 0x7c ;  /* 0x0000007c04087836 */ /* 0x040fe40000000000 */
[C---:B------:R-:W-:Y:S01]  /*1010*/  VIADD R13, R4.reuse, 0x78 ;  /* 0x00000078040d7836 */ /* 0x040fe20000000000 */
[----:B------:R-:W-:Y:S01]  /*1020*/  IABS R12, R10 ;  /* 0x0000000a000c7213 */ /* 0x000fe20000000000 */
[----:B------:R-:W-:Y:S01]  /*1030*/  VIADD R19, R4, 0x66 ;  /* 0x0000006604137836 */ /* 0x000fe20000000000 */
[----:B------:R-:W-:Y:S01]  /*1040*/  ISETP.GE.AND P4, PT, R8, RZ, PT ;  /* 0x000000ff0800720c */ /* 0x000fe20003f86270 */
[----:B------:R-:W-:Y:S01]  /*1050*/  VIADD R25, R4, 0x1e ;  /* 0x0000001e04197836 */ /* 0x000fe20000000000 */
[----:B------:R-:W-:Y:S01]  /*1060*/  IABS R14, R8 ;  /* 0x00000008000e7213 */ /* 0x000fe20000000000 */
[----:B------:R-:W-:Y:S01]  /*1070*/  IMAD.HI.U32 R8, R0, R12, RZ ;  /* 0x0000000c00087227 */ /* 0x000fe200078e00ff */
[----:B------:R-:W-:-:S02]  /*1080*/  IABS R16, R13 ;  /* 0x0000000d00107213 */ /* 0x000fc40000000000 */
[----:B------:R-:W-:Y:S01]  /*1090*/  ISETP.GE.AND P6, PT, R10, RZ, PT ;  /* 0x000000ff0a00720c */ /* 0x000fe20003fc6270 */
[----:B------:R-:W-:Y:S02]  /*10a0*/  IMAD.MOV R8, RZ, RZ, -R8 ;  /* 0x000000ffff087224 */ /* 0x000fe400078e0a08 */
[----:B------:R-:W-:Y:S02]  /*10b0*/  VIADD R10, R4, 0x7a ;  /* 0x0000007a040a7836 */ /* 0x000fe40000000000 */
[C---:B------:R-:W-:Y:S02]  /*10c0*/  IMAD R12, R5.reuse, R8, R12 ;  /* 0x00000008050c7224 */ /* 0x040fe400078e020c */
[----:B------:R-:W-:Y:S01]  /*10d0*/  IMAD.HI.U32 R8, R0, R14, RZ ;  /* 0x0000000e00087227 */ /* 0x000fe200078e00ff */
[----:B------:R-:W-:Y:S02]  /*10e0*/  IABS R15, R10 ;  /* 0x0000000a000f7213 */ /* 0x000fe40000000000 */
[----:B------:R-:W-:Y:S01]  /*10f0*/  ISETP.GE.AND P5, PT, R10, RZ, PT ;  /* 0x000000ff0a00720c */ /* 0x000fe20003fa6270 */
[----:B------:R-:W-:Y:S01]  /*1100*/  IMAD.MOV R8, RZ, RZ, -R8 ;  /* 0x000000ffff087224 */ /* 0x000fe200078e0a08 */
[----:B------:R-:W-:Y:S01]  /*1110*/  ISETP.GT.U32.AND P3, PT, R5, R12, PT ;  /* 0x0000000c0500720c */ /* 0x000fe20003f64070 */
[----:B------:R-:W-:-:S04]  /*1120*/  IMAD.HI.U32 R11, R0, R16, RZ ;  /* 0x00000010000b7227 */ /* 0x000fc800078e00ff */
[C---:B------:R-:W-:Y:S02]  /*1130*/  IMAD R14, R5.reuse, R8, R14 ;  /* 0x00000008050e7224 */ /* 0x040fe400078e020e */
[----:B------:R-:W-:Y:S02]  /*1140*/  IMAD.MOV R11, RZ, RZ, -R11 ;  /* 0x000000ffff0b7224 */ /* 0x000fe400078e0a0b */
[----:B------:R-:W-:Y:S01]  /*1150*/  IMAD.HI.U32 R10, R0, R15, RZ ;  /* 0x0000000f000a7227 */ /* 0x000fe200078e00ff */
[----:B------:R-:W-:-:S03]  /*1160*/  ISETP.GT.U32.AND P1, PT, R5, R14, PT ;  /* 0x0000000e0500720c */ /* 0x000fc60003f24070 */
[C---:B------:R-:W-:Y:S02]  /*1170*/  IMAD R8, R5.reuse, R11, R16 ;  /* 0x0000000b05087224 */ /* 0x040fe400078e0210 */
[C---:B------:R-:W-:Y:S02]  /*1180*/  VIADD R11, R4.reuse, 0x76 ;  /* 0x00000076040b7836 */ /* 0x040fe40000000000 */
[----:B------:R-:W-:Y:S02]  /*1190*/  IMAD.MOV R10, RZ, RZ, -R10 ;  /* 0x000000ffff0a7224 */ /* 0x000fe400078e0a0a */
[----:B------:R-:W-:Y:S01]  /*11a0*/  VIADD R16, R4, 0x74 ;  /* 0x0000007404107836 */ /* 0x000fe20000000000 */
[----:B------:R-:W-:Y:S01]  /*11b0*/  IABS R6, R11 ;  /* 0x0000000b00067213 */ /* 0x000fe20000000000 */
[C---:B------:R-:W-:Y:S02]  /*11c0*/  IMAD R10, R5.reuse, R10, R15 ;  /* 0x0000000a050a7224 */ /* 0x040fe400078e020f */
[--C-:B------:R-:W-:Y:S01]  /*11d0*/  @!P1 IMAD.IADD R14, R14, 0x1, -R5.reuse ;  /* 0x000000010e0e9824 */ /* 0x100fe200078e0a05 */
[C---:B------:R-:W-:Y:S01]  /*11e0*/  ISETP.GT.U32.AND P1, PT, R5.reuse, R8, PT ;  /* 0x000000080500720c */ /* 0x040fe20003f24070 */
[----:B0-----:R-:W-:Y:S01]  /*11f0*/  IMAD.MOV.U32 R7, RZ, RZ, R6 ;  /* 0x000000ffff077224 */ /* 0x001fe200078e0006 */
[C---:B------:R-:W-:Y:S01]  /*1200*/  ISETP.GT.U32.AND P0, PT, R5.reuse, R10, PT ;  /* 0x0000000a0500720c */ /* 0x040fe20003f04070 */
[----:B------:R-:W-:Y:S01]  /*1210*/  @!P3 IMAD.IADD R12, R12, 0x1, -R5 ;  /* 0x000000010c0cb824 */ /* 0x000fe200078e0a05 */
[----:B------:R-:W-:Y:S01]  /*1220*/  ISETP.GT.U32.AND P3, PT, R5, R14, PT ;  /* 0x0000000e0500720c */ /* 0x000fe20003f64070 */
[----:B-1----:R-:W-:Y:S01]  /*1230*/  IMAD.HI.U32 R2, R0, R7, RZ ;  /* 0x0000000700027227 */ /* 0x002fe200078e00ff */
[----:B------:R-:W-:-:S02]  /*1240*/  IABS R6, R16 ;  /* 0x0000001000067213 */ /* 0x000fc40000000000 */
[C---:B------:R-:W-:Y:S01]  /*1250*/  ISETP.GT.U32.AND P2, PT, R5.reuse, R12, PT ;  /* 0x0000000c0500720c */ /* 0x040fe20003f44070 */
[----:B------:R-:W-:Y:S02]  /*1260*/  IMAD.MOV R2, RZ, RZ, -R2 ;  /* 0x000000ffff027224 */ /* 0x000fe400078e0a02 */
[----:B------:R-:W-:Y:S02]  /*1270*/  VIADD R15, R4, 0x72 ;  /* 0x00000072040f7836 */ /* 0x000fe40000000000 */
[----:B------:R-:W-:Y:S02]  /*1280*/  @!P1 IMAD.IADD R8, R8, 0x1, -R5 ;  /* 0x0000000108089824 */ /* 0x000fe400078e0a05 */
[C---:B------:R-:W-:Y:S01]  /*1290*/  IMAD R2, R5.reuse, R2, R7 ;  /* 0x0000000205027224 */ /* 0x040fe200078e0207 */
[----:B------:R-:W-:Y:S01]  /*12a0*/  IABS R9, R15 ;  /* 0x0000000f00097213 */ /* 0x000fe20000000000 */
[----:B------:R-:W-:Y:S01]  /*12b0*/  IMAD.HI.U32 R7, R0, R6, RZ ;  /* 0x0000000600077227 */ /* 0x000fe200078e00ff */
[----:B------:R-:W-:-:S03]  /*12c0*/  ISETP.GT.U32.AND P1, PT, R5, R8, PT ;  /* 0x000000080500720c */ /* 0x000fc60003f24070 */
[----:B------:R-:W-:Y:S02]  /*12d0*/  @!P0 IMAD.IADD R10, R10, 0x1, -R5 ;  /* 0x000000010a0a8824 */ /* 0x000fe400078e0a05 */
[----:B------:R-:W-:Y:S02]  /*12e0*/  IMAD.MOV R7, RZ, RZ, -R7 ;  /* 0x000000ffff077224 */ /* 0x000fe400078e0a07 */
[--C-:B------:R-:W-:Y:S01]  /*12f0*/  @!P3 IMAD.IADD R14, R14, 0x1, -R5.reuse ;  /* 0x000000010e0eb824 */ /* 0x100fe200078e0a05 */
[C---:B------:R-:W-:Y:S01]  /*1300*/  ISETP.GT.U32.AND P0, PT, R5.reuse, R10, PT ;  /* 0x0000000a0500720c */ /* 0x040fe20003f04070 */
[C---:B------:R-:W-:Y:S01]  /*1310*/  IMAD R6, R5.reuse, R7, R6 ;  /* 0x0000000705067224 */ /* 0x040fe200078e0206 */
[----:B------:R-:W-:Y:S01]  /*1320*/  ISETP.GT.U32.AND P3, PT, R5, R2, PT ;  /* 0x000000020500720c */ /* 0x000fe20003f64070 */
[--C-:B------:R-:W-:Y:S01]  /*1330*/  @!P2 IMAD.IADD R12, R12, 0x1, -R5.reuse ;  /* 0x000000010c0ca824 */ /* 0x100fe200078e0a05 */
[----:B------:R-:W-:Y:S01]  /*1340*/  ISETP.GE.AND P2, PT, R13, RZ, PT ;  /* 0x000000ff0d00720c */ /* 0x000fe20003f46270 */
[----:B------:R-:W-:Y:S01]  /*1350*/  @!P1 IMAD.IADD R8, R8, 0x1, -R5 ;  /* 0x0000000108089824 */ /* 0x000fe200078e0a05 */
[----:B------:R-:W-:Y:S01]  /*1360*/  ISETP.GT.U32.AND P1, PT, R5, R6, PT ;  /* 0x000000060500720c */ /* 0x000fe20003f24070 */
[----:B------:R-:W-:Y:S01]  /*1370*/  IMAD.MOV.U32 R17, RZ, RZ, R14 ;  /* 0x000000ffff117224 */ /* 0x000fe200078e000e */
[----:B------:R-:W-:Y:S01]  /*1380*/  MOV R18, R12 ;  /* 0x0000000c00127202 */ /* 0x000fe20000000f00 */
[----:B------:R-:W-:-:S02]  /*1390*/  IMAD.MOV.U32 R13, RZ, RZ, R9 ;  /* 0x000000ffff0d7224 */ /* 0x000fc400078e0009 */
[----:B------:R-:W-:Y:S01]  /*13a0*/  @!P4 IMAD.MOV R17, RZ, RZ, -R17 ;  /* 0x000000ffff11c224 */ /* 0x000fe200078e0a11 */
[----:B------:R-:W-:Y:S01]  /*13b0*/  ISETP.GE.AND P4, PT, R16, RZ, PT ;  /* 0x000000ff1000720c */ /* 0x000fe20003f86270 */
[----:B------:R-:W-:Y:S01]  /*13c0*/  @!P6 IMAD.MOV R18, RZ, RZ, -R18 ;  /* 0x000000ffff12e224 */ /* 0x000fe200078e0a12 */
[----:B------:R-:W-:Y:S01]  /*13d0*/  ISETP.GE.AND P6, PT, R11, RZ, PT ;  /* 0x000000ff0b00720c */ /* 0x000fe20003fc6270 */
[----:B------:R-:W-:-:S03]  /*13e0*/  IMAD.HI.U32 R9, R0, R13, RZ ;  /* 0x0000000d00097227 */ /* 0x000fc600078e00ff */
[----:B------:R-:W-:Y:S01]  /*13f0*/  STL [R1+0x14], R18 ;  /* 0x0000141201007387 */ /* 0x000fe20000100800 */
[--C-:B------:R-:W-:Y:S01]  /*1400*/  @!P0 IMAD.IADD R10, R10, 0x1, -R5.reuse ;  /* 0x000000010a0a8824 */ /* 0x100fe200078e0a05 */
[----:B------:R-:W-:Y:S01]  /*1410*/  ISETP.GE.AND P0, PT, R15, RZ, PT ;  /* 0x000000ff0f00720c */ /* 0x000fe20003f06270 */
[----:B------:R-:W-:Y:S01]  /*1420*/  @!P3 IMAD.IADD R2, R2, 0x1, -R5 ;  /* 0x000000010202b824 */ /* 0x000fe200078e0a05 */
[----:B------:R0:W-:Y:S01]  /*1430*/  STL [R1+0x10], R17 ;  /* 0x0000101101007387 */ /* 0x0001e20000100800 */
[C---:B------:R-:W-:Y:S02]  /*1440*/  VIADD R7, R4.reuse, 0x70 ;  /* 0x0000007004077836 */ /* 0x040fe40000000000 */
[----:B------:R-:W-:Y:S01]  /*1450*/  IMAD.MOV R12, RZ, RZ, -R9 ;  /* 0x000000ffff0c7224 */ /* 0x000fe200078e0a09 */
[----:B------:R-:W-:Y:S01]  /*1460*/  ISETP.GT.U32.AND P3, PT, R5, R2, PT ;  /* 0x000000020500720c */ /* 0x000fe20003f64070 */
[----:B------:R-:W-:Y:S02]  /*1470*/  VIADD R9, R4, 0x6e ;  /* 0x0000006e04097836 */ /* 0x000fe40000000000 */
[----:B------:R-:W-:-:S02]  /*1480*/  @!P1 IMAD.IADD R6, R6, 0x1, -R5 ;  /* 0x0000000106069824 */ /* 0x000fc400078e0a05 */
[----:B------:R-:W-:Y:S01]  /*1490*/  IMAD.MOV.U32 R14, RZ, RZ, R8 ;  /* 0x000000ffff0e7224 */ /* 0x000fe200078e0008 */
[----:B------:R-:W-:Y:S01]  /*14a0*/  IABS R20, R9 ;  /* 0x0000000900147213 */ /* 0x000fe20000000000 */
[----:B0-----:R-:W-:Y:S01]  /*14b0*/  IMAD.MOV.U32 R17, RZ, RZ, R10 ;  /* 0x000000ffff117224 */ /* 0x001fe200078e000a */
[----:B------:R-:W-:Y:S01]  /*14c0*/  IABS R10, R7 ;  /* 0x00000007000a7213 */ /* 0x000fe20000000000 */
[----:B------:R-:W-:Y:S01]  /*14d0*/  @!P2 IMAD.MOV R14, RZ, RZ, -R14 ;  /* 0x000000ffff0ea224 */ /* 0x000fe200078e0a0e */
[----:B------:R-:W-:Y:S01]  /*14e0*/  ISETP.GT.U32.AND P1, PT, R5, R6, PT ;  /* 0x000000060500720c */ /* 0x000fe20003f24070 */
[----:B------:R-:W-:Y:S01]  /*14f0*/  @!P5 IMAD.MOV R17, RZ, RZ, -R17 ;  /* 0x000000ffff11d224 */ /* 0x000fe200078e0a11 */
[----:B------:R-:W-:Y:S01]  /*1500*/  ISETP.GE.AND P5, PT, R7, RZ, PT ;  /* 0x000000ff0700720c */ /* 0x000fe20003fa6270 */
[C---:B------:R-:W-:Y:S01]  /*1510*/  IMAD.HI.U32 R7, R0.reuse, R10, RZ ;  /* 0x0000000a00077227 */ /* 0x040fe200078e00ff */
[----:B------:R-:W-:Y:S02]  /*1520*/  ISETP.GE.AND P2, PT, R9, RZ, PT ;  /* 0x000000ff0900720c */ /* 0x000fe40003f46270 */
[----:B------:R-:W-:Y:S01]  /*1530*/  STL [R1+0xc], R17 ;  /* 0x00000c1101007387 */ /* 0x000fe20000100800 */
[----:B------:R-:W-:-:S03]  /*1540*/  IMAD.HI.U32 R8, R0, R20, RZ ;  /* 0x0000001400087227 */ /* 0x000fc600078e00ff */
[----:B------:R-:W-:Y:S01]  /*1550*/  STL [R1+0xc4], R14 ;  /* 0x0000c40e01007387 */ /* 0x000fe20000100800 */
[----:B------:R-:W-:Y:S02]  /*1560*/  IMAD.MOV R7, RZ, RZ, -R7 ;  /* 0x000000ffff077224 */ /* 0x000fe400078e0a07 */
[--C-:B------:R-:W-:Y:S02]  /*1570*/  @!P3 IMAD.IADD R2, R2, 0x1, -R5.reuse ;  /* 0x000000010202b824 */ /* 0x100fe400078e0a05 */
[----:B------:R-:W-:Y:S02]  /*1580*/  IMAD.MOV R8, RZ, RZ, -R8 ;  /* 0x000000ffff087224 */ /* 0x000fe400078e0a08 */
[C---:B------:R-:W-:Y:S02]  /*1590*/  IMAD R10, R5.reuse, R7, R10 ;  /* 0x00000007050a7224 */ /* 0x040fe400078e020a */
[C---:B------:R-:W-:Y:S02]  /*15a0*/  IMAD R20, R5.reuse, R8, R20 ;  /* 0x0000000805147224 */ /* 0x040fe400078e0214 */
[----:B------:R-:W-:Y:S01]  /*15b0*/  @!P1 IMAD.IADD R6, R6, 0x1, -R5 ;  /* 0x0000000106069824 */ /* 0x000fe200078e0a05 */
[----:B------:R-:W-:Y:S01]  /*15c0*/  ISETP.GT.U32.AND P1, PT, R5, R10, PT ;  /* 0x0000000a0500720c */ /* 0x000fe20003f24070 */
[----:B------:R-:W-:-:S02]  /*15d0*/  IMAD.MOV.U32 R15, RZ, RZ, R2 ;  /* 0x000000ffff0f7224 */ /* 0x000fc400078e0002 */
[C---:B------:R-:W-:Y:S02]  /*15e0*/  VIADD R9, R4.reuse, 0x6c ;  /* 0x0000006c04097836 */ /* 0x040fe40000000000 */
[----:B------:R-:W-:Y:S01]  /*15f0*/  @!P6 IMAD.MOV R15, RZ, RZ, -R15 ;  /* 0x000000ffff0fe224 */ /* 0x000fe200078e0a0f */
[C---:B------:R-:W-:Y:S01]  /*1600*/  ISETP.GT.U32.AND P6, PT, R5.reuse, R20, PT ;  /* 0x000000140500720c */ /* 0x040fe20003fc4070 */
[C---:B------:R-:W-:Y:S01]  /*1610*/  IMAD R11, R5.reuse, R12, R13 ;  /* 0x0000000c050b7224 */ /* 0x040fe200078e020d */
[----:B------:R-:W-:Y:S01]  /*1620*/  IABS R12, R9 ;  /* 0x00000009000c7213 */ /* 0x000fe20000000000 */
[C---:B------:R-:W-:Y:S01]  /*1630*/  VIADD R13, R4.reuse, 0x6a ;  /* 0x0000006a040d7836 */ /* 0x040fe20000000000 */
[----:B------:R0:W-:Y:S01]  /*1640*/  STL [R1+0xc8], R15 ;  /* 0x0000c80f01007387 */ /* 0x0001e20000100800 */
[----:B------:R-:W-:Y:S01]  /*1650*/  VIADD R18, R4, 0x68 ;  /* 0x0000006804127836 */ /* 0x000fe20000000000 */
[----:B------:R-:W-:Y:S01]  /*1660*/  ISETP.GT.U32.AND P3, PT, R5, R11, PT ;  /* 0x0000000b0500720c */ /* 0x000fe20003f64070 */
[----:B------:R-:W-:Y:S01]  /*1670*/  @!P1 IMAD.IADD R10, R10, 0x1, -R5 ;  /* 0x000000010a0a9824 */ /* 0x000fe200078e0a05 */
[----:B------:R-:W-:Y:S01]  /*1680*/  IABS R29, R13 ;  /* 0x0000000d001d7213 */ /* 0x000fe20000000000 */
[----:B------:R-:W-:-:S03]  /*1690*/  IMAD.HI.U32 R7, R0, R12, RZ ;  /* 0x0000000c00077227 */ /* 0x000fc600078e00ff */
[----:B------:R-:W-:Y:S01]  /*16a0*/  ISETP.GT.U32.AND P1, PT, R5, R10, PT ;  /* 0x0000000a0500720c */ /* 0x000fe20003f24070 */
[----:B------:R-:W-:Y:S01]  /*16b0*/  @!P6 IMAD.IADD R20, R20, 0x1, -R5 ;  /* 0x000000011414e824 */ /* 0x000fe200078e0a05 */
[----:B0-----:R-:W-:Y:S01]  /*16c0*/  IABS R15, R19 ;  /* 0x00000013000f7213 */ /* 0x001fe20000000000 */
[----:B------:R-:W-:-:S03]  /*16d0*/  IMAD.HI.U32 R8, R0, R29, RZ ;  /* 0x0000001d00087227 */ /* 0x000fc600078e00ff */
[C---:B------:R-:W-:Y:S01]  /*16e0*/  ISETP.GT.U32.AND P6, PT, R5.reuse, R20, PT ;  /* 0x000000140500720c */ /* 0x040fe20003fc4070 */
[----:B------:R-:W-:Y:S02]  /*16f0*/  IMAD.MOV R7, RZ, RZ, -R7 ;  /* 0x000000ffff077224 */ /* 0x000fe400078e0a07 */
[----:B------:R-:W-:Y:S02]  /*1700*/  IMAD.MOV.U32 R14, RZ, RZ, R6 ;  /* 0x000000ffff0e7224 */ /* 0x000fe400078e0006 */
[----:B------:R-:W-:Y:S02]  /*1710*/  IMAD.MOV R8, RZ, RZ, -R8 ;  /* 0x000000ffff087224 */ /* 0x000fe400078e0a08 */
[----:B------:R-:W-:Y:S01]  /*1720*/  IMAD R12, R5, R7, R12 ;  /* 0x00000007050c7224 */ /* 0x000fe200078e020c */
[----:B------:R-:W-:Y:S01]  /*1730*/  IABS R7, R18 ;  /* 0x0000001200077213 */ /* 0x000fe20000000000 */
[----:B------:R-:W-:Y:S02]  /*1740*/  @!P3 IMAD.IADD R11, R11, 0x1, -R5 ;  /* 0x000000010b0bb824 */ /* 0x000fe400078e0a05 */
[----:B------:R-:W-:Y:S01]  /*1750*/  @!P4 IMAD.MOV R14, RZ, RZ, -R14 ;  /* 0x000000ffff0ec224 */ /* 0x000fe200078e0a0e */
[----:B------:R-:W-:Y:S01]  /*1760*/  ISETP.GE.AND P4, PT, R9, RZ, PT ;  /* 0x000000ff0900720c */ /* 0x000fe20003f86270 */
[C---:B------:R-:W-:Y:S01]  /*1770*/  IMAD R29, R5.reuse, R8, R29 ;  /* 0x00000008051d7224 */ /* 0x040fe200078e021d */
[C---:B------:R-:W-:Y:S01]  /*1780*/  ISETP.GT.U32.AND P3, PT, R5.reuse, R11, PT ;  /* 0x0000000b0500720c */ /* 0x040fe20003f64070 */
[--C-:B------:R-:W-:Y:S01]  /*1790*/  @!P1 IMAD.IADD R10, R10, 0x1, -R5.reuse ;  /* 0x000000010a0a9824 */ /* 0x100fe200078e0a05 */
[C---:B------:R-:W-:Y:S01]  /*17a0*/  ISETP.GT.U32.AND P1, PT, R5.reuse, R12, PT ;  /* 0x0000000c0500720c */ /* 0x040fe20003f24070 */
[----:B------:R-:W-:Y:S01]  /*17b0*/  IMAD.HI.U32 R9, R0, R7, RZ ;  /* 0x0000000700097227 */ /* 0x000fe200078e00ff */
[----:B------:R0:W-:Y:S03]  /*17c0*/  STL [R1+0xcc], R14 ;  /* 0x0000cc0e01007387 */ /* 0x0001e60000100800 */
[----:B------:R-:W-:Y:S01]  /*17d0*/  @!P6 IMAD.IADD R20, R20, 0x1, -R5 ;  /* 0x000000011414e824 */ /* 0x000fe200078e0a05 */
[----:B------:R-:W-:Y:S01]  /*17e0*/  ISETP.GT.U32.AND P6, PT, R5, R29, PT ;  /* 0x0000001d0500720c */ /* 0x000fe20003fc4070 */
[----:B------:R-:W-:-:S02]  /*17f0*/  IMAD.MOV R9, RZ, RZ, -R9 ;  /* 0x000000ffff097224 */ /* 0x000fc400078e0a09 */
[----:B------:R-:W-:-:S04]  /*1800*/  IMAD.HI.U32 R22, R0, R15, RZ ;  /* 0x0000000f00167227 */ /* 0x000fc800078e00ff */
[C---:B------:R-:W-:Y:S02]  /*1810*/  VIADD R6, R4.reuse, 0x64 ;  /* 0x0000006404067836 */ /* 0x040fe40000000000 */
[C---:B------:R-:W-:Y:S02]  /*1820*/  IMAD R7, R5.reuse, R9, R7 ;  /* 0x0000000905077224 */ /* 0x040fe400078e0207 */
[----:B------:R-:W-:Y:S01]  /*1830*/  IMAD.MOV R22, RZ, RZ, -R22 ;  /* 0x000000ffff167224 */ /* 0x000fe200078e0a16 */
[----:B------:R-:W-:Y:S01]  /*1840*/  IABS R16, R6 ;  /* 0x0000000600107213 */ /* 0x000fe20000000000 */
[----:B------:R-:W-:Y:S02]  /*1850*/  VIADD R17, R4, 0x62 ;  /* 0x0000006204117836 */ /* 0x000fe40000000000 */
[----:B------:R-:W-:Y:S01]  /*1860*/  @!P1 IMAD.IADD R12, R12, 0x1, -R5 ;  /* 0x000000010c0c9824 */ /* 0x000fe200078e0a05 */
[C---:B------:R-:W-:Y:S01]  /*1870*/  ISETP.GT.U32.AND P1, PT, R5.reuse, R7, PT ;  /* 0x000000070500720c */ /* 0x040fe20003f24070 */
[----:B------:R-:W-:Y:S01]  /*1880*/  IMAD R15, R5, R22, R15 ;  /* 0x00000016050f7224 */ /* 0x000fe200078e020f */
[----:B------:R-:W-:Y:S01]  /*1890*/  IABS R8, R17 ;  /* 0x0000001100087213 */ /* 0x000fe20000000000 */
[--C-:B------:R-:W-:Y:S01]  /*18a0*/  @!P3 IMAD.IADD R11, R11, 0x1, -R5.reuse ;  /* 0x000000010b0bb824 */ /* 0x100fe200078e0a05 */
[----:B------:R-:W-:Y:S01]  /*18b0*/  ISETP.GE.AND P3, PT, R13, RZ, PT ;  /* 0x000000ff0d00720c */ /* 0x000fe20003f66270 */
[----:B------:R-:W-:Y:S01]  /*18c0*/  @!P6 IMAD.IADD R29, R29, 0x1, -R5 ;  /* 0x000000011d1de824 */ /* 0x000fe200078e0a05 */
[----:B------:R-:W-:Y:S01]  /*18d0*/  ISETP.GT.U32.AND P6, PT, R5, R15, PT ;  /* 0x0000000f0500720c */ /* 0x000fe20003fc4070 */
[----:B------:R-:W-:-:S04]  /*18e0*/  IMAD.HI.U32 R21, R0, R16, RZ ;  /* 0x0000001000157227 */ /* 0x000fc800078e00ff */
[----:B------:R-:W-:Y:S02]  /*18f0*/  IMAD.MOV.U32 R23, RZ, RZ, R11 ;  /* 0x000000ffff177224 */ /* 0x000fe400078e000b */
[----:B------:R-:W-:-:S04]  /*1900*/  IMAD.HI.U32 R9, R0, R8, RZ ;  /* 0x0000000800097227 */ /* 0x000fc800078e00ff */
[----:B------:R-:W-:Y:S02]  /*1910*/  VIADD R13, R4, 0x60 ;  /* 0x00000060040d7836 */ /* 0x000fe40000000000 */
[----:B------:R-:W-:Y:S02]  /*1920*/  IMAD.MOV R21, RZ, RZ, -R21 ;  /* 0x000000ffff157224 */ /* 0x000fe400078e0a15 */
[----:B------:R-:W-:Y:S01]  /*1930*/  @!P0 IMAD.MOV R23, RZ, RZ, -R23 ;  /* 0x000000ffff178224 */ /* 0x000fe200078e0a17 */
[C---:B------:R-:W-:Y:S01]  /*1940*/  ISETP.GT.U32.AND P0, PT, R5.reuse, R12, PT ;  /* 0x0000000c0500720c */ /* 0x040fe20003f04070 */
[----:B------:R-:W-:Y:S01]  /*1950*/  IMAD.MOV R22, RZ, RZ, -R9 ;  /* 0x000000ffff167224 */ /* 0x000fe200078e0a09 */
[----:B------:R-:W-:Y:S01]  /*1960*/  IABS R2, R13 ;  /* 0x0000000d00027213 */ /* 0x000fe20000000000 */
[----:B------:R-:W-:Y:S01]  /*1970*/  IMAD R9, R5, R21, R16 ;  /* 0x0000001505097224 */ /* 0x000fe200078e0210 */
[----:B------:R-:W-:Y:S01]  /*1980*/  STL [R1+0x8], R23 ;  /* 0x0000081701007387 */ /* 0x000fe20000100800 */
[--C-:B------:R-:W-:Y:S01]  /*1990*/  @!P1 IMAD.IADD R7, R7, 0x1, -R5.reuse ;  /* 0x0000000107079824 */ /* 0x100fe200078e0a05 */
[----:B------:R-:W-:Y:S01]  /*19a0*/  ISETP.GT.U32.AND P1, PT, R5, R29, PT ;  /* 0x0000001d0500720c */ /* 0x000fe20003f24070 */
[----:B------:R-:W-:-:S02]  /*19b0*/  @!P6 IMAD.IADD R15, R15, 0x1, -R5 ;  /* 0x000000010f0fe824 */ /* 0x000fc400078e0a05 */
[----:B------:R-:W-:Y:S01]  /*19c0*/  @!P2 IMAD.MOV R20, RZ, RZ, -R20 ;  /* 0x000000ffff14a224 */ /* 0x000fe200078e0a14 */
[C---:B------:R-:W-:Y:S01]  /*19d0*/  ISETP.GT.U32.AND P6, PT, R5.reuse, R7, PT ;  /* 0x000000070500720c */ /* 0x040fe20003fc4070 */
[----:B0-----:R-:W-:Y:S01]  /*19e0*/  IMAD.HI.U32 R14, R0, R2, RZ ;  /* 0x00000002000e7227 */ /* 0x001fe200078e00ff */
[----:B------:R-:W-:-:S03]  /*19f0*/  ISETP.GT.U32.AND P2, PT, R5, R9, PT ;  /* 0x000000090500720c */ /* 0x000fc60003f44070 */
[----:B------:R-:W-:Y:S02]  /*1a00*/  IMAD.MOV.U32 R21, RZ, RZ, R10 ;  /* 0x000000ffff157224 */ /* 0x000fe400078e000a */
[C---:B------:R-:W-:Y:S02]  /*1a10*/  IMAD R8, R5.reuse, R22, R8 ;  /* 0x0000001605087224 */ /* 0x040fe400078e0208 */
[----:B------:R-:W-:Y:S02]  /*1a20*/  IMAD.MOV R16, RZ, RZ, -R14 ;  /* 0x000000ffff107224 */ /* 0x000fe400078e0a0e */
[----:B------:R-:W-:Y:S02]  /*1a30*/  VIADD R14, R4, 0x5e ;  /* 0x0000005e040e7836 */ /* 0x000fe40000000000 */
[----:B------:R-:W-:Y:S01]  /*1a40*/  @!P5 IMAD.MOV R21, RZ, RZ, -R21 ;  /* 0x000000ffff15d224 */ /* 0x000fe200078e0a15 */
[C---:B------:R-:W-:Y:S01]  /*1a50*/  ISETP.GT.U32.AND P5, PT, R5.reuse, R15, PT ;  /* 0x0000000f0500720c */ /* 0x040fe20003fa4070 */
[--C-:B------:R-:W-:Y:S01]  /*1a60*/  @!P0 IMAD.IADD R12, R12, 0x1, -R5.reuse ;  /* 0x000000010c0c8824 */ /* 0x100fe200078e0a05 */
[C---:B------:R-:W-:Y:S01]  /*1a70*/  ISETP.GT.U32.AND P0, PT, R5.reuse, R8, PT ;  /* 0x000000080500720c */ /* 0x040fe20003f04070 */
[----:B------:R-:W-:Y:S01]  /*1a80*/  IMAD R2, R5, R16, R2 ;  /* 0x0000001005027224 */ /* 0x000fe200078e0202 */
[----:B------:R-:W-:Y:S01]  /*1a90*/  IABS R16, R14 ;  /* 0x0000000e00107213 */ /* 0x000fe20000000000 */
[----:B------:R-:W-:Y:S01]  /*1aa0*/  VIADD R11, R4, 0x5c ;  /* 0x0000005c040b7836 */ /* 0x000fe20000000000 */
[----:B------:R0:W-:Y:S01]  /*1ab0*/  STL [R1+0x4], R21 ;  /* 0x0000041501007387 */ /* 0x0001e20000100800 */
[--C-:B------:R-:W-:Y:S01]  /*1ac0*/  @!P6 IMAD.IADD R7, R7, 0x1, -R5.reuse ;  /* 0x000000010707e824 */ /* 0x100fe200078e0a05 */
[----:B------:R-:W-:Y:S01]  /*1ad0*/  ISETP.GT.U32.AND P6, PT, R5, R2, PT ;  /* 0x000000020500720c */ /* 0x000fe20003fc4070 */
[--C-:B------:R-:W-:Y:S01]  /*1ae0*/  @!P2 IMAD.IADD R9, R9, 0x1, -R5.reuse ;  /* 0x000000010909a824 */ /* 0x100fe200078e0a05 */
[----:B------:R-:W-:Y:S01]  /*1af0*/  IABS R10, R11 ;  /* 0x0000000b000a7213 */ /* 0x000fe20000000000 */
[----:B------:R1:W-:Y:S01]  /*1b00*/  STL [R1+0xc0], R20 ;  /* 0x0000c01401007387 */ /* 0x0003e20000100800 */
[--C-:B------:R-:W-:Y:S01]  /*1b10*/  @!P1 IMAD.IADD R29, R29, 0x1, -R5.reuse ;  /* 0x000000011d1d9824 */ /* 0x100fe200078e0a05 */
[----:B------:R-:W-:Y:S01]  /*1b20*/  ISETP.GE.AND P1, PT, R18, RZ, PT ;  /* 0x000000ff1200720c */ /* 0x000fe20003f26270 */
[----:B------:R-:W-:Y:S01]  /*1b30*/  @!P5 IMAD.IADD R15, R15, 0x1, -R5 ;  /* 0x000000010f0fd824 */ /* 0x000fe200078e0a05 */
[----:B------:R-:W-:Y:S01]  /*1b40*/  ISETP.GE.AND P2, PT, R6, RZ, PT ;  /* 0x000000ff0600720c */ /* 0x000fe20003f46270 */
[----:B------:R-:W-:Y:S01]  /*1b50*/  IMAD.HI.U32 R18, R0, R10, RZ ;  /* 0x0000000a00127227 */ /* 0x000fe200078e00ff */
[----:B0-----:R-:W-:-:S02]  /*1b60*/  MOV R21, R12 ;  /* 0x0000000c00157202 */ /* 0x001fc40000000f00 */
[----:B------:R-:W-:Y:S01]  /*1b70*/  ISETP.GE.AND P5, PT, R19, RZ, PT ;  /* 0x000000ff1300720c */ /* 0x000fe20003fa6270 */
[----:B------:R-:W-:Y:S01]  /*1b80*/  @!P0 IMAD.IADD R8, R8, 0x1, -R5 ;  /* 0x0000000108088824 */ /* 0x000fe200078e0a05 */
[----:B------:R-:W-:Y:S01]  /*1b90*/  ISETP.GE.AND P0, PT, R17, RZ, PT ;  /* 0x000000ff1100720c */ /* 0x000fe20003f06270 */
[----:B-1----:R-:W-:-:S04]  /*1ba0*/  IMAD.HI.U32 R20, R0, R16, RZ ;  /* 0x0000001000147227 */ /* 0x002fc800078e00ff */
[----:B------:R-:W-:Y:S01]  /*1bb0*/  @!P4 IMAD.MOV R21, RZ, RZ, -R21 ;  /* 0x000000ffff15c224 */ /* 0x000fe200078e0a15 */
[C---:B------:R-:W-:Y:S01]  /*1bc0*/  ISETP.GT.U32.AND P4, PT, R5.reuse, R9, PT ;  /* 0x000000090500720c */ /* 0x040fe20003f84070 */
[----:B------:R-:W-:Y:S02]  /*1bd0*/  IMAD.MOV R20, RZ, RZ, -R20 ;  /* 0x000000ffff147224 */ /* 0x000fe400078e0a14 */
[----:B------:R-:W-:Y:S02]  /*1be0*/  IMAD.MOV R18, RZ, RZ, -R18 ;  /* 0x000000ffff127224 */ /* 0x000fe400078e0a12 */
[C---:B------:R-:W-:Y:S02]  /*1bf0*/  IMAD R6, R5.reuse, R20, R16 ;  /* 0x0000001405067224 */ /* 0x040fe400078e0210 */
[----:B------:R-:W-:Y:S01]  /*1c00*/  @!P3 IMAD.MOV R29, RZ, RZ, -R29 ;  /* 0x000000ffff1db224 */ /* 0x000fe200078e0a1d */
[----:B------:R-:W-:Y:S01]  /*1c10*/  ISETP.GT.U32.AND P3, PT, R5, R8, PT ;  /* 0x000000080500720c */ /* 0x000fe20003f64070 */
[----:B------:R-:W-:-:S02]  /*1c20*/  IMAD.MOV.U32 R16, RZ, RZ, R7 ;  /* 0x000000ffff107224 */ /* 0x000fc400078e0007 */
[C---:B------:R-:W-:Y:S01]  /*1c30*/  IMAD R10, R5.reuse, R18, R10 ;  /* 0x00000012050a7224 */ /* 0x040fe200078e020a */
[----:B------:R-:W-:Y:S01]  /*1c40*/  STL [R1+0xac8], R29 ;  /* 0x000ac81d01007387 */ /* 0x000fe20000100800 */
[--C-:B------:R-:W-:Y:S02]  /*1c50*/  @!P6 IMAD.IADD R2, R2, 0x1, -R5.reuse ;  /* 0x000000010202e824 */ /* 0x100fe400078e0a05 */
[----:B------:R-:W-:Y:S01]  /*1c60*/  @!P1 IMAD.MOV R16, RZ, RZ, -R16 ;  /* 0x000000ffff109224 */ /* 0x000fe200078e0a10 */
[C---:B------:R-:W-:Y:S01]  /*1c70*/  ISETP.GT.U32.AND P1, PT, R5.reuse, R6, PT ;  /* 0x000000060500720c */ /* 0x040fe20003f24070 */
[----:B------:R-:W-:Y:S01]  /*1c80*/  VIADD R12, R4, 0x5a ;  /* 0x0000005a040c7836 */ /* 0x000fe20000000000 */
[----:B------:R-:W-:Y:S01]  /*1c90*/  ISETP.GT.U32.AND P6, PT, R5, R2, PT ;  /* 0x000000020500720c */ /* 0x000fe20003fc4070 */
[----:B------:R-:W-:Y:S01]  /*1ca0*/  @!P4 IMAD.IADD R9, R9, 0x1, -R5 ;  /* 0x000000010909c824 */ /* 0x000fe200078e0a05 */
[----:B------:R-:W-:Y:S01]  /*1cb0*/  ISETP.GT.U32.AND P4, PT, R5, R10, PT ;  /* 0x0000000a0500720c */ /* 0x000fe20003f84070 */
[----:B------:R-:W-:Y:S01]  /*1cc0*/  STL [R1], R21 ;  /* 0x0000001501007387 */ /* 0x000fe20000100800 */
[----:B------:R-:W-:Y:S01]  /*1cd0*/  @!P5 IMAD.MOV R15, RZ, RZ, -R15 ;  /* 0x000000ffff0fd224 */ /* 0x000fe200078e0a0f */
[----:B------:R-:W-:Y:S01]  /*1ce0*/  ISETP.GE.AND P5, PT, R13, RZ, PT ;  /* 0x000000ff0d00720c */ /* 0x000fe20003fa6270 */
[----:B------:R-:W-:Y:S01]  /*1cf0*/  @!P3 IMAD.IADD R8, R8, 0x1, -R5 ;  /* 0x000000010808b824 */ /* 0x000fe200078e0a05 */
[----:B------:R0:W-:Y:S01]  /*1d00*/  STL [R1+0x50], R16 ;  /* 0x0000501001007387 */ /* 0x0001e20000100800 */
[----:B------:R-:W-:Y:S01]  /*1d10*/  ISETP.GE.AND P3, PT, R14, RZ, PT ;  /* 0x000000ff0e00720c */ /* 0x000fe20003f66270 */
[----:B------:R-:W-:-:S02]  /*1d20*/  VIADD R7, R4, 0x58 ;  /* 0x0000005804077836 */ /* 0x000fc40000000000 */
[--C-:B------:R-:W-:Y:S01]  /*1d30*/  @!P1 IMAD.IADD R6, R6, 0x1, -R5.reuse ;  /* 0x0000000106069824 */ /* 0x100fe200078e0a05 */
[----:B------:R1:W-:Y:S01]  /*1d40*/  STL [R1+0x5c], R15 ;  /* 0x00005c0f01007387 */ /* 0x0003e20000100800 */
[----:B------:R-:W-:Y:S01]  /*1d50*/  @!P6 IMAD.IADD R2, R2, 0x1, -R5 ;  /* 0x000000010202e824 */ /* 0x000fe200078e0a05 */
[----:B------:R-:W-:Y:S01]  /*1d60*/  IABS R13, R7 ;  /* 0x00000007000d7213 */ /* 0x000fe20000000000 */
[----:B------:R-:W-:Y:S01]  /*1d70*/  IMAD.MOV.U32 R17, RZ, RZ, R9 ;  /* 0x000000ffff117224 */ /* 0x000fe200078e0009 */
[----:B------:R-:W-:Y:S01]  /*1d80*/  ISETP.GE.AND P6, PT, R11, RZ, PT ;  /* 0x000000ff0b00720c */ /* 0x000fe20003fc6270 */
[----:B------:R-:W-:Y:S01]  /*1d90*/  @!P4 IMAD.IADD R10, R10, 0x1, -R5 ;  /* 0x000000010a0ac824 */ /* 0x000fe200078e0a05 */
[----:B0-----:R-:W-:Y:S01]  /*1da0*/  IABS R16, R12 ;  /* 0x0000000c00107213 */ /* 0x001fe20000000000 */
[----:B------:R-:W-:Y:S01]  /*1db0*/  @!P2 IMAD.MOV R17, RZ, RZ, -R17 ;  /* 0x000000ffff11a224 */ /* 0x000fe200078e0a11 */
[C---:B------:R-:W-:Y:S01]  /*1dc0*/  ISETP.GT.U32.AND P4, PT, R5.reuse, R6, PT ;  /* 0x000000060500720c */ /* 0x040fe20003f84070 */
[----:B------:R-:W-:Y:S01]  /*1dd0*/  IMAD.HI.U32 R11, R0, R13, RZ ;  /* 0x0000000d000b7227 */ /* 0x000fe200078e00ff */
[----:B------:R-:W-:-:S02]  /*1de0*/  ISETP.GT.U32.AND P2, PT, R5, R10, PT ;  /* 0x0000000a0500720c */ /* 0x000fc40003f44070 */
[----:B------:R-:W-:Y:S01]  /*1df0*/  STL [R1+0x74], R17 ;  /* 0x0000741101007387 */ /* 0x000fe20000100800 */
[----:B------:R-:W-:Y:S01]  /*1e00*/  IMAD.HI.U32 R14, R0, R16, RZ ;  /* 0x00000010000e7227 */ /* 0x000fe200078e00ff */
[----:B------:R-:W-:-:S03]  /*1e10*/  ISETP.GE.AND P1, PT, R12, RZ, PT ;  /* 0x000000ff0c00720c */ /* 0x000fc60003f26270 */
[----:B------:R-:W-:Y:S02]  /*1e20*/  IMAD.MOV R14, RZ, RZ, -R14 ;  /* 0x000000ffff0e7224 */ /* 0x000fe400078e0a0e */
[----:B-1----:R-:W-:Y:S02]  /*1e30*/  IMAD.MOV.U32 R15, RZ, RZ, R8 ;  /* 0x000000ffff0f7224 */ /* 0x002fe400078e0008 */
[C---:B------:R-:W-:Y:S02]  /*1e40*/  IMAD R16, R5.reuse, R14, R16 ;  /* 0x0000000e05107224 */ /* 0x040fe400078e0210 */
[----:B------:R-:W-:Y:S02]  /*1e50*/  IMAD.MOV.U32 R8, RZ, RZ, R2 ;  /* 0x000000ffff087224 */ /* 0x000fe400078e0002 */
[----:B------:R-:W-:Y:S02]  /*1e60*/  IMAD.MOV R11, RZ, RZ, -R11 ;  /* 0x000000ffff0b7224 */ /* 0x000fe400078e0a0b */
[----:B------:R-:W-:Y:S01]  /*1e70*/  @!P5 IMAD.MOV R8, RZ, RZ, -R8 ;  /* 0x000000ffff08d224 */ /* 0x000fe200078e0a08 */
[----:B------:R-:W-:Y:S01]  /*1e80*/  ISETP.GT.U32.AND P5, PT, R5, R16, PT ;  /* 0x000000100500720c */ /* 0x000fe20003fa4070 */
[----:B------:R-:W-:Y:S01]  /*1e90*/  @!P0 IMAD.MOV R15, RZ, RZ, -R15 ;  /* 0x000000ffff0f8224 */ /* 0x000fe200078e0a0f */
[----:B------:R-:W-:Y:S01]  /*1ea0*/  ISETP.GE.AND P0, PT, R7, RZ, PT ;  /* 0x000000ff0700720c */ /* 0x000fe20003f06270 */
[----:B------:R-:W-:-:S02]  /*1eb0*/  IMAD R13, R5, R11, R13 ;  /* 0x0000000b050d7224 */ /* 0x000fc400078e020d */
[--C-:B------:R-:W-:Y:S01]  /*1ec0*/  @!P4 IMAD.IADD R6, R6, 0x1, -R5.reuse ;  /* 0x000000010606c824 */ /* 0x100fe200078e0a05 */
[----:B------:R0:W-:Y:S01]  /*1ed0*/  STL [R1+0x80], R15 ;  /* 0x0000800f01007387 */ /* 0x0001e20000100800 */
[--C-:B------:R-:W-:Y:S01]  /*1ee0*/  @!P2 IMAD.IADD R10, R10, 0x1, -R5.reuse ;  /* 0x000000010a0aa824 */ /* 0x100fe200078e0a05 */
[C---:B------:R-:W-:Y:S01]  /*1ef0*/  ISETP.GT.U32.AND P2, PT, R5.reuse, R13, PT ;  /* 0x0000000d0500720c */ /* 0x040fe20003f44070 */
[----:B------:R-:W-:Y:S01]  /*1f00*/  IMAD.MOV.U32 R9, RZ, RZ, R6 ;  /* 0x000000ffff097224 */ /* 0x000fe200078e0006 */
[----:B------:R1:W-:Y:S01]  /*1f10*/  STL [R1+0xb0], R8 ;  /* 0x0000b00801007387 */ /* 0x0003e20000100800 */
[----:B------:R-:W-:Y:S02]  /*1f20*/  VIADD R2, R4, 0x54 ;  /* 0x0000005404027836 */ /* 0x000fe40000000000 */
[----:B------:R-:W-:Y:S02]  /*1f30*/  @!P5 IMAD.IADD R16, R16, 0x1, -R5 ;  /* 0x000000011010d824 */ /* 0x000fe400078e0a05 */
[----:B------:R-:W-:Y:S01]  /*1f40*/  @!P3 IMAD.MOV R9, RZ, RZ, -R9 ;  /* 0x000000ffff09b224 */ /* 0x000fe200078e0a09 */
[----:B------:R-:W-:Y:S01]  /*1f50*/  IABS R7, R2 ;  /* 0x0000000200077213 */ /* 0x000fe20000000000 */
[C---:B0-----:R-:W-:Y:S01]  /*1f60*/  VIADD R15, R4.reuse, 0x56 ;  /* 0x00000056040f7836 */ /* 0x041fe20000000000 */
[----:B------:R-:W-:Y:S01]  /*1f70*/  ISETP.GT.U32.AND P5, PT, R5, R16, PT ;  /* 0x000000100500720c */ /* 0x000fe20003fa4070 */
[----:B------:R-:W-:Y:S01]  /*1f80*/  @!P6 IMAD.MOV R10, RZ, RZ, -R10 ;  /* 0x000000ffff0ae224 */ /* 0x000fe200078e0a0a */
[----:B------:R0:W-:Y:S01]  /*1f90*/  STL [R1+0xbc], R9 ;  /* 0x0000bc0901007387 */ /* 0x0001e20000100800 */
[----:B-1----:R-:W-:Y:S01]  /*1fa0*/  VIADD R8, R4, 0x52 ;  /* 0x0000005204087836 */ /* 0x002fe20000000000 */
[----:B------:R-:W-:Y:S01]  /*1fb0*/  ISETP.GE.AND P4, PT, R15, RZ, PT ;  /* 0x000000ff0f00720c */ /* 0x000fe20003f86270 */
[----:B------:R-:W-:Y:S01]  /*1fc0*/  @!P2 IMAD.IADD R13, R13, 0x1, -R5 ;  /* 0x000000010d0da824 */ /* 0x000fe200078e0a05 */
[----:B------:R-:W-:Y:S01]  /*1fd0*/  IABS R15, R15 ;  /* 0x0000000f000f7213 */ /* 0x000fe20000000000 */
[----:B------:R-:W-:Y:S01]  /*1fe0*/  IMAD.MOV.U32 R6, RZ, RZ, R7 ;  /* 0x000000ffff067224 */ /* 0x000fe200078e0007 */
[----:B------:R-:W-:Y:S01]  /*1ff0*/  IABS R12, R8 ;  /* 0x00000008000c7213 */ /* 0x000fe20000000000 */
[----:B------:R1:W-:Y:S01]  /*2000*/  STL [R1+0xb8], R10 ;  /* 0x0000b80a01007387 */ /* 0x0003e20000100800 */
[----:B------:R-:W-:Y:S01]  /*2010*/  ISETP.GE.AND P3, PT, R2, RZ, PT ;  /* 0x000000ff0200720c */ /* 0x000fe20003f66270 */
[----:B------:R-:W-:Y:S01]  /*2020*/  IMAD.HI.U32 R7, R0, R6, RZ ;  /* 0x0000000600077227 */ /* 0x000fe200078e00ff */
[----:B------:R-:W-:-:S02]  /*2030*/  ISETP.GT.U32.AND P2, PT, R5, R13, PT ;  /* 0x0000000d0500720c */ /* 0x000fc40003f44070 */
[----:B------:R-:W-:Y:S01]  /*2040*/  ISETP.GE.AND P6, PT, R8, RZ, PT ;  /* 0x000000ff0800720c */ /* 0x000fe20003fc6270 */
[----:B0-----:R-:W-:-:S04]  /*2050*/  IMAD.HI.U32 R9, R0, R15, RZ ;  /* 0x0000000f00097227 */ /* 0x001fc800078e00ff */
[----:B------:R-:W-:Y:S02]  /*2060*/  IMAD.MOV R9, RZ, RZ, -R9 ;  /* 0x000000ffff097224 */ /* 0x000fe400078e0a09 */
[----:B------:R-:W-:-:S04]  /*2070*/  IMAD.HI.U32 R2, R0, R12, RZ ;  /* 0x0000000c00027227 */ /* 0x000fc800078e00ff */
[C---:B------:R-:W-:Y:S02]  /*2080*/  IMAD R15, R5.reuse, R9, R15 ;  /* 0x00000009050f7224 */ /* 0x040fe400078e020f */
[----:B------:R-:W-:Y:S02]  /*2090*/  IMAD.MOV R8, RZ, RZ, -R2 ;  /* 0x000000ffff087224 */ /* 0x000fe400078e0a02 */
[----:B------:R-:W-:Y:S01]  /*20a0*/  @!P5 IMAD.IADD R16, R16, 0x1, -R5 ;  /* 0x000000011010d824 */ /* 0x000fe200078e0a05 */
[C---:B------:R-:W-:Y:S01]  /*20b0*/  ISETP.GT.U32.AND P5, PT, R5.reuse, R15, PT ;  /* 0x0000000f0500720c */ /* 0x040fe20003fa4070 */
[----:B------:R-:W-:Y:S02]  /*20c0*/  IMAD.MOV R7, RZ, RZ, -R7 ;  /* 0x000000ffff077224 */ /* 0x000fe400078e0a07 */
[----:B------:R-:W-:Y:S02]  /*20d0*/  IMAD R12, R5, R8, R12 ;  /* 0x00000008050c7224 */ /* 0x000fe400078e020c */
[----:B------:R-:W-:-:S02]  /*20e0*/  IMAD.MOV.U32 R18, RZ, RZ, R16 ;  /* 0x000000ffff127224 */ /* 0x000fc400078e0010 */
[C---:B------:R-:W-:Y:S02]  /*20f0*/  IMAD R2, R5.reuse, R7, R6 ;  /* 0x0000000705027224 */ /* 0x040fe400078e0206 */
[----:B------:R-:W-:Y:S01]  /*2100*/  @!P1 IMAD.MOV R18, RZ, RZ, -R18 ;  /* 0x000000ffff129224 */ /* 0x000fe200078e0a12 */
[----:B------:R-:W-:Y:S01]  /*2110*/  ISETP.GT.U32.AND P1, PT, R5, R12, PT ;  /* 0x0000000c0500720c */ /* 0x000fe20003f24070 */
[--C-:B------:R-:W-:Y:S01]  /*2120*/  @!P2 IMAD.IADD R13, R13, 0x1, -R5.reuse ;  /* 0x000000010d0da824 */ /* 0x100fe200078e0a05 */
[----:B------:R-:W-:Y:S01]  /*2130*/  ISETP.GT.U32.AND P2, PT, R5, R2, PT ;  /* 0x000000020500720c */ /* 0x000fe20003f44070 */
[C---:B-1----:R-:W-:Y:S01]  /*2140*/  VIADD R10, R4.reuse, 0x4e ;  /* 0x0000004e040a7836 */ /* 0x042fe20000000000 */
[----:B------:R0:W-:Y:S01]  /*2150*/  STL [R1+0xb4], R18 ;  /* 0x0000b41201007387 */ /* 0x0001e20000100800 */
[C---:B------:R-:W-:Y:S02]  /*2160*/  VIADD R6, R4.reuse, 0x50 ;  /* 0x0000005004067836 */ /* 0x040fe40000000000 */
[----:B------:R-:W-:Y:S01]  /*2170*/  @!P5 IMAD.IADD R15, R15, 0x1, -R5 ;  /* 0x000000010f0fd824 */ /* 0x000fe200078e0a05 */
[----:B------:R-:W-:Y:S01]  /*2180*/  IABS R17, R10 ;  /* 0x0000000a00117213 */ /* 0x000fe20000000000 */
[C---:B------:R-:W-:Y:S01]  /*2190*/  VIADD R11, R4.reuse, 0x4c ;  /* 0x0000004c040b7836 */ /* 0x040fe20000000000 */
[----:B------:R-:W-:Y:S01]  /*21a0*/  IABS R8, R6 ;  /* 0x0000000600087213 */ /* 0x000fe20000000000 */
[----:B------:R-:W-:Y:S01]  /*21b0*/  VIADD R7, R4, 0x4a ;  /* 0x0000004a04077836 */ /* 0x000fe20000000000 */
[----:B------:R-:W-:Y:S01]  /*21c0*/  ISETP.GT.U32.AND P5, PT, R5, R15, PT ;  /* 0x0000000f0500720c */ /* 0x000fe20003fa4070 */
[----:B------:R-:W-:Y:S01]  /*21d0*/  IMAD.MOV.U32 R16, RZ, RZ, R17 ;  /* 0x000000ffff107224 */ /* 0x000fe200078e0011 */
[----:B------:R-:W-:Y:S01]  /*21e0*/  IABS R14, R11 ;  /* 0x0000000b000e7213 */ /* 0x000fe20000000000 */
[----:B------:R-:W-:Y:S01]  /*21f0*/  IMAD.HI.U32 R17, R0, R8, RZ ;  /* 0x0000000800117227 */ /* 0x000fe200078e00ff */
[----:B------:R-:W-:-:S03]  /*2200*/  IABS R9, R7 ;  /* 0x0000000700097213 */ /* 0x000fc60000000000 */
[--C-:B------:R-:W-:Y:S02]  /*2210*/  @!P1 IMAD.IADD R12, R12, 0x1, -R5.reuse ;  /* 0x000000010c0c9824 */ /* 0x100fe400078e0a05 */
[----:B------:R-:W-:Y:S02]  /*2220*/  @!P2 IMAD.IADD R2, R2, 0x1, -R5 ;  /* 0x000000010202a824 */ /* 0x000fe400078e0a05 */
[----:B0-----:R-:W-:Y:S01]  /*2230*/  IMAD.MOV.U32 R18, RZ, RZ, R13 ;  /* 0x000000ffff127224 */ /* 0x001fe200078e000d */
[C---:B------:R-:W-:Y:S01]  /*2240*/  ISETP.GT.U32.AND P1, PT, R5.reuse, R12, PT ;  /* 0x0000000c0500720c */ /* 0x040fe20003f24070 */
[----:B------:R-:W-:Y:S01]  /*2250*/  IMAD.MOV R17, RZ, RZ, -R17 ;  /* 0x000000ffff117224 */ /* 0x000fe200078e0a11 */
[C---:B------:R-:W-:Y:S01]  /*2260*/  ISETP.GT.U32.AND P2, PT, R5.reuse, R2, PT ;  /* 0x000000020500720c */ /* 0x040fe20003f44070 */
[----:B------:R-:W-:Y:S02]  /*2270*/  IMAD.MOV.U32 R13, RZ, RZ, R14 ;  /* 0x000000ffff0d7224 */ /* 0x000fe400078e000e */
[----:B------:R-:W-:Y:S01]  /*2280*/  @!P0 IMAD.MOV R18, RZ, RZ, -R18 ;  /* 0x000000ffff128224 */ /* 0x000fe200078e0a12 */
[----:B------:R-:W-:Y:S01]  /*2290*/  ISETP.GE.AND P0, PT, R6, RZ, PT ;  /* 0x000000ff0600720c */ /* 0x000fe20003f06270 */
[----:B------:R-:W-:-:S02]  /*22a0*/  IMAD R6, R5, R17, R8 ;  /* 0x0000001105067224 */ /* 0x000fc400078e0208 */
[C---:B------:R-:W-:Y:S01]  /*22b0*/  IMAD.HI.U32 R8, R0.reuse, R13, RZ ;  /* 0x0000000d00087227 */ /* 0x040fe200078e00ff */
[----:B------:R0:W-:Y:S03]  /*22c0*/  STL [R1+0x84], R18 ;  /* 0x0000841201007387 */ /* 0x0001e60000100800 */
[----:B------:R-:W-:Y:S01]  /*22d0*/  @!P5 IMAD.IADD R15, R15, 0x1, -R5 ;  /* 0x000000010f0fd824 */ /* 0x000fe200078e0a05 */
[----:B------:R-:W-:Y:S01]  /*22e0*/  ISETP.GT.U32.AND P5, PT, R5, R6, PT ;  /* 0x000000060500720c */ /* 0x000fe20003fa4070 */
[----:B------:R-:W-:-:S04]  /*22f0*/  IMAD.HI.U32 R17, R0, R16, RZ ;  /* 0x0000001000117227 */ /* 0x000fc800078e00ff */
[----:B------:R-:W-:-:S04]  /*2300*/  IMAD.HI.U32 R14, R0, R9, RZ ;  /* 0x00000009000e7227 */ /* 0x000fc800078e00ff */
[----:B------:R-:W-:Y:S02]  /*2310*/  IMAD.MOV R8, RZ, RZ, -R8 ;  /* 0x000000ffff087224 */ /* 0x000fe400078e0a08 */
[----:B------:R-:W-:Y:S02]  /*2320*/  IMAD.MOV R17, RZ, RZ, -R17 ;  /* 0x000000ffff117224 */ /* 0x000fe400078e0a11 */
[----:B------:R-:W-:Y:S02]  /*2330*/  IMAD.MOV R14, RZ, RZ, -R14 ;  /* 0x000000ffff0e7224 */ /* 0x000fe400078e0a0e */
[C---:B------:R-:W-:Y:S02]  /*2340*/  IMAD R13, R5.reuse, R8, R13 ;  /* 0x00000008050d7224 */ /* 0x040fe400078e020d */
[--C-:B------:R-:W-:Y:S02]  /*2350*/  @!P1 IMAD.IADD R12, R12, 0x1, -R5.reuse ;  /* 0x000000010c0c9824 */ /* 0x100fe400078e0a05 */
[----:B------:R-:W-:Y:S01]  /*2360*/  VIADD R8, R4, 0x48 ;  /* 0x0000004804087836 */ /* 0x000fe20000000000 */
[----:B------:R-:W-:Y:S01]  /*2370*/  ISETP.GT.U32.AND P1, PT, R5, R13, PT ;  /* 0x0000000d0500720c */ /* 0x000fe20003f24070 */
[----:B------:R-:W-:Y:S01]  /*2380*/  @!P2 IMAD.IADD R2, R2, 0x1, -R5 ;  /* 0x000000010202a824 */ /* 0x000fe200078e0a05 */
[----:B------:R-:W-:Y:S01]  /*2390*/  ISETP.GE.AND P2, PT, R10, RZ, PT ;  /* 0x000000ff0a00720c */ /* 0x000fe20003f46270 */
[----:B0-----:R-:W-:-:S02]  /*23a0*/  IMAD.MOV.U32 R18, RZ, RZ, R15 ;  /* 0x000000ffff127224 */ /* 0x001fc400078e000f */
[C---:B------:R-:W-:Y:S02]  /*23b0*/  IMAD R10, R5.reuse, R17, R16 ;  /* 0x00000011050a7224 */ /* 0x040fe400078e0210 */
[C---:B------:R-:W-:Y:S01]  /*23c0*/  IMAD R9, R5.reuse, R14, R9 ;  /* 0x0000000e05097224 */ /* 0x040fe200078e0209 */
[----:B------:R-:W-:Y:S01]  /*23d0*/  IABS R14, R8 ;  /* 0x00000008000e7213 */ /* 0x000fe20000000000 */
[----:B------:R-:W-:Y:S02]  /*23e0*/  IMAD.MOV.U32 R15, RZ, RZ, R12 ;  /* 0x000000ffff0f7224 */ /* 0x000fe400078e000c */
[----:B------:R-:W-:Y:S01]  /*23f0*/  @!P5 IMAD.IADD R6, R6, 0x1, -R5 ;  /* 0x000000010606d824 */ /* 0x000fe200078e0a05 */
[C---:B------:R-:W-:Y:S01]  /*2400*/  ISETP.GT.U32.AND P5, PT, R5.reuse, R10, PT ;  /* 0x0000000a0500720c */ /* 0x040fe20003fa4070 */
[----:B------:R-:W-:Y:S01]  /*2410*/  IMAD.MOV.U32 R16, RZ, RZ, R2 ;  /* 0x000000ffff107224 */ /* 0x000fe200078e0002 */
[----:B------:R-:W-:Y:S01]  /*2420*/  MOV R2, R14 ;  /* 0x0000000e00027202 */ /* 0x000fe20000000f00 */
[----:B------:R-:W-:Y:S01]  /*2430*/  @!P6 IMAD.MOV R15, RZ, RZ, -R15 ;  /* 0x000000ffff0fe224 */ /* 0x000fe200078e0a0f */
[----:B------:R-:W-:Y:S01]  /*2440*/  ISETP.GT.U32.AND P6, PT, R5, R9, PT ;  /* 0x000000090500720c */ /* 0x000fe20003fc4070 */
[----:B------:R-:W-:Y:S01]  /*2450*/  @!P3 IMAD.MOV R16, RZ, RZ, -R16 ;  /* 0x000000ffff10b224 */ /* 0x000fe200078e0a10 */
[----:B------:R-:W-:Y:S01]  /*2460*/  ISETP.GE.AND P3, PT, R11, RZ, PT ;  /* 0x000000ff0b00720c */ /* 0x000fe20003f66270 */
[----:B------:R-:W-:Y:S01]  /*2470*/  @!P4 IMAD.MOV R18, RZ, RZ, -R18 ;  /* 0x000000ffff12c224 */ /* 0x000fe200078e0a12 */
[----:B------:R-:W-:Y:S01]  /*2480*/  ISETP.GT.U32.AND P4, PT, R5, R6, PT ;  /* 0x000000060500720c */ /* 0x000fe20003f84070 */
[----:B------:R-:W-:-:S02]  /*2490*/  VIADD R11, R4, 0x46 ;  /* 0x00000046040b7836 */ /* 0x000fc40000000000 */
[----:B------:R-:W-:Y:S01]  /*24a0*/  IMAD.HI.U32 R12, R0, R2, RZ ;  /* 0x00000002000c7227 */ /* 0x000fe200078e00ff */
[----:B------:R-:W-:Y:S02]  /*24b0*/  STL [R1+0x88], R18 ;  /* 0x0000881201007387 */ /* 0x000fe40000100800 */
[----:B------:R-:W-:Y:S01]  /*24c0*/  IABS R14, R11 ;  /* 0x0000000b000e7213 */ /* 0x000fe20000000000 */
[--C-:B------:R-:W-:Y:S01]  /*24d0*/  @!P1 IMAD.IADD R13, R13, 0x1, -R5.reuse ;  /* 0x000000010d0d9824 */ /* 0x100fe200078e0a05 */
[----:B------:R-:W-:Y:S01]  /*24e0*/  STL [R1+0x90], R16 ;  /* 0x0000901001007387 */ /* 0x000fe20000100800 */
[----:B------:R-:W-:Y:S02]  /*24f0*/  IMAD.MOV R12, RZ, RZ, -R12 ;  /* 0x000000ffff0c7224 */ /* 0x000fe400078e0a0c */
[--C-:B------:R-:W-:Y:S01]  /*2500*/  @!P5 IMAD.IADD R10, R10, 0x1, -R5.reuse ;  /* 0x000000010a0ad824 */ /* 0x100fe200078e0a05 */
[----:B------:R0:W-:Y:S01]  /*2510*/  STL [R1+0x94], R15 ;  /* 0x0000940f01007387 */ /* 0x0001e20000100800 */
[----:B------:R-:W-:Y:S01]  /*2520*/  @!P6 IMAD.IADD R9, R9, 0x1, -R5 ;  /* 0x000000010909e824 */ /* 0x000fe200078e0a05 */
[C---:B------:R-:W-:Y:S01]  /*2530*/  ISETP.GT.U32.AND P6, PT, R5.reuse, R13, PT ;  /* 0x0000000d0500720c */ /* 0x040fe20003fc4070 */
[C---:B------:R-:W-:Y:S01]  /*2540*/  IMAD R2, R5.reuse, R12, R2 ;  /* 0x0000000c05027224 */ /* 0x040fe200078e0202 */
[----:B------:R-:W-:Y:S01]  /*2550*/  ISETP.GT.U32.AND P1, PT, R5, R10, PT ;  /* 0x0000000a0500720c */ /* 0x000fe20003f24070 */
[----:B------:R-:W-:Y:S01]  /*2560*/  IMAD.HI.U32 R12, R0, R14, RZ ;  /* 0x0000000e000c7227 */ /* 0x000fe200078e00ff */
[----:B------:R-:W-:-:S03]  /*2570*/  ISETP.GE.AND P5, PT, R8, RZ, PT ;  /* 0x000000ff0800720c */ /* 0x000fc60003fa6270 */
[----:B------:R-:W-:Y:S01]  /*2580*/  @!P4 IMAD.IADD R6, R6, 0x1, -R5 ;  /* 0x000000010606c824 */ /* 0x000fe200078e0a05 */
[----:B------:R-:W-:Y:S01]  /*2590*/  ISETP.GE.AND P4, PT, R7, RZ, PT ;  /* 0x000000ff0700720c */ /* 0x000fe20003f86270 */
[----:B------:R-:W-:Y:S02]  /*25a0*/  IMAD.MOV R12, RZ, RZ, -R12 ;  /* 0x000000ffff0c7224 */ /* 0x000fe400078e0a0c */
[----:B0-----:R-:W-:Y:S02]  /*25b0*/  IMAD.MOV.U32 R15, RZ, RZ, R6 ;  /* 0x000000ffff0f7224 */ /* 0x001fe400078e0006 */
[C---:B------:R-:W-:Y:S02]  /*25c0*/  IMAD R14, R5.reuse, R12, R14 ;  /* 0x0000000c050e7224 */ /* 0x040fe400078e020e */
[----:B------:R-:W-:Y:S01]  /*25d0*/  @!P0 IMAD.MOV R15, RZ, RZ, -R15 ;  /* 0x000000ffff0f8224 */ /* 0x000fe200078e0a0f */
[----:B------:R-:W-:Y:S01]  /*25e0*/  ISETP.GT.U32.AND P0, PT, R5, R9, PT ;  /* 0x000000090500720c */ /* 0x000fe20003f04070 */
[--C-:B------:R-:W-:Y:S01]  /*25f0*/  @!P6 IMAD.IADD R13, R13, 0x1, -R5.reuse ;  /* 0x000000010d0de824 */ /* 0x100fe200078e0a05 */
[C---:B------:R-:W-:Y:S01]  /*2600*/  ISETP.GT.U32.AND P6, PT, R5.reuse, R14, PT ;  /* 0x0000000e0500720c */ /* 0x040fe20003fc4070 */
[----:B------:R-:W-:Y:S01]  /*2610*/  @!P1 IMAD.IADD R10, R10, 0x1, -R5 ;  /* 0x000000010a0a9824 */ /* 0x000fe200078e0a05 */
[----:B------:R-:W-:Y:S01]  /*2620*/  ISETP.GT.U32.AND P1, PT, R5, R2, PT ;  /* 0x000000020500720c */ /* 0x000fe20003f24070 */
[C---:B------:R-:W-:Y:S01]  /*2630*/  VIADD R7, R4.reuse, 0x40 ;  /* 0x0000004004077836 */ /* 0x040fe20000000000 */
[----:B------:R0:W-:Y:S01]  /*2640*/  STL [R1+0x98], R15 ;  /* 0x0000980f01007387 */ /* 0x0001e20000100800 */
[----:B------:R-:W-:-:S02]  /*2650*/  VIADD R8, R4, 0x44 ;  /* 0x0000004404087836 */ /* 0x000fc40000000000 */
[----:B------:R-:W-:Y:S01]  /*2660*/  VIADD R6, R4, 0x42 ;  /* 0x0000004204067836 */ /* 0x000fe20000000000 */
[----:B------:R-:W-:Y:S01]  /*2670*/  IABS R16, R7 ;  /* 0x0000000700107213 */ /* 0x000fe20000000000 */
[----:B------:R-:W-:Y:S02]  /*2680*/  IMAD.MOV.U32 R18, RZ, RZ, R10 ;  /* 0x000000ffff127224 */ /* 0x000fe400078e000a */
[--C-:B------:R-:W-:Y:S01]  /*2690*/  @!P0 IMAD.IADD R9, R9, 0x1, -R5.reuse ;  /* 0x0000000109098824 */ /* 0x100fe200078e0a05 */
[----:B------:R-:W-:Y:S01]  /*26a0*/  IABS R12, R6 ;  /* 0x00000006000c7213 */ /* 0x000fe20000000000 */
[--C-:B------:R-:W-:Y:S01]  /*26b0*/  @!P6 IMAD.IADD R14, R14, 0x1, -R5.reuse ;  /* 0x000000010e0ee824 */ /* 0x100fe200078e0a05 */
[----:B0-----:R-:W-:Y:S01]  /*26c0*/  IABS R15, R8 ;  /* 0x00000008000f7213 */ /* 0x001fe20000000000 */
[----:B------:R-:W-:Y:S01]  /*26d0*/  @!P1 IMAD.IADD R2, R2, 0x1, -R5 ;  /* 0x0000000102029824 */ /* 0x000fe200078e0a05 */
[----:B------:R-:W-:Y:S01]  /*26e0*/  ISETP.GE.AND P0, PT, R11, RZ, PT ;  /* 0x000000ff0b00720c */ /* 0x000fe20003f06270 */
[----:B------:R-:W-:Y:S01]  /*26f0*/  IMAD.MOV.U32 R11, RZ, RZ, R16 ;  /* 0x000000ffff0b7224 */ /* 0x000fe200078e0010 */
[----:B------:R-:W-:Y:S01]  /*2700*/  ISETP.GE.AND P1, PT, R8, RZ, PT ;  /* 0x000000ff0800720c */ /* 0x000fe20003f26270 */
[----:B------:R-:W-:Y:S01]  /*2710*/  IMAD.HI.U32 R16, R0, R15, RZ ;  /* 0x0000000f00107227 */ /* 0x000fe200078e00ff */
[----:B------:R-:W-:-:S03]  /*2720*/  ISETP.GT.U32.AND P6, PT, R5, R14, PT ;  /* 0x0000000e0500720c */ /* 0x000fc60003fc4070 */
[----:B------:R-:W-:-:S04]  /*2730*/  IMAD.HI.U32 R17, R0, R12, RZ ;  /* 0x0000000c00117227 */ /* 0x000fc800078e00ff */
[----:B------:R-:W-:-:S04]  /*2740*/  IMAD.HI.U32 R8, R0, R11, RZ ;  /* 0x0000000b00087227 */ /* 0x000fc800078e00ff */
[----:B------:R-:W-:Y:S02]  /*2750*/  IMAD.MOV R16, RZ, RZ, -R16 ;  /* 0x000000ffff107224 */ /* 0x000fe400078e0a10 */
[----:B------:R-:W-:Y:S02]  /*2760*/  IMAD.MOV R10, RZ, RZ, -R17 ;  /* 0x000000ffff0a7224 */ /* 0x000fe400078e0a11 */
[----:B------:R-:W-:Y:S01]  /*2770*/  @!P2 IMAD.MOV R18, RZ, RZ, -R18 ;  /* 0x000000ffff12a224 */ /* 0x000fe200078e0a12 */
[C---:B------:R-:W-:Y:S01]  /*2780*/  ISETP.GT.U32.AND P2, PT, R5.reuse, R2, PT ;  /* 0x000000020500720c */ /* 0x040fe20003f44070 */
[C---:B------:R-:W-:Y:S02]  /*2790*/  IMAD R15, R5.reuse, R16, R15 ;  /* 0x00000010050f7224 */ /* 0x040fe400078e020f */
[----:B------:R-:W-:Y:S01]  /*27a0*/  IMAD.MOV R8, RZ, RZ, -R8 ;  /* 0x000000ffff087224 */ /* 0x000fe200078e0a08 */
[----:B------:R-:W-:Y:S01]  /*27b0*/  STL [R1+0xac], R18 ;  /* 0x0000ac1201007387 */ /* 0x000fe20000100800 */
[----:B------:R-:W-:-:S02]  /*27c0*/  IMAD R12, R5, R10, R12 ;  /* 0x0000000a050c7224 */ /* 0x000fc400078e020c */
[----:B------:R-:W-:Y:S01]  /*27d0*/  @!P3 IMAD.MOV R13, RZ, RZ, -R13 ;  /* 0x000000ffff0db224 */ /* 0x000fe200078e0a0d */
[C---:B------:R-:W-:Y:S01]  /*27e0*/  ISETP.GT.U32.AND P3, PT, R5.reuse, R15, PT ;  /* 0x0000000f0500720c */ /* 0x040fe20003f64070 */
[C---:B------:R-:W-:Y:S02]  /*27f0*/  IMAD R11, R5.reuse, R8, R11 ;  /* 0x00000008050b7224 */ /* 0x040fe400078e020b */
[----:B------:R-:W-:Y:S01]  /*2800*/  @!P4 IMAD.MOV R9, RZ, RZ, -R9 ;  /* 0x000000ffff09c224 */ /* 0x000fe200078e0a09 */
[C---:B------:R-:W-:Y:S01]  /*2810*/  ISETP.GT.U32.AND P4, PT, R5.reuse, R12, PT ;  /* 0x0000000c0500720c */ /* 0x040fe20003f84070 */
[--C-:B------:R-:W-:Y:S01]  /*2820*/  @!P6 IMAD.IADD R14, R14, 0x1, -R5.reuse ;  /* 0x000000010e0ee824 */ /* 0x100fe200078e0a05 */
[----:B------:R-:W-:Y:S01]  /*2830*/  ISETP.GT.U32.AND P6, PT, R5, R11, PT ;  /* 0x0000000b0500720c */ /* 0x000fe20003fc4070 */
[----:B------:R-:W-:Y:S01]  /*2840*/  @!P2 IMAD.IADD R2, R2, 0x1, -R5 ;  /* 0x000000010202a824 */ /* 0x000fe200078e0a05 */
[----:B------:R-:W-:Y:S01]  /*2850*/  ISETP.GE.AND P2, PT, R6, RZ, PT ;  /* 0x000000ff0600720c */ /* 0x000fe20003f46270 */
[C---:B------:R-:W-:Y:S01]  /*2860*/  VIADD R16, R4.reuse, 0x3e ;  /* 0x0000003e04107836 */ /* 0x040fe20000000000 */
[----:B------:R-:W-:Y:S01]  /*2870*/  STL [R1+0xa0], R13 ;  /* 0x0000a00d01007387 */ /* 0x000fe20000100800 */
[----:B------:R-:W-:-:S02]  /*2880*/  VIADD R6, R4, 0x3c ;  /* 0x0000003c04067836 */ /* 0x000fc40000000000 */
[--C-:B------:R-:W-:Y:S01]  /*2890*/  @!P3 IMAD.IADD R15, R15, 0x1, -R5.reuse ;  /* 0x000000010f0fb824 */ /* 0x100fe200078e0a05 */
[----:B------:R0:W-:Y:S01]  /*28a0*/  STL [R1+0xa4], R9 ;  /* 0x0000a40901007387 */ /* 0x0001e20000100800 */
[----:B------:R-:W-:Y:S01]  /*28b0*/  ISETP.GE.AND P3, PT, R7, RZ, PT ;  /* 0x000000ff0700720c */ /* 0x000fe20003f66270 */
[----:B------:R-:W-:Y:S01]  /*28c0*/  IMAD.MOV.U32 R10, RZ, RZ, R2 ;  /* 0x000000ffff0a7224 */ /* 0x000fe200078e0002 */
[----:B------:R-:W-:Y:S01]  /*28d0*/  IABS R8, R6 ;  /* 0x0000000600087213 */ /* 0x000fe20000000000 */
[--C-:B------:R-:W-:Y:S01]  /*28e0*/  @!P4 IMAD.IADD R12, R12, 0x1, -R5.reuse ;  /* 0x000000010c0cc824 */ /* 0x100fe200078e0a05 */
[----:B------:R-:W-:Y:S01]  /*28f0*/  ISETP.GT.U32.AND P4, PT, R5, R15, PT ;  /* 0x0000000f0500720c */ /* 0x000fe20003f84070 */
[----:B------:R-:W-:Y:S02]  /*2900*/  @!P6 IMAD.IADD R11, R11, 0x1, -R5 ;  /* 0x000000010b0be824 */ /* 0x000fe400078e0a05 */
[----:B------:R-:W-:Y:S01]  /*2910*/  IMAD.HI.U32 R2, R0, R8, RZ ;  /* 0x0000000800027227 */ /* 0x000fe200078e00ff */
[----:B------:R-:W-:-:S02]  /*2920*/  ISETP.GT.U32.AND P6, PT, R5, R12, PT ;  /* 0x0000000c0500720c */ /* 0x000fc40003fc4070 */
[----:B0-----:R-:W-:Y:S01]  /*2930*/  IABS R9, R16 ;  /* 0x0000001000097213 */ /* 0x001fe20000000000 */
[----:B------:R-:W-:Y:S02]  /*2940*/  IMAD.MOV R2, RZ, RZ, -R2 ;  /* 0x000000ffff027224 */ /* 0x000fe400078e0a02 */
[----:B------:R-:W-:Y:S02]  /*2950*/  VIADD R13, R4, 0x3a ;  /* 0x0000003a040d7836 */ /* 0x000fe40000000000 */
[----:B------:R-:W-:-:S03]  /*2960*/  IMAD.HI.U32 R7, R0, R9, RZ ;  /* 0x0000000900077227 */ /* 0x000fc600078e00ff */
[----:B------:R-:W-:Y:S01]  /*2970*/  IABS R18, R13 ;  /* 0x0000000d00127213 */ /* 0x000fe20000000000 */
[----:B------:R-:W-:Y:S02]  /*2980*/  IMAD.MOV R7, RZ, RZ, -R7 ;  /* 0x000000ffff077224 */ /* 0x000fe400078e0a07 */
[C---:B------:R-:W-:Y:S02]  /*2990*/  IMAD R8, R5.reuse, R2, R8 ;  /* 0x0000000205087224 */ /* 0x040fe400078e0208 */
[----:B------:R-:W-:Y:S02]  /*29a0*/  IMAD R9, R5, R7, R9 ;  /* 0x0000000705097224 */ /* 0x000fe400078e0209 */
[--C-:B------:R-:W-:Y:S02]  /*29b0*/  @!P4 IMAD.IADD R15, R15, 0x1, -R5.reuse ;  /* 0x000000010f0fc824 */ /* 0x100fe400078e0a05 */
[----:B------:R-:W-:Y:S01]  /*29c0*/  @!P6 IMAD.IADD R12, R12, 0x1, -R5 ;  /* 0x000000010c0ce824 */ /* 0x000fe200078e0a05 */
[C---:B------:R-:W-:Y:S01]  /*29d0*/  ISETP.GT.U32.AND P4, PT, R5.reuse, R9, PT ;  /* 0x000000090500720c */ /* 0x040fe20003f84070 */
[----:B------:R-:W-:Y:S01]  /*29e0*/  @!P5 IMAD.MOV R10, RZ, RZ, -R10 ;  /* 0x000000ffff0ad224 */ /* 0x000fe200078e0a0a */
[C---:B------:R-:W-:Y:S01]  /*29f0*/  ISETP.GT.U32.AND P6, PT, R5.reuse, R8, PT ;  /* 0x000000080500720c */ /* 0x040fe20003fc4070 */
[----:B------:R-:W-:Y:S01]  /*2a00*/  IMAD.HI.U32 R19, R0, R18, RZ ;  /* 0x0000001200137227 */ /* 0x000fe200078e00ff */
[----:B------:R-:W-:-:S02]  /*2a10*/  ISETP.GT.U32.AND P5, PT, R5, R11, PT ;  /* 0x0000000b0500720c */ /* 0x000fc40003fa4070 */
[----:B------:R0:W-:Y:S01]  /*2a20*/  STL [R1+0xa8], R10 ;  /* 0x0000a80a01007387 */ /* 0x0001e20000100800 */
[----:B------:R-:W-:Y:S02]  /*2a30*/  VIADD R7, R4, 0x38 ;  /* 0x0000003804077836 */ /* 0x000fe40000000000 */
[----:B------:R-:W-:Y:S02]  /*2a40*/  IMAD.MOV R19, RZ, RZ, -R19 ;  /* 0x000000ffff137224 */ /* 0x000fe400078e0a13 */
[----:B------:R-:W-:Y:S01]  /*2a50*/  @!P0 IMAD.MOV R14, RZ, RZ, -R14 ;  /* 0x000000ffff0e8224 */ /* 0x000fe200078e0a0e */
[----:B------:R-:W-:Y:S01]  /*2a60*/  IABS R2, R7 ;  /* 0x0000000700027213 */ /* 0x000fe20000000000 */
[--C-:B------:R-:W-:Y:S01]  /*2a70*/  @!P4 IMAD.IADD R9, R9, 0x1, -R5.reuse ;  /* 0x000000010909c824 */ /* 0x100fe200078e0a05 */
[----:B------:R-:W-:Y:S01]  /*2a80*/  ISETP.GE.AND P4, PT, R6, RZ, PT ;  /* 0x000000ff0600720c */ /* 0x000fe20003f86270 */
[--C-:B------:R-:W-:Y:S01]  /*2a90*/  @!P6 IMAD.IADD R8, R8, 0x1, -R5.reuse ;  /* 0x000000010808e824 */ /* 0x100fe200078e0a05 */
[----:B------:R1:W-:Y:S01]  /*2aa0*/  STL [R1+0x9c], R14 ;  /* 0x00009c0e01007387 */ /* 0x0003e20000100800 */
[----:B0-----:R-:W-:Y:S01]  /*2ab0*/  VIADD R10, R4, 0x36 ;  /* 0x00000036040a7836 */ /* 0x001fe20000000000 */
[----:B------:R-:W-:Y:S01]  /*2ac0*/  ISETP.GT.U32.AND P0, PT, R5, R9, PT ;  /* 0x000000090500720c */ /* 0x000fe20003f04070 */
[----:B------:R-:W-:Y:S01]  /*2ad0*/  @!P5 IMAD.IADD R11, R11, 0x1, -R5 ;  /* 0x000000010b0bd824 */ /* 0x000fe200078e0a05 */
[C---:B------:R-:W-:Y:S01]  /*2ae0*/  ISETP.GT.U32.AND P6, PT, R5.reuse, R8, PT ;  /* 0x000000080500720c */ /* 0x040fe20003fc4070 */
[----:B------:R-:W-:Y:S01]  /*2af0*/  IMAD R6, R5, R19, R18 ;  /* 0x0000001305067224 */ /* 0x000fe200078e0212 */
[----:B------:R-:W-:Y:S01]  /*2b00*/  ISETP.GE.AND P5, PT, R16, RZ, PT ;  /* 0x000000ff1000720c */ /* 0x000fe20003fa6270 */
[----:B------:R-:W-:Y:S01]  /*2b10*/  IMAD.MOV.U32 R20, RZ, RZ, R15 ;  /* 0x000000ffff147224 */ /* 0x000fe200078e000f */
[----:B------:R-:W-:Y:S01]  /*2b20*/  IABS R16, R10 ;  /* 0x0000000a00107213 */ /* 0x000fe20000000000 */
[----:B------:R-:W-:-:S04]  /*2b30*/  IMAD.HI.U32 R17, R0, R2, RZ ;  /* 0x0000000200117227 */ /* 0x000fc800078e00ff */
[----:B-1----:R-:W-:Y:S02]  /*2b40*/  IMAD.MOV.U32 R14, RZ, RZ, R12 ;  /* 0x000000ffff0e7224 */ /* 0x002fe400078e000c */
[----:B------:R-:W-:Y:S01]  /*2b50*/  @!P1 IMAD.MOV R20, RZ, RZ, -R20 ;  /* 0x000000ffff149224 */ /* 0x000fe200078e0a14 */
[----:B------:R-:W-:Y:S01]  /*2b60*/  ISETP.GT.U32.AND P1, PT, R5, R6, PT ;  /* 0x000000060500720c */ /* 0x000fe20003f24070 */
[----:B------:R-:W-:Y:S02]  /*2b70*/  IMAD.MOV.U32 R12, RZ, RZ, R11 ;  /* 0x000000ffff0c7224 */ /* 0x000fe400078e000b */
[----:B------:R-:W-:Y:S01]  /*2b80*/  IMAD.MOV R17, RZ, RZ, -R17 ;  /* 0x000000ffff117224 */ /* 0x000fe200078e0a11 */
[----:B------:R-:W-:Y:S01]  /*2b90*/  STL [R1+0x8c], R20 ;  /* 0x00008c1401007387 */ /* 0x000fe20000100800 */
[----:B------:R-:W-:Y:S01]  /*2ba0*/  @!P3 IMAD.MOV R12, RZ, RZ, -R12 ;  /* 0x000000ffff0cb224 */ /* 0x000fe200078e0a0c */
[----:B------:R-:W-:Y:S01]  /*2bb0*/  ISETP.GE.AND P3, PT, R7, RZ, PT ;  /* 0x000000ff0700720c */ /* 0x000fe20003f66270 */
[----:B------:R-:W-:-:S04]  /*2bc0*/  IMAD.HI.U32 R11, R0, R16, RZ ;  /* 0x00000010000b7227 */ /* 0x000fc800078e00ff */
[----:B------:R-:W-:Y:S02]  /*2bd0*/  VIADD R7, R4, 0x34 ;  /* 0x0000003404077836 */ /* 0x000fe40000000000 */
[----:B------:R-:W-:Y:S01]  /*2be0*/  @!P2 IMAD.MOV R14, RZ, RZ, -R14 ;  /* 0x000000ffff0ea224 */ /* 0x000fe200078e0a0e */
[----:B------:R-:W-:Y:S01]  /*2bf0*/  ISETP.GE.AND P2, PT, R13, RZ, PT ;  /* 0x000000ff0d00720c */ /* 0x000fe20003f46270 */
[--C-:B------:R-:W-:Y:S02]  /*2c00*/  @!P0 IMAD.IADD R9, R9, 0x1, -R5.reuse ;  /* 0x0000000109098824 */ /* 0x100fe400078e0a05 */
[----:B------:R-:W-:Y:S01]  /*2c10*/  @!P6 IMAD.IADD R8, R8, 0x1, -R5 ;  /* 0x000000010808e824 */ /* 0x000fe200078e0a05 */
[----:B------:R-:W-:Y:S01]  /*2c20*/  ISETP.GE.AND P6, PT, R10, RZ, PT ;  /* 0x000000ff0a00720c */ /* 0x000fe20003fc6270 */
[C---:B------:R-:W-:Y:S01]  /*2c30*/  IMAD R2, R5.reuse, R17, R2 ;  /* 0x0000001105027224 */ /* 0x040fe200078e0202 */
[----:B------:R-:W-:Y:S01]  /*2c40*/  IABS R10, R7 ;  /* 0x00000007000a7213 */ /* 0x000fe20000000000 */
[----:B------:R-:W-:Y:S01]  /*2c50*/  IMAD.MOV R11, RZ, RZ, -R11 ;  /* 0x000000ffff0b7224 */ /* 0x000fe200078e0a0b */
[----:B------:R0:W-:Y:S01]  /*2c60*/  STL [R1+0x7c], R14 ;  /* 0x00007c0e01007387 */ /* 0x0001e20000100800 */
[----:B------:R-:W-:Y:S01]  /*2c70*/  IMAD.MOV.U32 R13, RZ, RZ, R9 ;  /* 0x000000ffff0d7224 */ /* 0x000fe200078e0009 */
[----:B------:R-:W-:Y:S01]  /*2c80*/  ISETP.GT.U32.AND P0, PT, R5, R2, PT ;  /* 0x000000020500720c */ /* 0x000fe20003f04070 */
[----:B------:R-:W-:Y:S01]  /*2c90*/  @!P1 IMAD.IADD R6, R6, 0x1, -R5 ;  /* 0x0000000106069824 */ /* 0x000fe200078e0a05 */
[----:B------:R1:W-:Y:S01]  /*2ca0*/  STL [R1+0x70], R12 ;  /* 0x0000700c01007387 */ /* 0x0003e20000100800 */
[----:B------:R-:W-:Y:S01]  /*2cb0*/  @!P5 IMAD.MOV R13, RZ, RZ, -R13 ;  /* 0x000000ffff0dd224 */ /* 0x000fe200078e0a0d */
[----:B------:R-:W-:Y:S01]  /*2cc0*/  ISETP.GE.AND P1, PT, R7, RZ, PT ;  /* 0x000000ff0700720c */ /* 0x000fe20003f26270 */
[C---:B------:R-:W-:Y:S01]  /*2cd0*/  VIADD R7, R4.reuse, 0x2e ;  /* 0x0000002e04077836 */ /* 0x040fe20000000000 */
[----:B------:R-:W-:Y:S01]  /*2ce0*/  ISETP.GT.U32.AND P5, PT, R5, R6, PT ;  /* 0x000000060500720c */ /* 0x000fe20003fa4070 */
[C---:B------:R-:W-:Y:S01]  /*2cf0*/  VIADD R26, R4.reuse, 0x1c ;  /* 0x0000001c041a7836 */ /* 0x040fe20000000000 */
[----:B------:R2:W-:Y:S01]  /*2d00*/  STL [R1+0x6c], R13 ;  /* 0x00006c0d01007387 */ /* 0x0005e20000100800 */
[C---:B------:R-:W-:Y:S01]  /*2d10*/  VIADD R27, R4.reuse, 0x1a ;  /* 0x0000001a041b7836 */ /* 0x040fe20000000000 */
[----:B------:R-:W-:Y:S01]  /*2d20*/  IABS R19, R7 ;  /* 0x0000000700137213 */ /* 0x000fe20000000000 */
[----:B0-----:R-:W-:-:S02]  /*2d30*/  VIADD R14, R4, 0x14 ;  /* 0x00000014040e7836 */ /* 0x001fc40000000000 */
[C---:B-1----:R-:W-:Y:S01]  /*2d40*/  IMAD R12, R5.reuse, R11, R16 ;  /* 0x0000000b050c7224 */ /* 0x042fe200078e0210 */
[----:B------:R-:W-:Y:S01]  /*2d50*/  MOV R16, R10 ;  /* 0x0000000a00107202 */ /* 0x000fe20000000f00 */
[----:B------:R-:W-:Y:S02]  /*2d60*/  @!P0 IMAD.IADD R2, R2, 0x1, -R5 ;  /* 0x0000000102028824 */ /* 0x000fe400078e0a05 */
[----:B------:R-:W-:Y:S02]  /*2d70*/  VIADD R11, R4, 0x32 ;  /* 0x00000032040b7836 */ /* 0x000fe40000000000 */
[----:B------:R-:W-:Y:S01]  /*2d80*/  IMAD.HI.U32 R9, R0, R16, RZ ;  /* 0x0000001000097227 */ /* 0x000fe200078e00ff */
[----:B------:R-:W-:Y:S02]  /*2d90*/  ISETP.GT.U32.AND P0, PT, R5, R2, PT ;  /* 0x000000020500720c */ /* 0x000fe40003f04070 */
[----:B------:R-:W-:Y:S01]  /*2da0*/  IABS R17, R11 ;  /* 0x0000000b00117213 */ /* 0x000fe20000000000 */
[----:B--2---:R-:W-:-:S02]  /*2db0*/  IMAD.MOV.U32 R13, RZ, RZ, R8 ;  /* 0x000000ffff0d7224 */ /* 0x004fc400078e0008 */
[----:B------:R-:W-:Y:S02]  /*2dc0*/  IMAD.MOV R8, RZ, RZ, -R9 ;  /* 0x000000ffff087224 */ /* 0x000fe400078e0a09 */
[----:B------:R-:W-:Y:S01]  /*2dd0*/  @!P4 IMAD.MOV R13, RZ, RZ, -R13 ;  /* 0x000000ffff0dc224 */ /* 0x000fe200078e0a0d */
[C---:B------:R-:W-:Y:S01]  /*2de0*/  ISETP.GT.U32.AND P4, PT, R5.reuse, R12, PT ;  /* 0x0000000c0500720c */ /* 0x040fe20003f84070 */
[C---:B------:R-:W-:Y:S02]  /*2df0*/  IMAD R16, R5.reuse, R8, R16 ;  /* 0x0000000805107224 */ /* 0x040fe400078e0210 */
[----:B------:R-:W-:Y:S01]  /*2e00*/  @!P5 IMAD.IADD R6, R6, 0x1, -R5 ;  /* 0x000000010606d824 */ /* 0x000fe200078e0a05 */
[----:B------:R0:W-:Y:S01]  /*2e10*/  STL [R1+0x68], R13 ;  /* 0x0000680d01007387 */ /* 0x0001e20000100800 */
[----:B------:R-:W-:Y:S01]  /*2e20*/  VIADD R10, R4, 0x30 ;  /* 0x00000030040a7836 */ /* 0x000fe20000000000 */
[----:B------:R-:W-:Y:S01]  /*2e30*/  ISETP.GT.U32.AND P5, PT, R5, R16, PT ;  /* 0x000000100500720c */ /* 0x000fe20003fa4070 */
[----:B------:R-:W-:-:S03]  /*2e40*/  IMAD.HI.U32 R8, R0, R17, RZ ;  /* 0x0000001100087227 */ /* 0x000fc600078e00ff */
[----:B------:R-:W-:Y:S01]  /*2e50*/  IABS R18, R10 ;  /* 0x0000000a00127213 */ /* 0x000fe20000000000 */
[--C-:B------:R-:W-:Y:S01]  /*2e60*/  @!P0 IMAD.IADD R2, R2, 0x1, -R5.reuse ;  /* 0x0000000102028824 */ /* 0x100fe200078e0a05 */
[----:B------:R-:W-:Y:S01]  /*2e70*/  ISETP.GE.AND P0, PT, R11, RZ, PT ;  /* 0x000000ff0b00720c */ /* 0x000fe20003f06270 */
[----:B------:R-:W-:Y:S01]  /*2e80*/  @!P4 IMAD.IADD R12, R12, 0x1, -R5 ;  /* 0x000000010c0cc824 */ /* 0x000fe200078e0a05 */
[----:B------:R-:W-:Y:S01]  /*2e90*/  ISETP.GE.AND P4, PT, R10, RZ, PT ;  /* 0x000000ff0a00720c */ /* 0x000fe20003f86270 */
[----:B------:R-:W-:-:S04]  /*2ea0*/  IMAD.HI.U32 R9, R0, R18, RZ ;  /* 0x0000001200097227 */ /* 0x000fc800078e00ff */
[----:B------:R-:W-:Y:S01]  /*2eb0*/  @!P5 IMAD.IADD R16, R16, 0x1, -R5 ;  /* 0x000000011010d824 */ /* 0x000fe200078e0a05 */
[C---:B------:R-:W-:Y:S01]  /*2ec0*/  ISETP.GT.U32.AND P5, PT, R5.reuse, R12, PT ;  /* 0x0000000c0500720c */ /* 0x040fe20003fa4070 */
[----:B------:R-:W-:Y:S02]  /*2ed0*/  IMAD.MOV R11, RZ, RZ, -R8 ;  /* 0x000000ffff0b7224 */ /* 0x000fe400078e0a08 */
[----:B0-----:R-:W-:Y:S02]  /*2ee0*/  IMAD.MOV.U32 R13, RZ, RZ, R6 ;  /* 0x000000ffff0d7224 */ /* 0x001fe400078e0006 */
[----:B------:R-:W-:Y:S02]  /*2ef0*/  IMAD.MOV R9, RZ, RZ, -R9 ;  /* 0x000000ffff097224 */ /* 0x000fe400078e0a09 */
[C---:B------:R-:W-:Y:S02]  /*2f00*/  IMAD R17, R5.reuse, R11, R17 ;  /* 0x0000000b05117224 */ /* 0x040fe400078e0211 */
[----:B------:R-:W-:Y:S01]  /*2f10*/  @!P2 IMAD.MOV R13, RZ, RZ, -R13 ;  /* 0x000000ffff0da224 */ /* 0x000fe200078e0a0d */
[----:B------:R-:W-:Y:S01]  /*2f20*/  ISETP.GT.U32.AND P2, PT, R5, R16, PT ;  /* 0x000000100500720c */ /* 0x000fe20003f44070 */
[----:B------:R-:W-:-:S02]  /*2f30*/  IMAD.MOV.U32 R6, RZ, RZ, R2 ;  /* 0x000000ffff067224 */ /* 0x000fc400078e0002 */
[----:B------:R-:W-:Y:S01]  /*2f40*/  IMAD.HI.U32 R8, R0, R19, RZ ;  /* 0x0000001300087227 */ /* 0x000fe200078e00ff */
[----:B------:R0:W-:Y:S03]  /*2f50*/  STL [R1+0x58], R13 ;  /* 0x0000580d01007387 */ /* 0x0001e60000100800 */
[C---:B------:R-:W-:Y:S02]  /*2f60*/  IMAD R18, R5.reuse, R9, R18 ;  /* 0x0000000905127224 */ /* 0x040fe400078e0212 */
[----:B------:R-:W-:Y:S01]  /*2f70*/  @!P3 IMAD.MOV R6, RZ, RZ, -R6 ;  /* 0x000000ffff06b224 */ /* 0x000fe200078e0a06 */
[C---:B------:R-:W-:Y:S01]  /*2f80*/  ISETP.GT.U32.AND P3, PT, R5.reuse, R17, PT ;  /* 0x000000110500720c */ /* 0x040fe20003f64070 */
[----:B------:R-:W-:Y:S02]  /*2f90*/  IMAD.MOV R8, RZ, RZ, -R8 ;  /* 0x000000ffff087224 */ /* 0x000fe400078e0a08 */
[----:B------:R-:W-:Y:S01]  /*2fa0*/  @!P5 IMAD.IADD R12, R12, 0x1, -R5 ;  /* 0x000000010c0cd824 */ /* 0x000fe200078e0a05 */
[C---:B------:R-:W-:Y:S01]  /*2fb0*/  ISETP.GT.U32.AND P5, PT, R5.reuse, R18, PT ;  /* 0x000000120500720c */ /* 0x040fe20003fa4070 */
[----:B------:R-:W-:Y:S01]  /*2fc0*/  IMAD R19, R5, R8, R19 ;  /* 0x0000000805137224 */ /* 0x000fe200078e0213 */
[----:B------:R1:W-:Y:S01]  /*2fd0*/  STL [R1+0x78], R6 ;  /* 0x0000780601007387 */ /* 0x0003e20000100800 */
[----:B------:R-:W-:-:S02]  /*2fe0*/  VIADD R8, R4, 0x2c ;  /* 0x0000002c04087836 */ /* 0x000fc40000000000 */
[--C-:B------:R-:W-:Y:S01]  /*2ff0*/  @!P2 IMAD.IADD R16, R16, 0x1, -R5.reuse ;  /* 0x000000011010a824 */ /* 0x100fe200078e0a05 */
[----:B------:R-:W-:Y:S01]  /*3000*/  ISETP.GT.U32.AND P2, PT, R5, R19, PT ;  /* 0x000000130500720c */ /* 0x000fe20003f44070 */
[C---:B------:R-:W-:Y:S01]  /*3010*/  VIADD R2, R4.reuse, 0x2a ;  /* 0x0000002a04027836 */ /* 0x040fe20000000000 */
[----:B------:R-:W-:Y:S01]  /*3020*/  IABS R20, R8 ;  /* 0x0000000800147213 */ /* 0x000fe20000000000 */
[--C-:B------:R-:W-:Y:S01]  /*3030*/  @!P3 IMAD.IADD R17, R17, 0x1, -R5.reuse ;  /* 0x000000011111b824 */ /* 0x100fe200078e0a05 */
[----:B------:R-:W-:Y:S01]  /*3040*/  ISETP.GE.AND P3, PT, R7, RZ, PT ;  /* 0x000000ff0700720c */ /* 0x000fe20003f66270 */
[----:B------:R-:W-:Y:S01]  /*3050*/  VIADD R11, R4, 0x28 ;  /* 0x00000028040b7836 */ /* 0x000fe20000000000 */
[----:B------:R-:W-:Y:S01]  /*3060*/  IABS R21, R2 ;  /* 0x0000000200157213 */ /* 0x000fe20000000000 */
[----:B------:R-:W-:Y:S01]  /*3070*/  @!P5 IMAD.IADD R18, R18, 0x1, -R5 ;  /* 0x000000011212d824 */ /* 0x000fe200078e0a05 */
[----:B------:R-:W-:Y:S01]  /*3080*/  ISETP.GT.U32.AND P5, PT, R5, R17, PT ;  /* 0x000000110500720c */ /* 0x000fe20003fa4070 */
[----:B------:R-:W-:Y:S01]  /*3090*/  IMAD.HI.U32 R10, R0, R20, RZ ;  /* 0x00000014000a7227 */ /* 0x000fe200078e00ff */
[----:B------:R-:W-:-:S03]  /*30a0*/  IABS R22, R11 ;  /* 0x0000000b00167213 */ /* 0x000fc60000000000 */
[----:B------:R-:W-:Y:S02]  /*30b0*/  IMAD.MOV R10, RZ, RZ, -R10 ;  /* 0x000000ffff0a7224 */ /* 0x000fe400078e0a0a */
[----:B------:R-:W-:Y:S01]  /*30c0*/  @!P2 IMAD.IADD R19, R19, 0x1, -R5 ;  /* 0x000000011313a824 */ /* 0x000fe200078e0a05 */
[----:B------:R-:W-:Y:S01]  /*30d0*/  ISETP.GT.U32.AND P2, PT, R5, R18, PT ;  /* 0x000000120500720c */ /* 0x000fe20003f44070 */
[----:B------:R-:W-:-:S04]  /*30e0*/  IMAD.HI.U32 R7, R0, R21, RZ ;  /* 0x0000001500077227 */ /* 0x000fc800078e00ff */
[----:B------:R-:W-:Y:S02]  /*30f0*/  IMAD R20, R5, R10, R20 ;  /* 0x0000000a05147224 */ /* 0x000fe400078e0214 */
[----:B------:R-:W-:Y:S02]  /*3100*/  IMAD.MOV R7, RZ, RZ, -R7 ;  /* 0x000000ffff077224 */ /* 0x000fe400078e0a07 */
[----:B------:R-:W-:Y:S01]  /*3110*/  @!P5 IMAD.IADD R17, R17, 0x1, -R5 ;  /* 0x000000011111d824 */ /* 0x000fe200078e0a05 */
[C---:B------:R-:W-:Y:S01]  /*3120*/  ISETP.GT.U32.AND P5, PT, R5.reuse, R20, PT ;  /* 0x000000140500720c */ /* 0x040fe20003fa4070 */
[----:B0-----:R-:W-:Y:S02]  /*3130*/  IMAD.MOV.U32 R13, RZ, RZ, R12 ;  /* 0x000000ffff0d7224 */ /* 0x001fe400078e000c */
[----:B------:R-:W-:Y:S02]  /*3140*/  IMAD R21, R5, R7, R21 ;  /* 0x0000000705157224 */ /* 0x000fe400078e0215 */
[----:B------:R-:W-:-:S04]  /*3150*/  IMAD.HI.U32 R10, R0, R22, RZ ;  /* 0x00000016000a7227 */ /* 0x000fc800078e00ff */
[----:B------:R-:W-:Y:S01]  /*3160*/  @!P6 IMAD.MOV R13, RZ, RZ, -R13 ;  /* 0x000000ffff0de224 */ /* 0x000fe200078e0a0d */
[C---:B------:R-:W-:Y:S01]  /*3170*/  ISETP.GT.U32.AND P6, PT, R5.reuse, R19, PT ;  /* 0x000000130500720c */ /* 0x040fe20003fc4070 */
[----:B------:R-:W-:Y:S02]  /*3180*/  IMAD.MOV R10, RZ, RZ, -R10 ;  /* 0x000000ffff0a7224 */ /* 0x000fe400078e0a0a */
[--C-:B------:R-:W-:Y:S01]  /*3190*/  @!P2 IMAD.IADD R18, R18, 0x1, -R5.reuse ;  /* 0x000000011212a824 */ /* 0x100fe200078e0a05 */
[C---:B------:R-:W-:Y:S01]  /*31a0*/  ISETP.GT.U32.AND P2, PT, R5.reuse, R21, PT ;  /* 0x000000150500720c */ /* 0x040fe20003f44070 */
[----:B------:R-:W-:Y:S01]  /*31b0*/  VIADD R9, R4, 0x26 ;  /* 0x0000002604097836 */ /* 0x000fe20000000000 */
[----:B------:R-:W-:Y:S01]  /*31c0*/  STL [R1+0x44], R13 ;  /* 0x0000440d01007387 */ /* 0x000fe20000100800 */
[C---:B------:R-:W-:Y:S02]  /*31d0*/  IMAD R22, R5.reuse, R10, R22 ;  /* 0x0000000a05167224 */ /* 0x040fe400078e0216 */
[----:B------:R-:W-:Y:S01]  /*31e0*/  @!P5 IMAD.IADD R20, R20, 0x1, -R5 ;  /* 0x000000011414d824 */ /* 0x000fe200078e0a05 */
[----:B-1----:R-:W-:Y:S01]  /*31f0*/  IABS R6, R9 ;  /* 0x0000000900067213 */ /* 0x002fe20000000000 */
[----:B------:R-:W-:Y:S01]  /*3200*/  VIADD R7, R4, 0x24 ;  /* 0x0000002404077836 */ /* 0x000fe20000000000 */
[----:B------:R-:W-:Y:S01]  /*3210*/  ISETP.GT.U32.AND P5, PT, R5, R22, PT ;  /* 0x000000160500720c */ /* 0x000fe20003fa4070 */
[----:B------:R-:W-:Y:S01]  /*3220*/  @!P1 IMAD.MOV R16, RZ, RZ, -R16 ;  /* 0x000000ffff109224 */ /* 0x000fe200078e0a10 */
[----:B------:R-:W-:Y:S01]  /*3230*/  ISETP.GE.AND P1, PT, R8, RZ, PT ;  /* 0x000000ff0800720c */ /* 0x000fe20003f26270 */
[----:B------:R-:W-:-:S03]  /*3240*/  IMAD.HI.U32 R8, R0, R6, RZ ;  /* 0x0000000600087227 */ /* 0x000fc600078e00ff */
[----:B------:R-:W-:Y:S01]  /*3250*/  STL [R1+0xa6c], R16 ;  /* 0x000a6c1001007387 */ /* 0x000fe20000100800 */
[--C-:B------:R-:W-:Y:S01]  /*3260*/  @!P6 IMAD.IADD R19, R19, 0x1, -R5.reuse ;  /* 0x000000011313e824 */ /* 0x100fe200078e0a05 */
[----:B------:R-:W-:Y:S01]  /*3270*/  ISETP.GE.AND P6, PT, R2, RZ, PT ;  /* 0x000000ff0200720c */ /* 0x000fe20003fc6270 */
[----:B------:R-:W-:Y:S01]  /*3280*/  @!P2 IMAD.IADD R21, R21, 0x1, -R5 ;  /* 0x000000011515a824 */ /* 0x000fe200078e0a05 */
[----:B------:R-:W-:Y:S01]  /*3290*/  IABS R2, R7 ;  /* 0x0000000700027213 */ /* 0x000fe20000000000 */
[----:B------:R-:W-:Y:S01]  /*32a0*/  IMAD.MOV R8, RZ, RZ, -R8 ;  /* 0x000000ffff087224 */ /* 0x000fe200078e0a08 */
[C---:B------:R-:W-:Y:S01]  /*32b0*/  ISETP.GT.U32.AND P2, PT, R5.reuse, R20, PT ;  /* 0x000000140500720c */ /* 0x040fe20003f44070 */
[----:B------:R-:W-:Y:S01]  /*32c0*/  @!P0 IMAD.MOV R17, RZ, RZ, -R17 ;  /* 0x000000ffff118224 */ /* 0x000fe200078e0a11 */
[----:B------:R-:W-:Y:S01]  /*32d0*/  ISETP.GT.U32.AND P0, PT, R5, R21, PT ;  /* 0x000000150500720c */ /* 0x000fe20003f04070 */
[----:B------:R-:W-:-:S03]  /*32e0*/  IMAD.HI.U32 R10, R0, R2, RZ ;  /* 0x00000002000a7227 */ /* 0x000fc600078e00ff */
[----:B------:R-:W-:Y:S01]  /*32f0*/  STL [R1+0xa70], R17 ;  /* 0x000a701101007387 */ /* 0x000fe20000100800 */
[C---:B------:R-:W-:Y:S02]  /*3300*/  IMAD R6, R5.reuse, R8, R6 ;  /* 0x0000000805067224 */ /* 0x040fe400078e0206 */
[----:B------:R-:W-:Y:S02]  /*3310*/  VIADD R8, R4, 0x22 ;  /* 0x0000002204087836 */ /* 0x000fe40000000000 */
[----:B------:R-:W-:Y:S02]  /*3320*/  @!P5 IMAD.IADD R22, R22, 0x1, -R5 ;  /* 0x000000011616d824 */ /* 0x000fe400078e0a05 */
[----:B------:R-:W-:Y:S01]  /*3330*/  IMAD.MOV R10, RZ, RZ, -R10 ;  /* 0x000000ffff0a7224 */ /* 0x000fe200078e0a0a */
[----:B------:R-:W-:Y:S01]  /*3340*/  IABS R23, R8 ;  /* 0x0000000800177213 */ /* 0x000fe20000000000 */
[----:B------:R-:W-:Y:S01]  /*3350*/  @!P4 IMAD.MOV R18, RZ, RZ, -R18 ;  /* 0x000000ffff12c224 */ /* 0x000fe200078e0a12 */
[C---:B------:R-:W-:Y:S01]  /*3360*/  ISETP.GT.U32.AND P4, PT, R5.reuse, R6, PT ;  /* 0x000000060500720c */ /* 0x040fe20003f84070 */
[C---:B------:R-:W-:Y:S01]  /*3370*/  IMAD R2, R5.reuse, R10, R2 ;  /* 0x0000000a05027224 */ /* 0x040fe200078e0202 */
[----:B------:R-:W-:Y:S01]  /*3380*/  ISETP.GT.U32.AND P5, PT, R5, R22, PT ;  /* 0x000000160500720c */ /* 0x000fe20003fa4070 */
[----:B------:R-:W-:Y:S01]  /*3390*/  @!P3 IMAD.MOV R19, RZ, RZ, -R19 ;  /* 0x000000ffff13b224 */ /* 0x000fe200078e0a13 */
[----:B------:R-:W-:Y:S01]  /*33a0*/  ISETP.GE.AND P3, PT, R11, RZ, PT ;  /* 0x000000ff0b00720c */ /* 0x000fe20003f66270 */
[--C-:B------:R-:W-:Y:S01]  /*33b0*/  @!P2 IMAD.IADD R20, R20, 0x1, -R5.reuse ;  /* 0x000000011414a824 */ /* 0x100fe200078e0a05 */
[----:B------:R-:W-:Y:S01]  /*33c0*/  ISETP.GE.AND P2, PT, R9, RZ, PT ;  /* 0x000000ff0900720c */ /* 0x000fe20003f46270 */
[----:B------:R-:W-:Y:S01]  /*33d0*/  IMAD.HI.U32 R9, R0, R23, RZ ;  /* 0x0000001700097227 */ /* 0x000fe200078e00ff */
[----:B------:R-:W-:Y:S03]  /*33e0*/  STL [R1+0xa74], R18 ;  /* 0x000a741201007387 */ /* 0x000fe60000100800 */
[----:B------:R-:W-:Y:S01]  /*33f0*/  @!P0 IMAD.IADD R21, R21, 0x1, -R5 ;  /* 0x0000000115158824 */ /* 0x000fe200078e0a05 */
[----:B------:R-:W-:Y:S01]  /*3400*/  ISETP.GT.U32.AND P0, PT, R5, R2, PT ;  /* 0x000000020500720c */ /* 0x000fe20003f04070 */
[----:B------:R-:W-:Y:S01]  /*3410*/  IMAD.MOV R9, RZ, RZ, -R9 ;  /* 0x000000ffff097224 */ /* 0x000fe200078e0a09 */
[----:B------:R-:W-:Y:S01]  /*3420*/  STL [R1+0xa78], R19 ;  /* 0x000a781301007387 */ /* 0x000fe20000100800 */
[----:B------:R-:W-:-:S02]  /*3430*/  @!P4 IMAD.IADD R6, R6, 0x1, -R5 ;  /* 0x000000010606c824 */ /* 0x000fc400078e0a05 */
[----:B------:R-:W-:Y:S01]  /*3440*/  @!P5 IMAD.IADD R22, R22, 0x1, -R5 ;  /* 0x000000011616d824 */ /* 0x000fe200078e0a05 */
[----:B------:R-:W-:Y:S01]  /*3450*/  ISETP.GE.AND P5, PT, R8, RZ, PT ;  /* 0x000000ff0800720c */ /* 0x000fe20003fa6270 */
[C---:B------:R-:W-:Y:S01]  /*3460*/  IMAD R23, R5.reuse, R9, R23 ;  /* 0x0000000905177224 */ /* 0x040fe200078e0217 */
[C---:B------:R-:W-:Y:S01]  /*3470*/  ISETP.GT.U32.AND P4, PT, R5.reuse, R6, PT ;  /* 0x000000060500720c */ /* 0x040fe20003f84070 */
[----:B------:R-:W-:Y:S02]  /*3480*/  @!P3 IMAD.MOV R22, RZ, RZ, -R22 ;  /* 0x000000ffff16b224 */ /* 0x000fe400078e0a16 */
[----:B------:R-:W-:Y:S01]  /*3490*/  @!P1 IMAD.MOV R20, RZ, RZ, -R20 ;  /* 0x000000ffff149224 */ /* 0x000fe200078e0a14 */
[----:B------:R-:W-:Y:S01]  /*34a0*/  ISETP.GT.U32.AND P3, PT, R5, R23, PT ;  /* 0x000000170500720c */ /* 0x000fe20003f64070 */
[----:B------:R-:W-:Y:S01]  /*34b0*/  @!P0 IMAD.IADD R2, R2, 0x1, -R5 ;  /* 0x0000000102028824 */ /* 0x000fe200078e0a05 */
[----:B------:R-:W-:Y:S01]  /*34c0*/  ISETP.GE.AND P1, PT, R7, RZ, PT ;  /* 0x000000ff0700720c */ /* 0x000fe20003f26270 */
[C---:B------:R-:W-:Y:S01]  /*34d0*/  VIADD R7, R4.reuse, 0x20 ;  /* 0x0000002004077836 */ /* 0x040fe20000000000 */
[----:B------:R-:W-:Y:S01]  /*34e0*/  STL [R1+0xa7c], R20 ;  /* 0x000a7c1401007387 */ /* 0x000fe20000100800 */
[----:B------:R-:W-:Y:S01]  /*34f0*/  @!P6 IMAD.MOV R21, RZ, RZ, -R21 ;  /* 0x000000ffff15e224 */ /* 0x000fe200078e0a15 */
[----:B------:R-:W-:Y:S01]  /*3500*/  ISETP.GT.U32.AND P6, PT, R5, R2, PT ;  /* 0x000000020500720c */ /* 0x000fe20003fc4070 */
[----:B------:R-:W-:Y:S01]  /*3510*/  VIADD R11, R4, 0x18 ;  /* 0x00000018040b7836 */ /* 0x000fe20000000000 */
[----:B------:R-:W-:Y:S01]  /*3520*/  IABS R24, R7 ;  /* 0x0000000700187213 */ /* 0x000fe20000000000 */
[--C-:B------:R-:W-:Y:S01]  /*3530*/  @!P4 IMAD.IADD R6, R6, 0x1, -R5.reuse ;  /* 0x000000010606c824 */ /* 0x100fe200078e0a05 */
[----:B------:R-:W-:Y:S01]  /*3540*/  ISETP.GE.AND P4, PT, R25, RZ, PT ;  /* 0x000000ff1900720c */ /* 0x000fe20003f86270 */
[----:B------:R-:W-:Y:S01]  /*3550*/  STL [R1+0xa80], R21 ;  /* 0x000a801501007387 */ /* 0x000fe20000100800 */
[----:B------:R-:W-:Y:S01]  /*3560*/  ISETP.GE.AND P0, PT, R7, RZ, PT ;  /* 0x000000ff0700720c */ /* 0x000fe20003f06270 */
[----:B------:R-:W-:Y:S01]  /*3570*/  @!P3 IMAD.IADD R23, R23, 0x1, -R5 ;  /* 0x000000011717b824 */ /* 0x000fe200078e0a05 */
[----:B------:R-:W-:Y:S01]  /*3580*/  IABS R25, R25 ;  /* 0x0000001900197213 */ /* 0x000fe20000000000 */
[----:B------:R-:W-:Y:S01]  /*3590*/  IMAD.HI.U32 R7, R0, R24, RZ ;  /* 0x0000001800077227 */ /* 0x000fe200078e00ff */
[----:B------:R-:W-:Y:S01]  /*35a0*/  IABS R28, R11 ;  /* 0x0000000b001c7213 */ /* 0x000fe20000000000 */
[----:B------:R-:W-:Y:S01]  /*35b0*/  STL [R1+0xa84], R22 ;  /* 0x000a841601007387 */ /* 0x000fe20000100800 */
[----:B------:R-:W-:Y:S01]  /*35c0*/  ISETP.GT.U32.AND P3, PT, R5, R23, PT ;  /* 0x000000170500720c */ /* 0x000fe20003f64070 */
[----:B------:R-:W-:-:S02]  /*35d0*/  IMAD.MOV.U32 R12, RZ, RZ, R6 ;  /* 0x000000ffff0c7224 */ /* 0x000fc400078e0006 */
[----:B------:R-:W-:-:S03]  /*35e0*/  IMAD.HI.U32 R6, R0, R25, RZ ;  /* 0x0000001900067227 */ /* 0x000fc600078e00ff */
[----:B------:R-:W-:Y:S01]  /*35f0*/  @!P2 IADD3 R12, PT, PT, -R12, RZ, RZ ;  /* 0x000000ff0c0ca210 */ /* 0x000fe20007ffe1ff */
[----:B------:R-:W-:Y:S01]  /*3600*/  @!P6 IMAD.IADD R2, R2, 0x1, -R5 ;  /* 0x000000010202e824 */ /* 0x000fe200078e0a05 */
[----:B------:R-:W-:Y:S01]  /*3610*/  ISETP.GE.AND P2, PT, R26, RZ, PT ;  /* 0x000000ff1a00720c */ /* 0x000fe20003f46270 */
[----:B------:R-:W-:Y:S01]  /*3620*/  IMAD.MOV R7, RZ, RZ, -R7 ;  /* 0x000000ffff077224 */ /* 0x000fe200078e0a07 */
[----:B------:R-:W-:Y:S01]  /*3630*/  IABS R26, R26 ;  /* 0x0000001a001a7213 */ /* 0x000fe20000000000 */
[----:B------:R-:W-:Y:S01]  /*3640*/  IMAD.MOV R6, RZ, RZ, -R6 ;  /* 0x000000ffff067224 */ /* 0x000fe200078e0a06 */
[----:B------:R-:W-:Y:S01]  /*3650*/  ISETP.GE.AND P6, PT, R27, RZ, PT ;  /* 0x000000ff1b00720c */ /* 0x000fe20003fc6270 */
[C---:B------:R-:W-:Y:S01]  /*3660*/  IMAD R24, R5.reuse, R7, R24 ;  /* 0x0000000705187224 */ /* 0x040fe200078e0218 */
[----:B------:R-:W-:Y:S01]  /*3670*/  IABS R27, R27 ;  /* 0x0000001b001b7213 */ /* 0x000fe20000000000 */
[----:B------:R-:W-:Y:S01]  /*3680*/  IMAD.MOV.U32 R8, RZ, RZ, R2 ;  /* 0x000000ffff087224 */ /* 0x000fe200078e0002 */
[----:B------:R-:W-:Y:S01]  /*3690*/  IABS R7, R14 ;  /* 0x0000000e00077213 */ /* 0x000fe20000000000 */
[C---:B------:R-:W-:Y:S01]  /*36a0*/  IMAD R25, R5.reuse, R6, R25 ;  /* 0x0000000605197224 */ /* 0x040fe200078e0219 */
[----:B------:R0:W-:Y:S01]  /*36b0*/  STL [R1+0x34], R12 ;  /* 0x0000340c01007387 */ /* 0x0001e20000100800 */
[----:B------:R-:W-:Y:S01]  /*36c0*/  @!P1 IMAD.MOV R8, RZ, RZ, -R8 ;  /* 0x000000ffff089224 */ /* 0x000fe200078e0a08 */
[----:B------:R-:W-:Y:S01]  /*36d0*/  ISETP.GT.U32.AND P1, PT, R5, R24, PT ;  /* 0x000000180500720c */ /* 0x000fe20003f24070 */
[----:B------:R-:W-:Y:S01]  /*36e0*/  @!P3 IMAD.IADD R23, R23, 0x1, -R5 ;  /* 0x000000011717b824 */ /* 0x000fe200078e0a05 */
[----:B------:R-:W-:Y:S01]  /*36f0*/  ISETP.GT.U32.AND P3, PT, R5, R25, PT ;  /* 0x000000190500720c */ /* 0x000fe20003f64070 */
[----:B------:R-:W-:Y:S01]  /*3700*/  IMAD.HI.U32 R6, R0, R26, RZ ;  /* 0x0000001a00067227 */ /* 0x000fe200078e00ff */
[----:B------:R1:W-:Y:S03]  /*3710*/  STL [R1+0x30], R8 ;  /* 0x0000300801007387 */ /* 0x0003e60000100800 */
[----:B------:R-:W-:-:S02]  /*3720*/  IMAD.MOV R6, RZ, RZ, -R6 ;  /* 0x000000ffff067224 */ /* 0x000fc400078e0a06 */
[----:B------:R-:W-:-:S04]  /*3730*/  IMAD.HI.U32 R2, R0, R27, RZ ;  /* 0x0000001b00027227 */ /* 0x000fc800078e00ff */
[--C-:B------:R-:W-:Y:S02]  /*3740*/  @!P1 IMAD.IADD R24, R24, 0x1, -R5.reuse ;  /* 0x0000000118189824 */ /* 0x100fe400078e0a05 */
[----:B------:R-:W-:Y:S02]  /*3750*/  @!P3 IMAD.IADD R25, R25, 0x1, -R5 ;  /* 0x000000011919b824 */ /* 0x000fe400078e0a05 */
[C---:B------:R-:W-:Y:S01]  /*3760*/  IMAD R26, R5.reuse, R6, R26 ;  /* 0x00000006051a7224 */ /* 0x040fe200078e021a */
[----:B------:R-:W-:Y:S01]  /*3770*/  ISETP.GT.U32.AND P3, PT, R5, R24, PT ;  /* 0x000000180500720c */ /* 0x000fe20003f64070 */
[----:B------:R-:W-:-:S03]  /*3780*/  IMAD.HI.U32 R6, R0, R28, RZ ;  /* 0x0000001c00067227 */ /* 0x000fc600078e00ff */
[C---:B------:R-:W-:Y:S01]  /*3790*/  ISETP.GT.U32.AND P1, PT, R5.reuse, R26, PT ;  /* 0x0000001a0500720c */ /* 0x040fe20003f24070 */
[----:B------:R-:W-:Y:S02]  /*37a0*/  IMAD.MOV R2, RZ, RZ, -R2 ;  /* 0x000000ffff027224 */ /* 0x000fe400078e0a02 */
[----:B------:R-:W-:Y:S02]  /*37b0*/  IMAD.MOV R6, RZ, RZ, -R6 ;  /* 0x000000ffff067224 */ /* 0x000fe400078e0a06 */
[C---:B------:R-:W-:Y:S02]  /*37c0*/  IMAD R27, R5.reuse, R2, R27 ;  /* 0x00000002051b7224 */ /* 0x040fe400078e021b */
[----:B0-----:R-:W-:Y:S02]  /*37d0*/  VIADD R12, R4, 0x16 ;  /* 0x00000016040c7836 */ /* 0x001fe40000000000 */
[C---:B------:R-:W-:Y:S02]  /*37e0*/  IMAD R28, R5.reuse, R6, R28 ;  /* 0x00000006051c7224 */ /* 0x040fe400078e021c */
[----:B------:R-:W-:Y:S01]  /*37f0*/  IMAD.MOV.U32 R6, RZ, RZ, R7 ;  /* 0x000000ffff067224 */ /* 0x000fe200078e0007 */
[----:B------:R-:W-:Y:S01]  /*3800*/  IABS R2, R12 ;  /* 0x0000000c00027213 */ /* 0x000fe20000000000 */
[----:B------:R-:W-:Y:S01]  /*3810*/  @!P3 IMAD.IADD R24, R24, 0x1, -R5 ;  /* 0x000000011818b824 */ /* 0x000fe200078e0a05 */
[----:B------:R-:W-:Y:S01]  /*3820*/  ISETP.GT.U32.AND P3, PT, R5, R27, PT ;  /* 0x0000001b0500720c */ /* 0x000fe20003f64070 */
[----:B-1----:R-:W-:-:S04]  /*3830*/  IMAD.HI.U32 R8, R0, R6, RZ ;  /* 0x0000000600087227 */ /* 0x002fc800078e00ff */
[----:B------:R-:W-:Y:S01]  /*3840*/  @!P5 IMAD.MOV R23, RZ, RZ, -R23 ;  /* 0x000000ffff17d224 */ /* 0x000fe200078e0a17 */
[----:B------:R-:W-:Y:S01]  /*3850*/  ISETP.GT.U32.AND P5, PT, R5, R25, PT ;  /* 0x000000190500720c */ /* 0x000fe20003fa4070 */
[----:B------:R-:W-:-:S03]  /*3860*/  IMAD.HI.U32 R7, R0, R2, RZ ;  /* 0x0000000200077227 */ /* 0x000fc600078e00ff */
[----:B------:R0:W-:Y:S01]  /*3870*/  STL [R1+0xa88], R23 ;  /* 0x000a881701007387 */ /* 0x0001e20000100800 */
[----:B------:R-:W-:Y:S02]  /*3880*/  IMAD.MOV R8, RZ, RZ, -R8 ;  /* 0x000000ffff087224 */ /* 0x000fe400078e0a08 */
[----:B------:R-:W-:Y:S02]  /*3890*/  IMAD.MOV R7, RZ, RZ, -R7 ;  /* 0x000000ffff077224 */ /* 0x000fe400078e0a07 */
[C---:B------:R-:W-:Y:S02]  /*38a0*/  IMAD R6, R5.reuse, R8, R6 ;  /* 0x0000000805067224 */ /* 0x040fe400078e0206 */
[--C-:B------:R-:W-:Y:S02]  /*38b0*/  @!P1 IMAD.IADD R26, R26, 0x1, -R5.reuse ;  /* 0x000000011a1a9824 */ /* 0x100fe400078e0a05 */
[C---:B------:R-:W-:Y:S02]  /*38c0*/  IMAD R2, R5.reuse, R7, R2 ;  /* 0x0000000705027224 */ /* 0x040fe400078e0202 */
[----:B------:R-:W-:Y:S01]  /*38d0*/  @!P0 IMAD.MOV R24, RZ, RZ, -R24 ;  /* 0x000000ffff188224 */ /* 0x000fe200078e0a18 */
[----:B------:R-:W-:Y:S01]  /*38e0*/  ISETP.GT.U32.AND P0, PT, R5, R28, PT ;  /* 0x0000001c0500720c */ /* 0x000fe20003f04070 */
[--C-:B------:R-:W-:Y:S01]  /*38f0*/  @!P3 IMAD.IADD R27, R27, 0x1, -R5.reuse ;  /* 0x000000011b1bb824 */ /* 0x100fe200078e0a05 */
[----:B------:R-:W-:Y:S01]  /*3900*/  ISETP.GT.U32.AND P3, PT, R5, R6, PT ;  /* 0x000000060500720c */ /* 0x000fe20003f64070 */
[--C-:B------:R-:W-:Y:S01]  /*3910*/  @!P5 IMAD.IADD R25, R25, 0x1, -R5.reuse ;  /* 0x000000011919d824 */ /* 0x100fe200078e0a05 */
[C---:B------:R-:W-:Y:S01]  /*3920*/  ISETP.GT.U32.AND P1, PT, R5.reuse, R26, PT ;  /* 0x0000001a0500720c */ /* 0x040fe20003f24070 */
[C---:B------:R-:W-:Y:S01]  /*3930*/  VIADD R15, R4.reuse, 0x12 ;  /* 0x00000012040f7836 */ /* 0x040fe20000000000 */
[C---:B------:R-:W-:Y:S01]  /*3940*/  ISETP.GT.U32.AND P5, PT, R5.reuse, R2, PT ;  /* 0x000000020500720c */ /* 0x040fe20003fa4070 */
[C---:B------:R-:W-:Y:S01]  /*3950*/  VIADD R29, R4.reuse, 0x10 ;  /* 0x00000010041d7836 */ /* 0x040fe20000000000 */
[----:B------:R-:W-:Y:S01]  /*3960*/  STL [R1+0xa8c], R24 ;  /* 0x000a8c1801007387 */ /* 0x000fe20000100800 */
[C---:B------:R-:W-:Y:S01]  /*3970*/  VIADD R22, R4.reuse, 0xe ;  /* 0x0000000e04167836 */ /* 0x040fe20000000000 */
[----:B------:R-:W-:Y:S01]  /*3980*/  IABS R9, R15 ;  /* 0x0000000f00097213 */ /* 0x000fe20000000000 */
[----:B------:R-:W-:Y:S01]  /*3990*/  VIADD R21, R4, 0xc ;  /* 0x0000000c04157836 */ /* 0x000fe20000000000 */
[----:B------:R-:W-:Y:S01]  /*39a0*/  IABS R8, R29 ;  /* 0x0000001d00087213 */ /* 0x000fe20000000000 */
[--C-:B------:R-:W-:Y:S01]  /*39b0*/  @!P0 IMAD.IADD R28, R28, 0x1, -R5.reuse ;  /* 0x000000011c1c8824 */ /* 0x100fe200078e0a05 */
[----:B------:R-:W-:Y:S01]  /*39c0*/  ISETP.GT.U32.AND P0, PT, R5, R27, PT ;  /* 0x0000001b0500720c */ /* 0x000fe20003f04070 */
[----:B------:R-:W-:-:S02]  /*39d0*/  @!P3 IMAD.IADD R6, R6, 0x1, -R5 ;  /* 0x000000010606b824 */ /* 0x000fc400078e0a05 */
[--C-:B------:R-:W-:Y:S01]  /*39e0*/  @!P1 IMAD.IADD R26, R26, 0x1, -R5.reuse ;  /* 0x000000011a1a9824 */ /* 0x100fe200078e0a05 */
[----:B------:R-:W-:Y:S01]  /*39f0*/  ISETP.GE.AND P1, PT, R11, RZ, PT ;  /* 0x000000ff0b00720c */ /* 0x000fe20003f26270 */
[----:B------:R-:W-:Y:S01]  /*3a00*/  @!P5 IMAD.IADD R2, R2, 0x1, -R5 ;  /* 0x000000010202d824 */ /* 0x000fe200078e0a05 */
[C---:B------:R-:W-:Y:S01]  /*3a10*/  ISETP.GT.U32.AND P5, PT, R5.reuse, R28, PT ;  /* 0x0000001c0500720c */ /* 0x040fe20003fa4070 */
[----:B------:R-:W-:Y:S01]  /*3a20*/  IMAD.HI.U32 R10, R0, R9, RZ ;  /* 0x00000009000a7227 */ /* 0x000fe200078e00ff */
[----:B------:R-:W-:-:S03]  /*3a30*/  ISETP.GT.U32.AND P3, PT, R5, R6, PT ;  /* 0x000000060500720c */ /* 0x000fc60003f64070 */
[----:B------:R-:W-:-:S04]  /*3a40*/  IMAD.HI.U32 R11, R0, R8, RZ ;  /* 0x00000008000b7227 */ /* 0x000fc800078e00ff */
[----:B------:R-:W-:Y:S01]  /*3a50*/  IMAD.MOV R7, RZ, RZ, -R10 ;  /* 0x000000ffff077224 */ /* 0x000fe200078e0a0a */
[----:B------:R-:W-:Y:S01]  /*3a60*/  IABS R10, R21 ;  /* 0x00000015000a7213 */ /* 0x000fe20000000000 */
[----:B------:R-:W-:Y:S02]  /*3a70*/  IMAD.MOV R11, RZ, RZ, -R11 ;  /* 0x000000ffff0b7224 */ /* 0x000fe400078e0a0b */
[C---:B------:R-:W-:Y:S01]  /*3a80*/  IMAD R7, R5.reuse, R7, R9 ;  /* 0x0000000705077224 */ /* 0x040fe200078e0209 */
[----:B------:R-:W-:Y:S01]  /*3a90*/  IABS R9, R22 ;  /* 0x0000001600097213 */ /* 0x000fe20000000000 */
[C---:B------:R-:W-:Y:S02]  /*3aa0*/  IMAD R8, R5.reuse, R11, R8 ;  /* 0x0000000b05087224 */ /* 0x040fe400078e0208 */
[--C-:B------:R-:W-:Y:S01]  /*3ab0*/  @!P5 IMAD.IADD R28, R28, 0x1, -R5.reuse ;  /* 0x000000011c1cd824 */ /* 0x100fe200078e0a05 */
[----:B------:R-:W-:Y:S01]  /*3ac0*/  ISETP.GE.AND P5, PT, R12, RZ, PT ;  /* 0x000000ff0c00720c */ /* 0x000fe20003fa6270 */
[----:B------:R-:W-:Y:S01]  /*3ad0*/  @!P3 IMAD.IADD R6, R6, 0x1, -R5 ;  /* 0x000000010606b824 */ /* 0x000fe200078e0a05 */
[----:B------:R-:W-:Y:S01]  /*3ae0*/  ISETP.GT.U32.AND P3, PT, R5, R8, PT ;  /* 0x000000080500720c */ /* 0x000fe20003f64070 */
[----:B------:R-:W-:-:S04]  /*3af0*/  IMAD.HI.U32 R12, R0, R9, RZ ;  /* 0x00000009000c7227 */ /* 0x000fc800078e00ff */
[----:B------:R-:W-:Y:S02]  /*3b00*/  IMAD.MOV R11, RZ, RZ, -R12 ;  /* 0x000000ffff0b7224 */ /* 0x000fe400078e0a0c */
[----:B------:R-:W-:Y:S01]  /*3b10*/  @!P0 IMAD.IADD R27, R27, 0x1, -R5 ;  /* 0x000000011b1b8824 */ /* 0x000fe200078e0a05 */
[C---:B------:R-:W-:Y:S01]  /*3b20*/  ISETP.GT.U32.AND P0, PT, R5.reuse, R7, PT ;  /* 0x000000070500720c */ /* 0x040fe20003f04070 */
[----:B------:R-:W-:Y:S02]  /*3b30*/  IMAD R9, R5, R11, R9 ;  /* 0x0000000b05097224 */ /* 0x000fe400078e0209 */
[----:B------:R-:W-:-:S04]  /*3b40*/  IMAD.HI.U32 R13, R0, R10, RZ ;  /* 0x0000000a000d7227 */ /* 0x000fc800078e00ff */
[----:B------:R-:W-:Y:S01]  /*3b50*/  @!P3 IMAD.IADD R8, R8, 0x1, -R5 ;  /* 0x000000010808b824 */ /* 0x000fe200078e0a05 */
[----:B------:R-:W-:Y:S01]  /*3b60*/  ISETP.GT.U32.AND P3, PT, R5, R9, PT ;  /* 0x000000090500720c */ /* 0x000fe20003f64070 */
[C---:B------:R-:W-:Y:S02]  /*3b70*/  VIADD R20, R4.reuse, 0xa ;  /* 0x0000000a04147836 */ /* 0x040fe40000000000 */
[----:B------:R-:W-:Y:S02]  /*3b80*/  IMAD.MOV R12, RZ, RZ, -R13 ;  /* 0x000000ffff0c7224 */ /* 0x000fe400078e0a0d */
[----:B------:R-:W-:Y:S01]  /*3b90*/  @!P4 IMAD.MOV R25, RZ, RZ, -R25 ;  /* 0x000000ffff19c224 */ /* 0x000fe200078e0a19 */
[----:B------:R-:W-:Y:S01]  /*3ba0*/  IABS R11, R20 ;  /* 0x00000014000b7213 */ /* 0x000fe20000000000 */
[----:B------:R-:W-:Y:S01]  /*3bb0*/  @!P0 IMAD.IADD R7, R7, 0x1, -R5 ;  /* 0x0000000107078824 */ /* 0x000fe200078e0a05 */
[C---:B------:R-:W-:Y:S01]  /*3bc0*/  ISETP.GT.U32.AND P4, PT, R5.reuse, R2, PT ;  /* 0x000000020500720c */ /* 0x040fe20003f84070 */
[----:B------:R-:W-:Y:S01]  /*3bd0*/  IMAD R10, R5, R12, R10 ;  /* 0x0000000c050a7224 */ /* 0x000fe200078e020a */
[----:B------:R-:W-:Y:S01]  /*3be0*/  ISETP.GE.AND P0, PT, R15, RZ, PT ;  /* 0x000000ff0f00720c */ /* 0x000fe20003f06270 */
[----:B------:R-:W-:Y:S01]  /*3bf0*/  VIADD R18, R4, 0x6 ;  /* 0x0000000604127836 */ /* 0x000fe20000000000 */
[----:B------:R1:W-:Y:S01]  /*3c00*/  STL [R1+0xa90], R25 ;  /* 0x000a901901007387 */ /* 0x0003e20000100800 */
[----:B------:R-:W-:-:S03]  /*3c10*/  IMAD.HI.U32 R15, R0, R11, RZ ;  /* 0x0000000b000f7227 */ /* 0x000fc600078e00ff */
[----:B------:R-:W-:Y:S01]  /*3c20*/  IABS R13, R18 ;  /* 0x00000012000d7213 */ /* 0x000fe20000000000 */
[----:B------:R-:W-:Y:S01]  /*3c30*/  @!P3 IMAD.IADD R9, R9, 0x1, -R5 ;  /* 0x000000010909b824 */ /* 0x000fe200078e0a05 */
[C---:B------:R-:W-:Y:S01]  /*3c40*/  ISETP.GT.U32.AND P3, PT, R5.reuse, R10, PT ;  /* 0x0000000a0500720c */ /* 0x040fe20003f64070 */
[----:B------:R-:W-:Y:S02]  /*3c50*/  IMAD.MOV R15, RZ, RZ, -R15 ;  /* 0x000000ffff0f7224 */ /* 0x000fe400078e0a0f */
[C---:B------:R-:W-:Y:S02]  /*3c60*/  VIADD R16, R4.reuse, 0x2 ;  /* 0x0000000204107836 */ /* 0x040fe40000000000 */
[C---:B------:R-:W-:Y:S02]  /*3c70*/  VIADD R19, R4.reuse, 0x8 ;  /* 0x0000000804137836 */ /* 0x040fe40000000000 */
[----:B------:R-:W-:Y:S01]  /*3c80*/  VIADD R17, R4, 0x4 ;  /* 0x0000000404117836 */ /* 0x000fe20000000000 */
[----:B0-----:R-:W-:Y:S01]  /*3c90*/  IABS R23, R16 ;  /* 0x0000001000177213 */ /* 0x001fe20000000000 */
[----:B------:R-:W-:Y:S01]  /*3ca0*/  IMAD R11, R5, R15, R11 ;  /* 0x0000000f050b7224 */ /* 0x000fe200078e020b */
[----:B------:R-:W-:Y:S01]  /*3cb0*/  IABS R12, R19 ;  /* 0x00000013000c7213 */ /* 0x000fe20000000000 */
[----:B------:R-:W-:-:S04]  /*3cc0*/  IMAD.HI.U32 R15, R0, R13, RZ ;  /* 0x0000000d000f7227 */ /* 0x000fc800078e00ff */
[----:B------:R-:W-:Y:S01]  /*3cd0*/  @!P4 IMAD.IADD R2, R2, 0x1, -R5 ;  /* 0x000000010202c824 */ /* 0x000fe200078e0a05 */
[----:B------:R-:W-:Y:S01]  /*3ce0*/  ISETP.GE.AND P4, PT, R14, RZ, PT ;  /* 0x000000ff0e00720c */ /* 0x000fe20003f86270 */
[----:B------:R-:W-:Y:S01]  /*3cf0*/  IMAD.MOV R15, RZ, RZ, -R15 ;  /* 0x000000ffff0f7224 */ /* 0x000fe200078e0a0f */
[----:B------:R-:W-:Y:S01]  /*3d00*/  IABS R14, R17 ;  /* 0x00000011000e7213 */ /* 0x000fe20000000000 */
[----:B-1----:R-:W-:Y:S02]  /*3d10*/  IMAD.MOV.U32 R25, RZ, RZ, R23 ;  /* 0x000000ffff197224 */ /* 0x002fe400078e0017 */
[----:B------:R-:W-:Y:S01]  /*3d20*/  @!P3 IMAD.IADD R10, R10, 0x1, -R5 ;  /* 0x000000010a0ab824 */ /* 0x000fe200078e0a05 */
[----:B------:R-:W-:Y:S01]  /*3d30*/  ISETP.GT.U32.AND P3, PT, R5, R8, PT ;  /* 0x000000080500720c */ /* 0x000fe20003f64070 */
[----:B------:R-:W-:-:S04]  /*3d40*/  IMAD.HI.U32 R23, R0, R12, RZ ;  /* 0x0000000c00177227 */ /* 0x000fc800078e00ff */
[----:B------:R-:W-:Y:S02]  /*3d50*/  IMAD R13, R5, R15, R13 ;  /* 0x0000000f050d7224 */ /* 0x000fe400078e020d */
[----:B------:R-:W-:-:S04]  /*3d60*/  IMAD.HI.U32 R15, R0, R14, RZ ;  /* 0x0000000e000f7227 */ /* 0x000fc800078e00ff */
[----:B------:R-:W-:Y:S02]  /*3d70*/  IMAD.MOV R23, RZ, RZ, -R23 ;  /* 0x000000ffff177224 */ /* 0x000fe400078e0a17 */
[----:B------:R-:W-:Y:S01]  /*3d80*/  IMAD.MOV R15, RZ, RZ, -R15 ;  /* 0x000000ffff0f7224 */ /* 0x000fe200078e0a0f */
[----:B------:R-:W-:Y:S01]  /*3d90*/  @!P3 IADD3 R8, PT, PT, R8, -R5, RZ ;  /* 0x800000050808b210 */ /* 0x000fe20007ffe0ff */
[C---:B------:R-:W-:Y:S01]  /*3da0*/  IMAD R12, R5.reuse, R23, R12 ;  /* 0x00000017050c7224 */ /* 0x040fe200078e020c */
[----:B------:R-:W-:Y:S01]  /*3db0*/  IABS R23, R4 ;  /* 0x0000000400177213 */ /* 0x000fe20000000000 */
[C---:B------:R-:W-:Y:S02]  /*3dc0*/  IMAD R14, R5.reuse, R15, R14 ;  /* 0x0000000f050e7224 */ /* 0x040fe400078e020e */
[----:B------:R-:W-:Y:S01]  /*3dd0*/  @!P6 IMAD.MOV R27, RZ, RZ, -R27 ;  /* 0x000000ffff1be224 */ /* 0x000fe200078e0a1b */
[C---:B------:R-:W-:Y:S01]  /*3de0*/  ISETP.GT.U32.AND P6, PT, R5.reuse, R10, PT ;  /* 0x0000000a0500720c */ /* 0x040fe20003fc4070 */
        /* <DEDUP_REMOVED lines=8> */
[----:B------:R-:W-:Y:S01]  /*3e70*/  STL [R1+0xa94], R26 ;  /* 0x000a941a01007387 */ /* 0x000fe20000100800 */
[----:B------:R-:W-:Y:S01]  /*3e80*/  ISETP.GT.U32.AND P1, PT, R5, R9, PT ;  /* 0x000000090500720c */ /* 0x000fe20003f24070 */
[----:B------:R-:W-:-:S02]  /*3e90*/  IMAD.HI.U32 R24, R0, R25, RZ ;  /* 0x0000001900187227 */ /* 0x000fc400078e00ff */
[----:B------:R-:W-:Y:S02]  /*3ea0*/  STL [R1+0xa98], R27 ;  /* 0x000a981b01007387 */ /* 0x000fe40000100800 */
[--C-:B------:R-:W-:Y:S01]  /*3eb0*/  @!P6 IMAD.IADD R10, R10, 0x1, -R5.reuse ;  /* 0x000000010a0ae824 */ /* 0x100fe200078e0a05 */
[----:B------:R-:W-:Y:S01]  /*3ec0*/  ISETP.GE.AND P6, PT, R29, RZ, PT ;  /* 0x000000ff1d00720c */ /* 0x000fe20003fc6270 */
[--C-:B------:R-:W-:Y:S01]  /*3ed0*/  @!P4 IMAD.IADD R12, R12, 0x1, -R5.reuse ;  /* 0x000000010c0cc824 */ /* 0x100fe200078e0a05 */
[----:B------:R-:W-:Y:S01]  /*3ee0*/  ISETP.GE.AND P4, PT, R22, RZ, PT ;  /* 0x000000ff1600720c */ /* 0x000fe20003f86270 */
[--C-:B------:R-:W-:Y:S01]  /*3ef0*/  @!P3 IMAD.IADD R14, R14, 0x1, -R5.reuse ;  /* 0x000000010e0eb824 */ /* 0x100fe200078e0a05 */
[----:B------:R-:W-:Y:S01]  /*3f00*/  ISETP.GE.AND P3, PT, R21, RZ, PT ;  /* 0x000000ff1500720c */ /* 0x000fe20003f66270 */
[--C-:B------:R-:W-:Y:S01]  /*3f10*/  @!P2 IMAD.IADD R7, R7, 0x1, -R5.reuse ;  /* 0x000000010707a824 */ /* 0x100fe200078e0a05 */
[----:B------:R-:W-:Y:S01]  /*3f20*/  STL [R1+0xa9c], R28 ;  /* 0x000a9c1c01007387 */ /* 0x000fe20000100800 */
[----:B------:R-:W-:Y:S01]  /*3f30*/  @!P5 IMAD.IADD R11, R11, 0x1, -R5 ;  /* 0x000000010b0bd824 */ /* 0x000fe200078e0a05 */
[----:B------:R-:W-:Y:S01]  /*3f40*/  ISETP.GT.U32.AND P2, PT, R5, R13, PT ;  /* 0x0000000d0500720c */ /* 0x000fe20003f44070 */
[----:B------:R-:W-:Y:S01]  /*3f50*/  @!P0 IMAD.MOV R7, RZ, RZ, -R7 ;  /* 0x000000ffff078224 */ /* 0x000fe200078e0a07 */
[----:B------:R0:W-:Y:S01]  /*3f60*/  STL [R1+0xaa0], R2 ;  /* 0x000aa00201007387 */ /* 0x0001e20000100800 */
[----:B------:R-:W-:Y:S01]  /*3f70*/  @!P1 IMAD.IADD R9, R9, 0x1, -R5 ;  /* 0x0000000109099824 */ /* 0x000fe200078e0a05 */
[----:B------:R-:W-:Y:S01]  /*3f80*/  ISETP.GT.U32.AND P0, PT, R5, R11, PT ;  /* 0x0000000b0500720c */ /* 0x000fe20003f04070 */
[----:B------:R-:W-:Y:S01]  /*3f90*/  @!P6 IMAD.MOV R8, RZ, RZ, -R8 ;  /* 0x000000ffff08e224 */ /* 0x000fe200078e0a08 */
[----:B------:R-:W-:Y:S01]  /*3fa0*/  STL [R1+0xaa4], R6 ;  /* 0x000aa40601007387 */ /* 0x000fe20000100800 */
[----:B------:R-:W-:Y:S01]  /*3fb0*/  @!P4 IMAD.MOV R9, RZ, RZ, -R9 ;  /* 0x000000ffff09c224 */ /* 0x000fe200078e0a09 */
[----:B------:R-:W-:Y:S01]  /*3fc0*/  ISETP.GE.AND P5, PT, R4, RZ, PT ;  /* 0x000000ff0400720c */ /* 0x000fe20003fa6270 */
[----:B------:R-:W-:Y:S01]  /*3fd0*/  @!P3 IMAD.MOV R10, RZ, RZ, -R10 ;  /* 0x000000ffff0ab224 */ /* 0x000fe200078e0a0a */
[----:B------:R-:W-:Y:S01]  /*3fe0*/  STL [R1+0xaa8], R7 ;  /* 0x000aa80701007387 */ /* 0x000fe20000100800 */
[----:B------:R-:W-:-:S02]  /*3ff0*/  IMAD.MOV R24, RZ, RZ, -R24 ;  /* 0x000000ffff187224 */ /* 0x000fc400078e0a18 */
[----:B------:R-:W-:Y:S01]  /*4000*/  IMAD.HI.U32 R0, R0, R23, RZ ;  /* 0x0000001700007227 */ /* 0x000fe200078e00ff */
[----:B------:R-:W-:Y:S03]  /*4010*/  STL [R1+0xaac], R8 ;  /* 0x000aac0801007387 */ /* 0x000fe60000100800 */
[----:B------:R-:W-:Y:S01]  /*4020*/  @!P0 IMAD.IADD R11, R11, 0x1, -R5 ;  /* 0x000000010b0b8824 */ /* 0x000fe200078e0a05 */
[----:B------:R-:W-:Y:S01]  /*4030*/  STL [R1+0xab0], R9 ;  /* 0x000ab00901007387 */ /* 0x000fe20000100800 */
[----:B------:R-:W-:Y:S01]  /*4040*/  ISETP.GE.AND P0, PT, R20, RZ, PT ;  /* 0x000000ff1400720c */ /* 0x000fe20003f06270 */
[----:B------:R-:W-:Y:S02]  /*4050*/  IMAD R15, R5, R24, R25 ;  /* 0x00000018050f7224 */ /* 0x000fe400078e0219 */
[----:B------:R-:W-:Y:S01]  /*4060*/  STL [R1+0xab4], R10 ;  /* 0x000ab40a01007387 */ /* 0x000fe20000100800 */
[----:B------:R-:W-:-:S02]  /*4070*/  IMAD.MOV R0, RZ, RZ, -R0 ;  /* 0x000000ffff007224 */ /* 0x000fc400078e0a00 */
[C---:B------:R-:W-:Y:S01]  /*4080*/  ISETP.GT.U32.AND P1, PT, R5.reuse, R15, PT ;  /* 0x0000000f0500720c */ /* 0x040fe20003f24070 */
[----:B------:R-:W0:Y:S01]  /*4090*/  LDL.LU R22, [R1+0x14] ;  /* 0x0000140001167983 */ /* 0x000e220000300800 */
[----:B------:R-:W-:Y:S02]  /*40a0*/  IMAD R0, R5, R0, R23 ;  /* 0x0000000005007224 */ /* 0x000fe400078e0217 */
[----:B------:R-:W-:Y:S01]  /*40b0*/  @!P2 IMAD.IADD R13, R13, 0x1, -R5 ;  /* 0x000000010d0da824 */ /* 0x000fe200078e0a05 */
[----:B------:R-:W2:Y:S02]  /*40c0*/  LDL.LU R21, [R1+0x10] ;  /* 0x0000100001157983 */ /* 0x000ea40000300800 */
[C---:B------:R-:W-:Y:S02]  /*40d0*/  ISETP.GT.U32.AND P2, PT, R5.reuse, R0, PT ;  /* 0x000000000500720c */ /* 0x040fe40003f44070 */
[----:B------:R-:W3:Y:S01]  /*40e0*/  LDL.LU R20, [R1+0xc] ;  /* 0x00000c0001147983 */ /* 0x000ee20000300800 */
[----:B------:R-:W-:-:S03]  /*40f0*/  ISETP.GT.U32.AND P6, PT, R5, R13, PT ;  /* 0x0000000d0500720c */ /* 0x000fc60003fc4070 */
[----:B------:R-:W4:Y:S01]  /*4100*/  LDL.LU R29, [R1+0xc4] ;  /* 0x0000c400011d7983 */ /* 0x000f220000300800 */
[----:B------:R-:W-:Y:S01]  /*4110*/  @!P1 IMAD.IADD R15, R15, 0x1, -R5 ;  /* 0x000000010f0f9824 */ /* 0x000fe200078e0a05 */
[----:B------:R-:W-:-:S04]  /*4120*/  ISETP.GT.U32.AND P1, PT, R5, R12, PT ;  /* 0x0000000c0500720c */ /* 0x000fc80003f24070 */
[C---:B------:R-:W-:Y:S01]  /*4130*/  ISETP.GT.U32.AND P4, PT, R5.reuse, R15, PT ;  /* 0x0000000f0500720c */ /* 0x040fe20003f84070 */
[--C-:B------:R-:W-:Y:S01]  /*4140*/  @!P2 IMAD.IADD R0, R0, 0x1, -R5.reuse ;  /* 0x000000010000a824 */ /* 0x100fe200078e0a05 */
[----:B------:R-:W-:Y:S02]  /*4150*/  ISETP.GT.U32.AND P2, PT, R5, R14, PT ;  /* 0x0000000e0500720c */ /* 0x000fe40003f44070 */
[--C-:B------:R-:W-:Y:S01]  /*4160*/  @!P6 IMAD.IADD R13, R13, 0x1, -R5.reuse ;  /* 0x000000010d0de824 */ /* 0x100fe200078e0a05 */
[----:B------:R-:W-:Y:S02]  /*4170*/  ISETP.GE.AND P6, PT, R18, RZ, PT ;  /* 0x000000ff1200720c */ /* 0x000fe40003fc6270 */
[----:B------:R-:W-:Y:S02]  /*4180*/  ISETP.GT.U32.AND P3, PT, R5, R0, PT ;  /* 0x000000000500720c */ /* 0x000fe40003f64070 */
[----:B------:R-:W-:Y:S01]  /*4190*/  @!P1 IMAD.IADD R12, R12, 0x1, -R5 ;  /* 0x000000010c0c9824 */ /* 0x000fe200078e0a05 */
[----:B------:R-:W-:-:S02]  /*41a0*/  ISETP.GE.AND P1, PT, R19, RZ, PT ;  /* 0x000000ff1300720c */ /* 0x000fc40003f26270 */
[----:B------:R-:W4:Y:S01]  /*41b0*/  LDL.LU R19, [R1+0xc8] ;  /* 0x0000c80001137983 */ /* 0x000f220000300800 */
[--C-:B------:R-:W-:Y:S02]  /*41c0*/  @!P4 IMAD.IADD R15, R15, 0x1, -R5.reuse ;  /* 0x000000010f0fc824 */ /* 0x100fe400078e0a05 */
[--C-:B------:R-:W-:Y:S01]  /*41d0*/  @!P2 IMAD.IADD R14, R14, 0x1, -R5.reuse ;  /* 0x000000010e0ea824 */ /* 0x100fe200078e0a05 */
[----:B------:R-:W4:Y:S01]  /*41e0*/  LDL.LU R18, [R1+0xcc] ;  /* 0x0000cc0001127983 */ /* 0x000f220000300800 */
[----:B------:R-:W-:Y:S02]  /*41f0*/  ISETP.GE.AND P2, PT, R17, RZ, PT ;  /* 0x000000ff1100720c */ /* 0x000fe40003f46270 */
[----:B------:R-:W-:Y:S01]  /*4200*/  ISETP.GE.AND P4, PT, R16, RZ, PT ;  /* 0x000000ff1000720c */ /* 0x000fe20003f86270 */
[----:B------:R-:W4:Y:S04]  /*4210*/  LDL.LU R17, [R1+0x8] ;  /* 0x0000080001117983 */ /* 0x000f280000300800 */
[----:B------:R-:W4:Y:S01]  /*4220*/  LDL.LU R16, [R1+0x4] ;  /* 0x0000040001107983 */ /* 0x000f220000300800 */
[----:B------:R-:W-:Y:S01]  /*4230*/  @!P3 IMAD.IADD R0, R0, 0x1, -R5 ;  /* 0x000000010000b824 */ /* 0x000fe200078e0a05 */
[----:B------:R-:W-:Y:S01]  /*4240*/  ISETP.NE.AND P3, PT, R3, RZ, PT ;  /* 0x000000ff0300720c */ /* 0x000fe20003f65270 */
[----:B------:R-:W-:Y:S01]  /*4250*/  @!P0 IMAD.MOV R11, RZ, RZ, -R11 ;  /* 0x000000ffff0b8224 */ /* 0x000fe200078e0a0b */
[----:B------:R-:W-:Y:S01]  /*4260*/  LOP3.LUT R3, RZ, R3, RZ, 0x33, !PT ;  /* 0x00000003ff037212 */ /* 0x000fe200078e33ff */
[----:B------:R-:W-:-:S02]  /*4270*/  @!P1 IMAD.MOV R12, RZ, RZ, -R12 ;  /* 0x000000ffff0c9224 */ /* 0x000fc400078e0a0c */
[----:B------:R-:W-:Y:S02]  /*4280*/  @!P6 IMAD.MOV R13, RZ, RZ, -R13 ;  /* 0x000000ffff0de224 */ /* 0x000fe400078e0a0d */
[----:B------:R-:W-:Y:S01]  /*4290*/  @!P2 IMAD.MOV R14, RZ, RZ, -R14 ;  /* 0x000000ffff0ea224 */ /* 0x000fe200078e0a0e */
[----:B------:R-:W-:Y:S01]  /*42a0*/  STL [R1+0xab8], R11 ;  /* 0x000ab80b01007387 */ /* 0x000fe20000100800 */
[----:B------:R-:W-:-:S03]  /*42b0*/  @!P4 IMAD.MOV R15, RZ, RZ, -R15 ;  /* 0x000000ffff0fc224 */ /* 0x000fc600078e0a0f */
[----:B------:R-:W-:Y:S04]  /*42c0*/  STL [R1+0xabc], R12 ;  /* 0x000abc0c01007387 */ /* 0x000fe80000100800 */
[----:B------:R-:W-:Y:S04]  /*42d0*/  STL [R1+0xac0], R13 ;  /* 0x000ac00d01007387 */ /* 0x000fe80000100800 */
[----:B------:R-:W-:Y:S04]  /*42e0*/  STL [R1+0xac4], R14 ;  /* 0x000ac40e01007387 */ /* 0x000fe80000100800 */
[----:B------:R1:W-:Y:S01]  /*42f0*/  STL [R1+0xacc], R15 ;  /* 0x000acc0f01007387 */ /* 0x0003e20000100800 */
[----:B0-----:R-:W-:-:S02]  /*4300*/  SEL R2, R3, R22, !P3 ;  /* 0x0000001603027207 */ /* 0x001fc40005800000 */
[----:B--2---:R-:W-:-:S03]  /*4310*/  SEL R5, R3, R21, !P3 ;  /* 0x0000001503057207 */ /* 0x004fc60005800000 */
[----:B------:R4:W-:Y:S01]  /*4320*/  STL [R1+0x18], R2 ;  /* 0x0000180201007387 */ /* 0x0009e20000100800 */
[----:B---3--:R-:W-:-:S03]  /*4330*/  SEL R4, R3, R20, !P3 ;  /* 0x0000001403047207 */ /* 0x008fc60005800000 */
[----:B------:R-:W-:Y:S04]  /*4340*/  STL [R1+0x14], R5 ;  /* 0x0000140501007387 */ /* 0x000fe80000100800 */
[----:B-1----:R-:W2:Y:S01]  /*4350*/  LDL.LU R15, [R1+0xc0] ;  /* 0x0000c000010f7983 */ /* 0x002ea20000300800 */
[----:B----4-:R-:W-:-:S03]  /*4360*/  SEL R2, R3, R29, !P3 ;  /* 0x0000001d03027207 */ /* 0x010fc60005800000 */
[----:B------:R0:W-:Y:S04]  /*4370*/  STL [R1+0xc], R4 ;  /* 0x00000c0401007387 */ /* 0x0001e80000100800 */
[----:B------:R-:W3:Y:S04]  /*4380*/  LDL.LU R29, [R1] ;  /* 0x00000000011d7983 */ /* 0x000ee80000300800 */
[----:B------:R1:W-:Y:S04]  /*4390*/  STL [R1+0x1c], R2 ;  /* 0x00001c0201007387 */ /* 0x0003e80000100800 */
[----:B------:R-:W4:Y:S01]  /*43a0*/  LDL.LU R14, [R1+0x50] ;  /* 0x00005000010e7983 */ /* 0x000f220000300800 */
[----:B0-----:R-:W-:-:S02]  /*43b0*/  SEL R4, R3, R19, !P3 ;  /* 0x0000001303047207 */ /* 0x001fc40005800000 */
[----:B-1----:R-:W-:-:S03]  /*43c0*/  SEL R2, R3, R18, !P3 ;  /* 0x0000001203027207 */ /* 0x002fc60005800000 */
[----:B------:R-:W-:Y:S01]  /*43d0*/  STL [R1+0x20], R4 ;  /* 0x0000200401007387 */ /* 0x000fe20000100800 */
[----:B------:R-:W-:-:S03]  /*43e0*/  SEL R6, R3, R17, !P3 ;  /* 0x0000001103067207 */ /* 0x000fc60005800000 */
[----:B------:R-:W4:Y:S04]  /*43f0*/  LDL.LU R13, [R1+0x5c] ;  /* 0x00005c00010d7983 */ /* 0x000f280000300800 */
[----:B------:R0:W-:Y:S04]  /*4400*/  STL [R1+0x2c], R2 ;  /* 0x00002c0201007387 */ /* 0x0001e80000100800 */
[----:B------:R-:W4:Y:S04]  /*4410*/  LDL.LU R12, [R1+0x74] ;  /* 0x00007400010c7983 */ /* 0x000f280000300800 */
[----:B------:R-:W4:Y:S01]  /*4420*/  LDL.LU R5, [R1+0x80] ;  /* 0x0000800001057983 */ /* 0x000f220000300800 */
[----:B0-----:R-:W-:-:S03]  /*4430*/  SEL R2, R3, R16, !P3 ;  /* 0x0000001003027207 */ /* 0x001fc60005800000 */
[----:B------:R-:W4:Y:S04]  /*4440*/  LDL.LU R4, [R1+0xb0] ;  /* 0x0000b00001047983 */ /* 0x000f280000300800 */
[----:B------:R0:W-:Y:S04]  /*4450*/  STL [R1+0x28], R6 ;  /* 0x0000280601007387 */ /* 0x0001e80000100800 */
[----:B------:R-:W4:Y:S04]  /*4460*/  LDL.LU R11, [R1+0xbc] ;  /* 0x0000bc00010b7983 */ /* 0x000f280000300800 */
[----:B------:R-:W4:Y:S04]  /*4470*/  LDL.LU R10, [R1+0xb8] ;  /* 0x0000b800010a7983 */ /* 0x000f280000300800 */
[----:B------:R1:W-:Y:S04]  /*4480*/  STL [R1+0x24], R2 ;  /* 0x0000240201007387 */ /* 0x0003e80000100800 */
[----:B------:R-:W4:Y:S04]  /*4490*/  LDL.LU R9, [R1+0xb4] ;  /* 0x0000b40001097983 */ /* 0x000f280000300800 */
[----:B------:R-:W4:Y:S04]  /*44a0*/  LDL.LU R8, [R1+0x84] ;  /* 0x0000840001087983 */ /* 0x000f280000300800 */
[----:B------:R-:W4:Y:S04]  /*44b0*/  LDL.LU R7, [R1+0x88] ;  /* 0x0000880001077983 */ /* 0x000f280000300800 */
[----:B0-----:R-:W4:Y:S04]  /*44c0*/  LDL.LU R6, [R1+0x90] ;  /* 0x0000900001067983 */ /* 0x001f280000300800 */
[----:B-1----:R-:W4:Y:S04]  /*44d0*/  LDL.LU R2, [R1+0x94] ;  /* 0x0000940001027983 */ /* 0x002f280000300800 */
[----:B------:R-:W4:Y:S04]  /*44e0*/  LDL.LU R28, [R1+0x98] ;  /* 0x00009800011c7983 */ /* 0x000f280000300800 */
        /* <DEDUP_REMOVED lines=11> */
[----:B------:R-:W4:Y:S01]  /*45a0*/  LDL.LU R16, [R1+0x78] ;  /* 0x0000780001107983 */ /* 0x000f220000300800 */
[----:B--2---:R-:W-:-:S05]  /*45b0*/  SEL R15, R3, R15, !P3 ;  /* 0x0000000f030f7207 */ /* 0x004fca0005800000 */
[----:B------:R0:W-:Y:S01]  /*45c0*/  STL [R1+0x40], R15 ;  /* 0x0000400f01007387 */ /* 0x0001e20000100800 */
[----:B---3--:R-:W-:-:S03]  /*45d0*/  SEL R29, R3, R29, !P3 ;  /* 0x0000001d031d7207 */ /* 0x008fc60005800000 */
[----:B0-----:R-:W2:Y:S04]  /*45e0*/  LDL.LU R15, [R1+0xacc] ;  /* 0x000acc00010f7983 */ /* 0x001ea80000300800 */
[----:B------:R0:W-:Y:S04]  /*45f0*/  STL [R1+0x3c], R29 ;  /* 0x00003c1d01007387 */ /* 0x0001e80000100800 */
[----:B0-----:R-:W3:Y:S01]  /*4600*/  LDL.LU R29, [R1+0xac8] ;  /* 0x000ac800011d7983 */ /* 0x001ee20000300800 */
[C---:B----4-:R-:W-:Y:S02]  /*4610*/  SEL R14, R3.reuse, R14, !P3 ;  /* 0x0000000e030e7207 */ /* 0x050fe40005800000 */
[----:B------:R-:W-:-:S02]  /*4620*/  SEL R13, R3, R13, !P3 ;  /* 0x0000000d030d7207 */ /* 0x000fc40005800000 */
[C---:B------:R-:W-:Y:S02]  /*4630*/  SEL R12, R3.reuse, R12, !P3 ;  /* 0x0000000c030c7207 */ /* 0x040fe40005800000 */
[C---:B------:R-:W-:Y:S02]  /*4640*/  SEL R5, R3.reuse, R5, !P3 ;  /* 0x0000000503057207 */ /* 0x040fe40005800000 */
[C---:B------:R-:W-:Y:S02]  /*4650*/  SEL R4, R3.reuse, R4, !P3 ;  /* 0x0000000403047207 */ /* 0x040fe40005800000 */
[C---:B------:R-:W-:Y:S02]  /*4660*/  SEL R11, R3.reuse, R11, !P3 ;  /* 0x0000000b030b7207 */ /* 0x040fe40005800000 */
[C---:B------:R-:W-:Y:S02]  /*4670*/  SEL R10, R3.reuse, R10, !P3 ;  /* 0x0000000a030a7207 */ /* 0x040fe40005800000 */
        /* <DEDUP_REMOVED lines=18> */
[----:B---3--:R-:W-:-:S05]  /*47a0*/  SEL R29, R3, R29, !P3 ;  /* 0x0000001d031d7207 */ /* 0x008fca0005800000 */
[----:B------:R0:W-:Y:S04]  /*47b0*/  STL [R1+0x38], R29 ;  /* 0x0000381d01007387 */ /* 0x0001e80000100800 */
[----:B0-----:R-:W3:Y:S04]  /*47c0*/  LDL.LU R29, [R1+0x44] ;  /* 0x00004400011d7983 */ /* 0x001ee80000300800 */
[----:B------:R0:W-:Y:S04]  /*47d0*/  STL [R1+0x48], R14 ;  /* 0x0000480e01007387 */ /* 0x0001e80000100800 */
[----:B0-----:R-:W4:Y:S04]  /*47e0*/  LDL.LU R14, [R1+0xac4] ;  /* 0x000ac400010e7983 */ /* 0x001f280000300800 */
[----:B------:R0:W-:Y:S04]  /*47f0*/  STL [R1+0x50], R13 ;  /* 0x0000500d01007387 */ /* 0x0001e80000100800 */
[----:B0-----:R-:W2:Y:S04]  /*4800*/  LDL.LU R13, [R1+0xac0] ;  /* 0x000ac000010d7983 */ /* 0x001ea80000300800 */
        /* <DEDUP_REMOVED lines=25> */
[----:B0-----:R-:W4:Y:S04]  /*49a0*/  LDL.LU R26, [R1+0xa94] ;  /* 0x000a9400011a7983 */ /* 0x001f280000300800 */
        /* <DEDUP_REMOVED lines=19> */
[----:B0-----:R-:W4:Y:S01]  /*4ae0*/  LDL.LU R16, [R1+0xa6c] ;  /* 0x000a6c0001107983 */ /* 0x001f220000300800 */
[----:B---3--:R-:W-:-:S05]  /*4af0*/  SEL R29, R3, R29, !P3 ;  /* 0x0000001d031d7207 */ /* 0x008fca0005800000 */
[----:B------:R0:W-:Y:S01]  /*4b00*/  STL [R1+0x68], R29 ;  /* 0x0000681d01007387 */ /* 0x0001e20000100800 */
[C---:B--2---:R-:W-:Y:S02]  /*4b10*/  SEL R27, R3.reuse, R27, !P3 ;  /* 0x0000001b031b7207 */ /* 0x044fe40005800000 */
[C---:B----4-:R-:W-:Y:S02]  /*4b20*/  SEL R26, R3.reuse, R26, !P3 ;  /* 0x0000001a031a7207 */ /* 0x050fe40005800000 */
[C---:B------:R-:W-:Y:S02]  /*4b30*/  SEL R25, R3.reuse, R25, !P3 ;  /* 0x0000001903197207 */ /* 0x040fe40005800000 */
[C---:B------:R-:W-:Y:S02]  /*4b40*/  SEL R24, R3.reuse, R24, !P3 ;  /* 0x0000001803187207 */ /* 0x040fe40005800000 */
[C---:B------:R-:W-:Y:S02]  /*4b50*/  SEL R23, R3.reuse, R23, !P3 ;  /* 0x0000001703177207 */ /* 0x040fe40005800000 */
[----:B0-----:R-:W-:-:S02]  /*4b60*/  SEL R29, R3, R17, !P3 ;  /* 0x00000011031d7207 */ /* 0x001fc40005800000 */
[C---:B------:R-:W-:Y:S02]  /*4b70*/  SEL R17, R3.reuse, R18, !P3 ;  /* 0x0000001203117207 */ /* 0x040fe40005800000 */
[C---:B------:R-:W-:Y:S02]  /*4b80*/  SEL R18, R3.reuse, R20, !P3 ;  /* 0x0000001403127207 */ /* 0x040fe40005800000 */
[----:B------:R-:W-:-:S05]  /*4b90*/  SEL R16, R3, R16, !P3 ;  /* 0x0000001003107207 */ /* 0x000fca0005800000 */
[----:B------:R0:W-:Y:S04]  /*4ba0*/  STL [R1+0x58], R16 ;  /* 0x0000581001007387 */ /* 0x0001e80000100800 */
[----:B------:R1:W-:Y:S01]  /*4bb0*/  STL [R1+0x4c], R29 ;  /* 0x00004c1d01007387 */ /* 0x0003e20000100800 */
[----:B0-----:R-:W-:-:S03]  /*4bc0*/  SEL R16, R3, R19, !P3 ;  /* 0x0000001303107207 */ /* 0x001fc60005800000 */
[----:B------:R0:W-:Y:S01]  /*4bd0*/  STL [R1+0x44], R17 ;  /* 0x0000441101007387 */ /* 0x0001e20000100800 */
[----:B-1----:R-:W-:-:S03]  /*4be0*/  SEL R29, R3, R5, !P3 ;  /* 0x00000005031d7207 */ /* 0x002fc60005800000 */
[----:B------:R1:W-:Y:S01]  /*4bf0*/  STL [R1+0x10], R16 ;  /* 0x0000101001007387 */ /* 0x0003e20000100800 */
[----:B0-----:R-:W-:-:S03]  /*4c00*/  SEL R17, R3, R21, !P3 ;  /* 0x0000001503117207 */ /* 0x001fc60005800000 */
[----:B------:R-:W-:Y:S01]  /*4c10*/  STL [R1+0x8], R18 ;  /* 0x0000081201007387 */ /* 0x000fe20000100800 */
[----:B-1----:R-:W-:-:S03]  /*4c20*/  SEL R16, R3, R22, !P3 ;  /* 0x0000001603107207 */ /* 0x002fc60005800000 */
[----:B------:R-:W-:Y:S04]  /*4c30*/  STL [R1+0x4], R17 ;  /* 0x0000041101007387 */ /* 0x000fe80000100800 */
[----:B------:R-:W-:Y:S01]  /*4c40*/  STL [R1+0x9f0], R29 ;  /* 0x0009f01d01007387 */ /* 0x000fe20000100800 */
[C---:B------:R-:W-:Y:S02]  /*4c50*/  SEL R22, R3.reuse, R4, !P3 ;  /* 0x0000000403167207 */ /* 0x040fe40005800000 */
[----:B------:R-:W0:Y:S01]  /*4c60*/  LDC.64 R4, c[0x0][0x388] ;  /* 0x0000e200ff047b82 */ /* 0x000e220000000a00 */
[----:B------:R1:W-:Y:S04]  /*4c70*/  STL [R1], R16 ;  /* 0x0000001001007387 */ /* 0x0003e80000100800 */
[----:B-1----:R-:W2:Y:S04]  /*4c80*/  LDL.LU R16, [R1+0x14] ;  /* 0x0000140001107983 */ /* 0x002ea80000300800 */
[----:B------:R-:W3:Y:S04]  /*4c90*/  LDL.LU R17, [R1+0xc] ;  /* 0x00000c0001117983 */ /* 0x000ee80000300800 */
[----:B------:R-:W4:Y:S04]  /*4ca0*/  LDL.LU R18, [R1+0x1c] ;  /* 0x00001c0001127983 */ /* 0x000f280000300800 */
[----:B------:R-:W4:Y:S04]  /*4cb0*/  LDL.LU R19, [R1+0x20] ;  /* 0x0000200001137983 */ /* 0x000f280000300800 */
[----:B------:R-:W4:Y:S04]  /*4cc0*/  LDL.LU R20, [R1+0x2c] ;  /* 0x00002c0001147983 */ /* 0x000f280000300800 */
[----:B------:R-:W4:Y:S04]  /*4cd0*/  LDL.LU R21, [R1+0x28] ;  /* 0x0000280001157983 */ /* 0x000f280000300800 */
[----:B------:R-:W4:Y:S04]  /*4ce0*/  LDL.LU R29, [R1+0x50] ;  /* 0x00005000011d7983 */ /* 0x000f280000300800 */
[----:B------:R1:W-:Y:S04]  /*4cf0*/  STL [R1+0x9f4], R22 ;  /* 0x0009f41601007387 */ /* 0x0003e80000100800 */
[----:B-1----:R-:W4:Y:S04]  /*4d00*/  LDL.LU R22, [R1+0x48] ;  /* 0x0000480001167983 */ /* 0x002f280000300800 */
        /* <DEDUP_REMOVED lines=9> */
[----:B-1----:R-:W4:Y:S01]  /*4da0*/  LDL.LU R27, [R1+0x18] ;  /* 0x00001800011b7983 */ /* 0x002f220000300800 */
[----:B------:R-:W-:-:S02]  /*4db0*/  SEL R28, R3, R28, !P3 ;  /* 0x0000001c031c7207 */ /* 0x000fc40005800000 */
[C---:B------:R-:W-:Y:S02]  /*4dc0*/  SEL R2, R3.reuse, R2, !P3 ;  /* 0x0000000203027207 */ /* 0x040fe40005800000 */
[C---:B------:R-:W-:Y:S02]  /*4dd0*/  SEL R6, R3.reuse, R6, !P3 ;  /* 0x0000000603067207 */ /* 0x040fe40005800000 */
[C---:B------:R-:W-:Y:S01]  /*4de0*/  SEL R7, R3.reuse, R7, !P3 ;  /* 0x0000000703077207 */ /* 0x040fe20005800000 */
[----:B------:R-:W-:Y:S01]  /*4df0*/  STL [R1+0xa0c], R28 ;  /* 0x000a0c1c01007387 */ /* 0x000fe20000100800 */
[C---:B------:R-:W-:Y:S02]  /*4e00*/  SEL R8, R3.reuse, R8, !P3 ;  /* 0x0000000803087207 */ /* 0x040fe40005800000 */
[C---:B------:R-:W-:Y:S01]  /*4e10*/  SEL R9, R3.reuse, R9, !P3 ;  /* 0x0000000903097207 */ /* 0x040fe20005800000 */
[----:B------:R-:W-:Y:S01]  /*4e20*/  STL [R1+0xa10], R2 ;  /* 0x000a100201007387 */ /* 0x000fe20000100800 */
[C---:B------:R-:W-:Y:S01]  /*4e30*/  SEL R10, R3.reuse, R10, !P3 ;  /* 0x0000000a030a7207 */ /* 0x040fe20005800000 */
[----:B------:R-:W-:Y:S01]  /*4e40*/  @!P5 IMAD.MOV R0, RZ, RZ, -R0 ;  /* 0x000000ffff00d224 */ /* 0x000fe200078e0a00 */
[C---:B------:R-:W-:Y:S01]  /*4e50*/  SEL R11, R3.reuse, R11, !P3 ;  /* 0x0000000b030b7207 */ /* 0x040fe20005800000 */
[----:B------:R-:W-:Y:S01]  /*4e60*/  STL [R1+0xa14], R6 ;  /* 0x000a140601007387 */ /* 0x000fe20000100800 */
[----:B------:R-:W-:-:S02]  /*4e70*/  SEL R12, R3, R12, !P3 ;  /* 0x0000000c030c7207 */ /* 0x000fc40005800000 */
[C---:B------:R-:W-:Y:S01]  /*4e80*/  SEL R13, R3.reuse, R13, !P3 ;  /* 0x0000000d030d7207 */ /* 0x040fe20005800000 */
[----:B------:R-:W-:Y:S01]  /*4e90*/  STL [R1+0xa18], R7 ;  /* 0x000a180701007387 */ /* 0x000fe20000100800 */
[----:B------:R-:W-:-:S03]  /*4ea0*/  SEL R14, R3, R14, !P3 ;  /* 0x0000000e030e7207 */ /* 0x000fc60005800000 */
[----:B------:R-:W-:Y:S01]  /*4eb0*/  STL [R1+0xa1c], R8 ;  /* 0x000a1c0801007387 */ /* 0x000fe20000100800 */
[----:B------:R-:W-:-:S03]  /*4ec0*/  SEL R15, R3, R15, !P3 ;  /* 0x0000000f030f7207 */ /* 0x000fc60005800000 */
[----:B------:R-:W-:Y:S01]  /*4ed0*/  STL [R1+0xa20], R9 ;  /* 0x000a200901007387 */ /* 0x000fe20000100800 */
[----:B------:R-:W-:-:S03]  /*4ee0*/  SEL R0, R3, R0, !P3 ;  /* 0x0000000003007207 */ /* 0x000fc60005800000 */
[----:B------:R-:W-:Y:S04]  /*4ef0*/  STL [R1+0xa24], R10 ;  /* 0x000a240a01007387 */ /* 0x000fe80000100800 */
[----:B------:R-:W-:Y:S04]  /*4f00*/  STL [R1+0xa28], R11 ;  /* 0x000a280b01007387 */ /* 0x000fe80000100800 */
[----:B------:R-:W-:Y:S04]  /*4f10*/  STL [R1+0xa2c], R12 ;  /* 0x000a2c0c01007387 */ /* 0x000fe80000100800 */
[----:B------:R-:W-:Y:S04]  /*4f20*/  STL [R1+0xa30], R13 ;  /* 0x000a300d01007387 */ /* 0x000fe80000100800 */
[----:B------:R-:W-:Y:S04]  /*4f30*/  STL [R1+0xa34], R14 ;  /* 0x000a340e01007387 */ /* 0x000fe80000100800 */
[----:B------:R-:W-:Y:S04]  /*4f40*/  STL [R1+0xa38], R15 ;  /* 0x000a380f01007387 */ /* 0x000fe80000100800 */
[----:B------:R1:W-:Y:S04]  /*4f50*/  STL [R1+0xa3c], R0 ;  /* 0x000a3c0001007387 */ /* 0x0003e80000100800 */
[----:B0-----:R-:W-:Y:S04]  /*4f60*/  STL [R1+0xa44], R4 ;  /* 0x000a440401007387 */ /* 0x001fe80000100800 */
[----:B------:R-:W-:Y:S01]  /*4f70*/  STL [R1+0xa40], R5 ;  /* 0x000a400501007387 */ /* 0x000fe20000100800 */
[----:B--2---:R-:W-:-:S02]  /*4f80*/  IMAD R16, R16, UR9, RZ ;  /* 0x0000000910107c24 */ /* 0x004fc4000f8e02ff */
[----:B---3--:R-:W-:Y:S02]  /*4f90*/  IMAD R17, R17, UR9, RZ ;  /* 0x0000000911117c24 */ /* 0x008fe4000f8e02ff */
[----:B----4-:R-:W-:Y:S02]  /*4fa0*/  IMAD R18, R18, UR9, RZ ;  /* 0x0000000912127c24 */ /* 0x010fe4000f8e02ff */
[----:B------:R-:W-:Y:S02]  /*4fb0*/  IMAD R19, R19, UR9, RZ ;  /* 0x0000000913137c24 */ /* 0x000fe4000f8e02ff */
[----:B------:R-:W-:Y:S02]  /*4fc0*/  IMAD R20, R20, UR9, RZ ;  /* 0x0000000914147c24 */ /* 0x000fe4000f8e02ff */
[----:B------:R-:W-:Y:S02]  /*4fd0*/  IMAD R21, R21, UR9, RZ ;  /* 0x0000000915157c24 */ /* 0x000fe4000f8e02ff */
[----:B-1----:R-:W-:-:S02]  /*4fe0*/  IMAD R0, R24, UR9, RZ ;  /* 0x0000000918007c24 */ /* 0x002fc4000f8e02ff */
[----:B------:R-:W-:Y:S02]  /*4ff0*/  IMAD R2, R25, UR9, RZ ;  /* 0x0000000919027c24 */ /* 0x000fe4000f8e02ff */
[----:B------:R-:W-:-:S05]  /*5000*/  IMAD R3, R27, UR9, RZ ;  /* 0x000000091b037c24 */ /* 0x000fca000f8e02ff */
[----:B------:R0:W-:Y:S04]  /*5010*/  STL [R1+0xa48], R3 ;  /* 0x000a480301007387 */ /* 0x0001e80000100800 */
[----:B------:R-:W-:Y:S04]  /*5020*/  STL [R1+0xa4c], R16 ;  /* 0x000a4c1001007387 */ /* 0x000fe80000100800 */
[----:B------:R-:W-:Y:S01]  /*5030*/  STL [R1+0xa50], R17 ;  /* 0x000a501101007387 */ /* 0x000fe20000100800 */
[----:B0-----:R-:W-:-:S03]  /*5040*/  IMAD R3, R26, UR9, RZ ;  /* 0x000000091a037c24 */ /* 0x001fc6000f8e02ff */
[----:B------:R-:W-:Y:S04]  /*5050*/  STL [R1+0xa54], R18 ;  /* 0x000a541201007387 */ /* 0x000fe80000100800 */
[----:B------:R-:W-:Y:S04]  /*5060*/  STL [R1+0xa58], R19 ;  /* 0x000a581301007387 */ /* 0x000fe80000100800 */
[----:B------:R-:W-:Y:S04]  /*5070*/  STL [R1+0xa5c], R20 ;  /* 0x000a5c1401007387 */ /* 0x000fe80000100800 */
[----:B------:R-:W-:Y:S04]  /*5080*/  STL [R1+0xa60], R21 ;  /* 0x000a601501007387 */ /* 0x000fe80000100800 */
[----:B------:R0:W-:Y:S04]  /*5090*/  STL [R1+0xc], R3 ;  /* 0x00000c0301007387 */ /* 0x0001e80000100800 */
[----:B------:R1:W-:Y:S01]  /*50a0*/  STL [R1+0x14], R2 ;  /* 0x0000140201007387 */ /* 0x0003e20000100800 */
[----:B0-----:R-:W-:-:S03]  /*50b0*/  IMAD R3, R23, UR9, RZ ;  /* 0x0000000917037c24 */ /* 0x001fc6000f8e02ff */
[----:B------:R0:W-:Y:S04]  /*50c0*/  STL [R1+0x18], R0 ;  /* 0x0000180001007387 */ /* 0x0001e80000100800 */
[----:B------:R-:W-:Y:S04]  /*50d0*/  STL [R1+0x1c], R3 ;  /* 0x00001c0301007387 */ /* 0x000fe80000100800 */
[----:B------:R-:W2:Y:S01]  /*50e0*/  LDL.LU R21, [R1+0x60] ;  /* 0x0000600001157983 */ /* 0x000ea20000300800 */
[----:B-1----:R-:W-:Y:S02]  /*50f0*/  IMAD R2, R22, UR9, RZ ;  /* 0x0000000916027c24 */ /* 0x002fe4000f8e02ff */
[----:B0-----:R-:W-:-:S03]  /*5100*/  IMAD R0, R29, UR9, RZ ;  /* 0x000000091d007c24 */ /* 0x001fc6000f8e02ff */
[----:B------:R-:W-:Y:S04]  /*5110*/  STL [R1+0x20], R2 ;  /* 0x0000200201007387 */ /* 0x000fe80000100800 */
[----:B--2---:R0:W-:Y:S04]  /*5120*/  STL [R1+0xa64], R21 ;  /* 0x000a641501007387 */ /* 0x0041e80000100800 */
[----:B------:R-:W-:Y:S04]  /*5130*/  STL [R1+0x24], R0 ;  /* 0x0000240001007387 */ /* 0x000fe80000100800 */
[----:B0-----:R-:W2:Y:S04]  /*5140*/  LDL.LU R21, [R1+0x5c] ;  /* 0x00005c0001157983 */ /* 0x001ea80000300800 */
[----:B--2---:R0:W-:Y:S04]  /*5150*/  STL [R1+0xa68], R21 ;  /* 0x000a681501007387 */ /* 0x0041e80000100800 */
[----:B0-----:R-:W2:Y:S04]  /*5160*/  LDL.LU R21, [R1+0x54] ;  /* 0x0000540001157983 */ /* 0x001ea80000300800 */
[----:B------:R-:W3:Y:S04]  /*5170*/  LDL.LU R20, [R1+0x64] ;  /* 0x0000640001147983 */ /* 0x000ee80000300800 */
[----:B------:R-:W4:Y:S04]  /*5180*/  LDL.LU R19, [R1+0x74] ;  /* 0x0000740001137983 */ /* 0x000f280000300800 */
[----:B------:R-:W3:Y:S04]  /*5190*/  LDL.LU R18, [R1+0x80] ;  /* 0x0000800001127983 */ /* 0x000ee80000300800 */
        /* <DEDUP_REMOVED lines=24> */
[----:B------:R-:W3:Y:S01]  /*5320*/  LDL.LU R29, [R1] ;  /* 0x00000000011d7983 */ /* 0x000ee20000300800 */
[----:B--2---:R-:W-:-:S05]  /*5330*/  IMAD R21, R21, UR9, RZ ;  /* 0x0000000915157c24 */ /* 0x004fca000f8e02ff */
[----:B------:R0:W-:Y:S04]  /*5340*/  STL [R1+0x28], R21 ;  /* 0x0000281501007387 */ /* 0x0001e80000100800 */
[----:B0-----:R-:W2:Y:S02]  /*5350*/  LDL.LU R21, [R1+0xa68] ;  /* 0x000a680001157983 */ /* 0x001ea40000300800 */
[----:B--2---:R-:W-:-:S05]  /*5360*/  IMAD R21, R21, UR9, RZ ;  /* 0x0000000915157c24 */ /* 0x004fca000f8e02ff */
[----:B------:R0:W-:Y:S04]  /*5370*/  STL [R1+0x2c], R21 ;  /* 0x00002c1501007387 */ /* 0x0001e80000100800 */
[----:B0-----:R-:W2:Y:S01]  /*5380*/  LDL.LU R21, [R1+0xa64] ;  /* 0x000a640001157983 */ /* 0x001ea20000300800 */
[----:B---3--:R-:W-:Y:S02]  /*5390*/  IMAD R20, R20, UR9, RZ ;  /* 0x0000000914147c24 */ /* 0x008fe4000f8e02ff */
[----:B----4-:R-:W-:Y:S02]  /*53a0*/  IMAD R19, R19, UR9, RZ ;  /* 0x0000000913137c24 */ /* 0x010fe4000f8e02ff */
[----:B------:R-:W-:Y:S02]  /*53b0*/  IMAD R18, R18, UR9, RZ ;  /* 0x0000000912127c24 */ /* 0x000fe4000f8e02ff */
[----:B------:R-:W-:-:S02]  /*53c0*/  IMAD R17, R17, UR9, RZ ;  /* 0x0000000911117c24 */ /* 0x000fc4000f8e02ff */
[----:B------:R-:W-:Y:S02]  /*53d0*/  IMAD R16, R16, UR9, RZ ;  /* 0x0000000910107c24 */ /* 0x000fe4000f8e02ff */
[----:B------:R-:W-:Y:S02]  /*53e0*/  IMAD R3, R3, UR9, RZ ;  /* 0x0000000903037c24 */ /* 0x000fe4000f8e02ff */
[----:B------:R-:W-:Y:S02]  /*53f0*/  IMAD R4, R4, UR9, RZ ;  /* 0x0000000904047c24 */ /* 0x000fe4000f8e02ff */
[----:B------:R-:W-:Y:S02]  /*5400*/  IMAD R5, R5, UR9, RZ ;  /* 0x0000000905057c24 */ /* 0x000fe4000f8e02ff */
        /* <DEDUP_REMOVED lines=20> */
[----:B--2---:R-:W-:-:S05]  /*5550*/  IMAD R21, R21, UR9, RZ ;  /* 0x0000000915157c24 */ /* 0x004fca000f8e02ff */
[----:B------:R0:W-:Y:S04]  /*5560*/  STL [R1+0x30], R21 ;  /* 0x0000301501007387 */ /* 0x0001e80000100800 */
[----:B0-----:R-:W2:Y:S04]  /*5570*/  LDL.LU R21, [R1+0xa60] ;  /* 0x000a600001157983 */ /* 0x001ea80000300800 */
        /* <DEDUP_REMOVED lines=37> */
[----:B0-----:R-:W3:Y:S04]  /*57d0*/  LDL.LU R6, [R1+0xa14] ;  /* 0x000a140001067983 */ /* 0x001ee80000300800 */
        /* <DEDUP_REMOVED lines=16> */
[----:B------:R0:W-:Y:S04]  /*58e0*/  STL [R1], R29 ;  /* 0x0000001d01007387 */ /* 0x0001e80000100800 */
[----:B0-----:R-:W4:Y:S01]  /*58f0*/  LDL.LU R29, [R1+0x9f0] ;  /* 0x0009f000011d7983 */ /* 0x001f220000300800 */
[----:B--2---:R-:W-:-:S02]  /*5900*/  IMAD R7, R7, UR9, RZ ;  /* 0x0000000907077c24 */ /* 0x004fc4000f8e02ff */
[----:B---3--:R-:W-:Y:S02]  /*5910*/  IMAD R6, R6, UR9, RZ ;  /* 0x0000000906067c24 */ /* 0x008fe4000f8e02ff */
[----:B----4-:R-:W-:Y:S02]  /*5920*/  IMAD R2, R2, UR9, RZ ;  /* 0x0000000902027c24 */ /* 0x010fe4000f8e02ff */
[----:B------:R-:W-:Y:S02]  /*5930*/  IMAD R28, R28, UR9, RZ ;  /* 0x000000091c1c7c24 */ /* 0x000fe4000f8e02ff */
[----:B------:R-:W-:Y:S02]  /*5940*/  IMAD R27, R27, UR9, RZ ;  /* 0x000000091b1b7c24 */ /* 0x000fe4000f8e02ff */
[----:B------:R-:W-:Y:S02]  /*5950*/  IMAD R26, R26, UR9, RZ ;  /* 0x000000091a1a7c24 */ /* 0x000fe4000f8e02ff */
[----:B------:R-:W-:-:S02]  /*5960*/  IMAD R25, R25, UR9, RZ ;  /* 0x0000000919197c24 */ /* 0x000fc4000f8e02ff */
[----:B------:R-:W-:Y:S02]  /*5970*/  IMAD R24, R24, UR9, RZ ;  /* 0x0000000918187c24 */ /* 0x000fe4000f8e02ff */
[----:B------:R-:W-:Y:S02]  /*5980*/  IMAD R23, R23, UR9, RZ ;  /* 0x0000000917177c24 */ /* 0x000fe4000f8e02ff */
[----:B------:R-:W-:Y:S02]  /*5990*/  IMAD R22, R22, UR9, RZ ;  /* 0x0000000916167c24 */ /* 0x000fe4000f8e02ff */
[----:B------:R-:W-:-:S05]  /*59a0*/  IMAD R29, R29, UR9, RZ ;  /* 0x000000091d1d7c24 */ /* 0x000fca000f8e02ff */
[----:B------:R-:W-:Y:S04]  /*59b0*/  STL [R1+0x9b0], R29 ;  /* 0x0009b01d01007387 */ /* 0x000fe80000100800 */
[----:B------:R-:W-:Y:S04]  /*59c0*/  STL [R1+0x9b4], R22 ;  /* 0x0009b41601007387 */ /* 0x000fe80000100800 */
[----:B------:R-:W-:Y:S04]  /*59d0*/  STL [R1+0x9b8], R23 ;  /* 0x0009b81701007387 */ /* 0x000fe80000100800 */
[----:B------:R-:W-:Y:S04]  /*59e0*/  STL [R1+0x9bc], R24 ;  /* 0x0009bc1801007387 */ /* 0x000fe80000100800 */
        /* <DEDUP_REMOVED lines=13> */
[----:B0-----:R-:W3:Y:S01]  /*5ac0*/  LDL.LU R7, [R1+0xc] ;  /* 0x00000c0001077983 */ /* 0x001ee20000300800 */
[----:B------:R-:W-:-:S02]  /*5ad0*/  IMAD R8, R8, UR9, RZ ;  /* 0x0000000908087c24 */ /* 0x000fc4000f8e02ff */
[----:B------:R-:W-:Y:S02]  /*5ae0*/  IMAD R9, R9, UR9, RZ ;  /* 0x0000000909097c24 */ /* 0x000fe4000f8e02ff */
[----:B------:R-:W-:Y:S02]  /*5af0*/  IMAD R10, R10, UR9, RZ ;  /* 0x000000090a0a7c24 */ /* 0x000fe4000f8e02ff */
[----:B------:R-:W-:Y:S01]  /*5b00*/  IMAD R11, R11, UR9, RZ ;  /* 0x000000090b0b7c24 */ /* 0x000fe2000f8e02ff */
[----:B------:R-:W-:Y:S01]  /*5b10*/  STL [R1+0x9dc], R8 ;  /* 0x0009dc0801007387 */ /* 0x000fe20000100800 */
[----:B------:R-:W-:-:S03]  /*5b20*/  IMAD R12, R12, UR9, RZ ;  /* 0x000000090c0c7c24 */ /* 0x000fc6000f8e02ff */
[----:B------:R0:W-:Y:S04]  /*5b30*/  STL [R1+0x9e0], R9 ;  /* 0x0009e00901007387 */ /* 0x0001e80000100800 */
[----:B------:R-:W-:Y:S04]  /*5b40*/  STL [R1+0x9e4], R10 ;  /* 0x0009e40a01007387 */ /* 0x000fe80000100800 */
[----:B------:R-:W-:Y:S04]  /*5b50*/  STL [R1+0x9e8], R11 ;  /* 0x0009e80b01007387 */ /* 0x000fe80000100800 */
[----:B------:R-:W-:Y:S04]  /*5b60*/  STL [R1+0x9ec], R12 ;  /* 0x0009ec0c01007387 */ /* 0x000fe80000100800 */
[----:B------:R-:W4:Y:S01]  /*5b70*/  LDL.LU R24, [R1+0x2c] ;  /* 0x00002c0001187983 */ /* 0x000f220000300800 */
[----:B0-----:R-:W-:-:S02]  /*5b80*/  LEA R9, P6, R3, R4, 0x1 ;  /* 0x0000000403097211 */ /* 0x001fc400078c08ff */
[----:B------:R-:W-:-:S03]  /*5b90*/  LEA R8, P5, R16, R4, 0x1 ;  /* 0x0000000410087211 */ /* 0x000fc600078a08ff */
[----:B------:R0:W-:Y:S04]  /*5ba0*/  STL [R1+0x984], R9 ;  /* 0x0009840901007387 */ /* 0x0001e80000100800 */
[----:B------:R-:W4:Y:S01]  /*5bb0*/  LDL.LU R23, [R1+0x30] ;  /* 0x0000300001177983 */ /* 0x000f220000300800 */
[----:B0-----:R-:W-:-:S03]  /*5bc0*/  LEA R9, P3, R17, R4, 0x1 ;  /* 0x0000000411097211 */ /* 0x001fc600078608ff */
[----:B------:R0:W-:Y:S04]  /*5bd0*/  STL [R1+0x988], R8 ;  /* 0x0009880801007387 */ /* 0x0001e80000100800 */
[----:B------:R1:W-:Y:S04]  /*5be0*/  STL [R1+0x98c], R9 ;  /* 0x00098c0901007387 */ /* 0x0003e80000100800 */
[----:B------:R-:W4:Y:S01]  /*5bf0*/  LDL.LU R22, [R1+0x34] ;  /* 0x0000340001167983 */ /* 0x000f220000300800 */
[-C--:B0-----:R-:W-:Y:S02]  /*5c00*/  LEA R8, P2, R18, R4.reuse, 0x1 ;  /* 0x0000000412087211 */ /* 0x081fe400078408ff */
[----:B-1----:R-:W-:-:S03]  /*5c10*/  LEA R9, P1, R19, R4, 0x1 ;  /* 0x0000000413097211 */ /* 0x002fc600078208ff */
[----:B------:R0:W-:Y:S04]  /*5c20*/  STL [R1+0x990], R8 ;  /* 0x0009900801007387 */ /* 0x0001e80000100800 */
[----:B------:R1:W-:Y:S04]  /*5c30*/  STL [R1+0x994], R9 ;  /* 0x0009940901007387 */ /* 0x0003e80000100800 */
[----:B------:R-:W4:Y:S01]  /*5c40*/  LDL.LU R29, [R1+0x38] ;  /* 0x00003800011d7983 */ /* 0x000f220000300800 */
[-C--:B0-----:R-:W-:Y:S02]  /*5c50*/  LEA R8, P0, R20, R4.reuse, 0x1 ;  /* 0x0000000414087211 */ /* 0x081fe400078008ff */
[----:B------:R-:W-:-:S02]  /*5c60*/  LEA R10, P4, R21, R4, 0x1 ;  /* 0x00000004150a7211 */ /* 0x000fc400078808ff */
[-C--:B-1----:R-:W-:Y:S01]  /*5c70*/  LEA.HI.X.SX32 R9, R3, R5.reuse, 0x1, P6 ;  /* 0x0000000503097211 */ /* 0x082fe200030f0eff */
[----:B------:R-:W-:Y:S01]  /*5c80*/  STL [R1+0x998], R8 ;  /* 0x0009980801007387 */ /* 0x000fe20000100800 */
[----:B------:R-:W-:-:S03]  /*5c90*/  LEA.HI.X.SX32 R3, R16, R5, 0x1, P5 ;  /* 0x0000000510037211 */ /* 0x000fc600028f0eff */
[----:B------:R-:W-:Y:S04]  /*5ca0*/  STL [R1+0x99c], R10 ;  /* 0x00099c0a01007387 */ /* 0x000fe80000100800 */
[----:B------:R2:W-:Y:S04]  /*5cb0*/  STL [R1+0x974], R9 ;  /* 0x0009740901007387 */ /* 0x0005e80000100800 */
[----:B------:R-:W4:Y:S01]  /*5cc0*/  LDL.LU R16, [R1+0x40] ;  /* 0x0000400001107983 */ /* 0x000f220000300800 */
[-C--:B--2---:R-:W-:Y:S02]  /*5cd0*/  LEA R9, P5, R6, R4.reuse, 0x1 ;  /* 0x0000000406097211 */ /* 0x084fe400078a08ff */
[----:B---3--:R-:W-:-:S05]  /*5ce0*/  LEA R8, P6, R7, R4, 0x1 ;  /* 0x0000000407087211 */ /* 0x008fca00078c08ff */
[----:B------:R0:W-:Y:S04]  /*5cf0*/  STL [R1+0x980], R8 ;  /* 0x0009800801007387 */ /* 0x0001e80000100800 */
[----:B------:R1:W-:Y:S01]  /*5d00*/  STL [R1+0x96c], R3 ;  /* 0x00096c0301007387 */ /* 0x0003e20000100800 */
[----:B0-----:R-:W-:-:S03]  /*5d10*/  LEA.HI.X.SX32 R8, R17, R5, 0x1, P3 ;  /* 0x0000000511087211 */ /* 0x001fc600018f0eff */
[----:B-1----:R-:W2:Y:S04]  /*5d20*/  LDL.LU R3, [R1+0x48] ;  /* 0x0000480001037983 */ /* 0x002ea80000300800 */
[----:B------:R0:W-:Y:S04]  /*5d30*/  STL [R1+0x97c], R9 ;  /* 0x00097c0901007387 */ /* 0x0001e80000100800 */
[----:B------:R-:W3:Y:S04]  /*5d40*/  LDL.LU R17, [R1+0x3c] ;  /* 0x00003c0001117983 */ /* 0x000ee80000300800 */
[----:B------:R1:W-:Y:S04]  /*5d50*/  STL [R1+0x964], R8 ;  /* 0x0009640801007387 */ /* 0x0003e80000100800 */
[----:B------:R-:W2:Y:S01]  /*5d60*/  LDL.LU R12, [R1+0x50] ;  /* 0x00005000010c7983 */ /* 0x000ea20000300800 */
[----:B0-----:R-:W-:-:S02]  /*5d70*/  LEA R9, P3, R2, R4, 0x1 ;  /* 0x0000000402097211 */ /* 0x001fc400078608ff */
[-C--:B-1----:R-:W-:Y:S02]  /*5d80*/  LEA.HI.X.SX32 R8, R18, R5.reuse, 0x1, P2 ;  /* 0x0000000512087211 */ /* 0x082fe400010f0eff */
[----:B------:R-:W-:Y:S01]  /*5d90*/  LEA R10, P2, R28, R4, 0x1 ;  /* 0x000000041c0a7211 */ /* 0x000fe200078408ff */
[----:B------:R0:W-:Y:S04]  /*5da0*/  STL [R1+0x978], R9 ;  /* 0x0009780901007387 */ /* 0x0001e80000100800 */
[----:B------:R4:W-:Y:S04]  /*5db0*/  STL [R1+0x950], R8 ;  /* 0x0009500801007387 */ /* 0x0009e80000100800 */
[----:B------:R1:W-:Y:S04]  /*5dc0*/  STL [R1+0x970], R10 ;  /* 0x0009700a01007387 */ /* 0x0003e80000100800 */
[----:B------:R-:W2:Y:S01]  /*5dd0*/  LDL.LU R11, [R1+0x54] ;  /* 0x00005400010b7983 */ /* 0x000ea20000300800 */
[----:B0-----:R-:W-:-:S02]  /*5de0*/  LEA.HI.X.SX32 R9, R19, R5, 0x1, P1 ;  /* 0x0000000513097211 */ /* 0x001fc400008f0eff */
[-C--:B----4-:R-:W-:Y:S02]  /*5df0*/  LEA R8, P1, R27, R4.reuse, 0x1 ;  /* 0x000000041b087211 */ /* 0x090fe400078208ff */
[----:B-1----:R-:W-:Y:S01]  /*5e00*/  LEA.HI.X.SX32 R10, R20, R5, 0x1, P0 ;  /* 0x00000005140a7211 */ /* 0x002fe200000f0eff */
[----:B------:R0:W-:Y:S04]  /*5e10*/  STL [R1+0x69c], R9 ;  /* 0x00069c0901007387 */ /* 0x0001e80000100800 */
[----:B------:R-:W-:Y:S04]  /*5e20*/  STL [R1+0x968], R8 ;  /* 0x0009680801007387 */ /* 0x000fe80000100800 */
[----:B------:R1:W-:Y:S01]  /*5e30*/  STL [R1+0x694], R10 ;  /* 0x0006940a01007387 */ /* 0x0003e20000100800 */
[----:B0-----:R-:W-:-:S03]  /*5e40*/  LEA R9, P0, R26, R4, 0x1 ;  /* 0x000000041a097211 */ /* 0x001fc600078008ff */
[----:B-1----:R-:W4:Y:S01]  /*5e50*/  LDL.LU R10, [R1+0x5c] ;  /* 0x00005c00010a7983 */ /* 0x002f220000300800 */
[----:B------:R-:W-:-:S03]  /*5e60*/  LEA.HI.X.SX32 R8, R21, R5, 0x1, P4 ;  /* 0x0000000515087211 */ /* 0x000fc600020f0eff */
[----:B------:R0:W-:Y:S04]  /*5e70*/  STL [R1+0x954], R9 ;  /* 0x0009540901007387 */ /* 0x0001e80000100800 */
[----:B------:R-:W-:Y:S01]  /*5e80*/  STL [R1+0x5a4], R8 ;  /* 0x0005a40801007387 */ /* 0x000fe20000100800 */
[----:B0-----:R-:W-:-:S05]  /*5e90*/  LEA R9, P4, R25, R4, 0x1 ;  /* 0x0000000419097211 */ /* 0x001fca00078808ff */
[----:B------:R0:W-:Y:S01]  /*5ea0*/  STL [R1+0x6a4], R9 ;  /* 0x0006a40901007387 */ /* 0x0001e20000100800 */
[----:B------:R-:W-:-:S03]  /*5eb0*/  LEA.HI.X.SX32 R7, R7, R5, 0x1, P6 ;  /* 0x0000000507077211 */ /* 0x000fc600030f0eff */
[----:B0-----:R-:W4:Y:S01]  /*5ec0*/  LDL.LU R9, [R1+0x60] ;  /* 0x0000600001097983 */ /* 0x001f220000300800 */
[----:B------:R-:W-:-:S03]  /*5ed0*/  LEA R8, P6, R24, R4, 0x1 ;  /* 0x0000000418087211 */ /* 0x000fc600078c08ff */
[----:B------:R0:W-:Y:S04]  /*5ee0*/  STL [R1+0x5a8], R7 ;  /* 0x0005a80701007387 */ /* 0x0001e80000100800 */
[----:B------:R1:W-:Y:S01]  /*5ef0*/  STL [R1+0x6ac], R8 ;  /* 0x0006ac0801007387 */ /* 0x0003e20000100800 */
[----:B0-----:R-:W-:-:S05]  /*5f00*/  LEA.HI.X.SX32 R7, R6, R5, 0x1, P5 ;  /* 0x0000000506077211 */ /* 0x001fca00028f0eff */
[----:B------:R0:W-:Y:S04]  /*5f10*/  STL [R1+0x5ac], R7 ;  /* 0x0005ac0701007387 */ /* 0x0001e80000100800 */
[----:B-1----:R-:W4:Y:S01]  /*5f20*/  LDL.LU R8, [R1+0x64] ;  /* 0x0000640001087983 */ /* 0x002f220000300800 */
[-C--:B------:R-:W-:Y:S02]  /*5f30*/  LEA R6, P5, R23, R4.reuse, 0x1 ;  /* 0x0000000417067211 */ /* 0x080fe400078a08ff */
[-C--:B------:R-:W-:Y:S02]  /*5f40*/  LEA.HI.X.SX32 R2, R2, R5.reuse, 0x1, P3 ;  /* 0x0000000502027211 */ /* 0x080fe400018f0eff */
[----:B0-----:R-:W-:Y:S01]  /*5f50*/  LEA R7, P3, R22, R4, 0x1 ;  /* 0x0000000416077211 */ /* 0x001fe200078608ff */
[----:B------:R0:W-:Y:S04]  /*5f60*/  STL [R1+0x898], R6 ;  /* 0x0008980601007387 */ /* 0x0001e80000100800 */
[----:B------:R-:W-:Y:S04]  /*5f70*/  STL [R1+0x5b0], R2 ;  /* 0x0005b00201007387 */ /* 0x000fe80000100800 */
[----:B------:R1:W-:Y:S01]  /*5f80*/  STL [R1+0x89c], R7 ;  /* 0x00089c0701007387 */ /* 0x0003e20000100800 */
[----:B0-----:R-:W-:-:S03]  /*5f90*/  LEA.HI.X.SX32 R6, R28, R5, 0x1, P2 ;  /* 0x000000051c067211 */ /* 0x001fc600010f0eff */
[----:B-1----:R-:W4:Y:S01]  /*5fa0*/  LDL.LU R7, [R1+0x74] ;  /* 0x0000740001077983 */ /* 0x002f220000300800 */
[----:B------:R-:W-:-:S03]  /*5fb0*/  LEA R2, P2, R29, R4, 0x1 ;  /* 0x000000041d027211 */ /* 0x000fc600078408ff */
[----:B------:R0:W-:Y:S04]  /*5fc0*/  STL [R1+0x5b4], R6 ;  /* 0x0005b40601007387 */ /* 0x0001e80000100800 */
[----:B------:R-:W-:Y:S01]  /*5fd0*/  STL [R1+0x8a0], R2 ;  /* 0x0008a00201007387 */ /* 0x000fe20000100800 */
[----:B0-----:R-:W-:-:S05]  /*5fe0*/  LEA.HI.X.SX32 R6, R27, R5, 0x1, P1 ;  /* 0x000000051b067211 */ /* 0x001fca00008f0eff */
[----:B------:R0:W-:Y:S04]  /*5ff0*/  STL [R1+0x5b8], R6 ;  /* 0x0005b80601007387 */ /* 0x0001e80000100800 */
[----:B0-----:R-:W4:Y:S01]  /*6000*/  LDL.LU R6, [R1+0x78] ;  /* 0x0000780001067983 */ /* 0x001f220000300800 */
[----:B------:R-:W-:Y:S02]  /*6010*/  LEA.HI.X.SX32 R18, R26, R5, 0x1, P0 ;  /* 0x000000051a127211 */ /* 0x000fe400000f0eff */
[----:B---3--:R-:W-:-:S05]  /*6020*/  LEA R2, P1, R17, R4, 0x1 ;  /* 0x0000000411027211 */ /* 0x008fca00078208ff */
[----:B------:R0:W-:Y:S04]  /*6030*/  STL [R1+0x8a4], R2 ;  /* 0x0008a40201007387 */ /* 0x0001e80000100800 */
[----:B------:R1:W-:Y:S01]  /*6040*/  STL [R1+0x5bc], R18 ;  /* 0x0005bc1201007387 */ /* 0x0003e20000100800 */
[----:B0-----:R-:W-:-:S05]  /*6050*/  LEA R2, P0, R16, R4, 0x1 ;  /* 0x0000000410027211 */ /* 0x001fca00078008ff */
[----:B------:R0:W-:Y:S01]  /*6060*/  STL [R1+0x8a8], R2 ;  /* 0x0008a80201007387 */ /* 0x0001e20000100800 */
[-C--:B-1----:R-:W-:Y:S02]  /*6070*/  LEA.HI.X.SX32 R18, R25, R5.reuse, 0x1, P4 ;  /* 0x0000000519127211 */ /* 0x082fe400020f0eff */
[----:B--2---:R-:W-:Y:S01]  /*6080*/  LEA R19, P4, R3, R4, 0x1 ;  /* 0x0000000403137211 */ /* 0x004fe200078808ff */
[----:B0-----:R-:W2:Y:S04]  /*6090*/  LDL.LU R2, [R1+0x80] ;  /* 0x0000800001027983 */ /* 0x001ea80000300800 */
[----:B------:R0:W-:Y:S04]  /*60a0*/  STL [R1+0x5c0], R18 ;  /* 0x0005c01201007387 */ /* 0x0001e80000100800 */
[----:B------:R1:W-:Y:S04]  /*60b0*/  STL [R1+0x8ac], R19 ;  /* 0x0008ac1301007387 */ /* 0x0003e80000100800 */
[----:B------:R-:W3:Y:S01]  /*60c0*/  LDL.LU R28, [R1+0x84] ;  /* 0x00008400011c7983 */ /* 0x000ee20000300800 */
[----:B0-----:R-:W-:-:S05]  /*60d0*/  LEA.HI.X.SX32 R18, R24, R5, 0x1, P6 ;  /* 0x0000000518127211 */ /* 0x001fca00030f0eff */
[----:B------:R0:W-:Y:S01]  /*60e0*/  STL [R1+0x5c4], R18 ;  /* 0x0005c41201007387 */ /* 0x0001e20000100800 */
[----:B-1----:R-:W-:-:S03]  /*60f0*/  LEA R19, P6, R12, R4, 0x1 ;  /* 0x000000040c137211 */ /* 0x002fc600078c08ff */
[----:B------:R-:W3:Y:S04]  /*6100*/  LDL.LU R27, [R1+0x88] ;  /* 0x00008800011b7983 */ /* 0x000ee80000300800 */
[----:B------:R1:W-:Y:S01]  /*6110*/  STL [R1+0x8b0], R19 ;  /* 0x0008b01301007387 */ /* 0x0003e20000100800 */
[----:B0-----:R-:W-:-:S03]  /*6120*/  LEA.HI.X.SX32 R18, R23, R5, 0x1, P5 ;  /* 0x0000000517127211 */ /* 0x001fc600028f0eff */
[----:B------:R-:W3:Y:S04]  /*6130*/  LDL.LU R26, [R1+0x90] ;  /* 0x00009000011a7983 */ /* 0x000ee80000300800 */
[----:B------:R0:W-:Y:S01]  /*6140*/  STL [R1+0x5c8], R18 ;  /* 0x0005c81201007387 */ /* 0x0001e20000100800 */
[----:B-1----:R-:W-:-:S03]  /*6150*/  LEA R19, P5, R11, R4, 0x1 ;  /* 0x000000040b137211 */ /* 0x002fc600078a08ff */
[----:B------:R-:W3:Y:S04]  /*6160*/  LDL.LU R25, [R1+0x8c] ;  /* 0x00008c0001197983 */ /* 0x000ee80000300800 */
[----:B------:R4:W-:Y:S01]  /*6170*/  STL [R1+0x8b4], R19 ;  /* 0x0008b41301007387 */ /* 0x0009e20000100800 */
[----:B0-----:R-:W-:-:S03]  /*6180*/  LEA.HI.X.SX32 R18, R22, R5, 0x1, P3 ;  /* 0x0000000516127211 */ /* 0x001fc600018f0eff */
[----:B------:R-:W3:Y:S04]  /*6190*/  LDL.LU R24, [R1+0x7c] ;  /* 0x00007c0001187983 */ /* 0x000ee80000300800 */
[----:B------:R0:W-:Y:S01]  /*61a0*/  STL [R1+0x5cc], R18 ;  /* 0x0005cc1201007387 */ /* 0x0001e20000100800 */
[----:B----4-:R-:W-:-:S03]  /*61b0*/  LEA R19, P3, R10, R4, 0x1 ;  /* 0x000000040a137211 */ /* 0x010fc600078608ff */
[----:B------:R-:W4:Y:S04]  /*61c0*/  LDL.LU R23, [R1+0x70] ;  /* 0x0000700001177983 */ /* 0x000f280000300800 */
[----:B------:R1:W-:Y:S01]  /*61d0*/  STL [R1+0x8b8], R19 ;  /* 0x0008b81301007387 */ /* 0x0003e20000100800 */
[----:B0-----:R-:W-:-:S03]  /*61e0*/  LEA.HI.X.SX32 R18, R29, R5, 0x1, P2 ;  /* 0x000000051d127211 */ /* 0x001fc600010f0eff */
[----:B------:R-:W4:Y:S04]  /*61f0*/  LDL.LU R22, [R1+0x6c] ;  /* 0x00006c0001167983 */ /* 0x000f280000300800 */
[----:B------:R0:W-:Y:S01]  /*6200*/  STL [R1+0x5d0], R18 ;  /* 0x0005d01201007387 */ /* 0x0001e20000100800 */
[----:B-1----:R-:W-:-:S03]  /*6210*/  LEA R19, P2, R9, R4, 0x1 ;  /* 0x0000000409137211 */ /* 0x002fc600078408ff */
[----:B------:R-:W4:Y:S04]  /*6220*/  LDL.LU R29, [R1+0x68] ;  /* 0x00006800011d7983 */ /* 0x000f280000300800 */
[----:B------:R1:W-:Y:S01]  /*6230*/  STL [R1+0x8bc], R19 ;  /* 0x0008bc1301007387 */ /* 0x0003e20000100800 */
[----:B0-----:R-:W-:-:S03]  /*6240*/  LEA.HI.X.SX32 R18, R17, R5, 0x1, P1 ;  /* 0x0000000511127211 */ /* 0x001fc600008f0eff */
[----:B------:R-:W4:Y:S01]  /*6250*/  LDL.LU R21, [R1+0x58] ;  /* 0x0000580001157983 */ /* 0x000f220000300800 */
[----:B------:R-:W-:-:S03]  /*6260*/  LEA R17, P1, R8, R4, 0x1 ;  /* 0x0000000408117211 */ /* 0x000fc600078208ff */
[----:B------:R-:W-:Y:S04]  /*6270*/  STL [R1+0x5d4], R18 ;  /* 0x0005d41201007387 */ /* 0x000fe80000100800 */
[----:B------:R-:W4:Y:S01]  /*6280*/  LDL.LU R20, [R1+0x4c] ;  /* 0x00004c0001147983 */ /* 0x000f220000300800 */
[----:B------:R-:W-:-:S03]  /*6290*/  LEA.HI.X.SX32 R16, R16, R5, 0x1, P0 ;  /* 0x0000000510107211 */ /* 0x000fc600000f0eff */
[----:B------:R0:W-:Y:S04]  /*62a0*/  STL [R1+0x8c0], R17 ;  /* 0x0008c01101007387 */ /* 0x0001e80000100800 */
[----:B-1----:R-:W4:Y:S04]  /*62b0*/  LDL.LU R19, [R1+0x44] ;  /* 0x0000440001137983 */ /* 0x002f280000300800 */
[----:B------:R1:W-:Y:S01]  /*62c0*/  STL [R1+0x5d8], R16 ;  /* 0x0005d81001007387 */ /* 0x0003e20000100800 */
[----:B0-----:R-:W-:-:S03]  /*62d0*/  LEA R17, P0, R7, R4, 0x1 ;  /* 0x0000000407117211 */ /* 0x001fc600078008ff */
[----:B------:R-:W4:Y:S04]  /*62e0*/  LDL.LU R18, [R1+0x10] ;  /* 0x0000100001127983 */ /* 0x000f280000300800 */
[----:B------:R0:W-:Y:S01]  /*62f0*/  STL [R1+0x8c4], R17 ;  /* 0x0008c41101007387 */ /* 0x0001e20000100800 */
[----:B-1----:R-:W-:-:S03]  /*6300*/  LEA.HI.X.SX32 R16, R3, R5, 0x1, P4 ;  /* 0x0000000503107211 */ /* 0x002fc600020f0eff */
[----:B0-----:R-:W4:Y:S04]  /*6310*/  LDL.LU R17, [R1+0x8] ;  /* 0x0000080001117983 */ /* 0x001f280000300800 */
[----:B------:R0:W-:Y:S04]  /*6320*/  STL [R1+0x5dc], R16 ;  /* 0x0005dc1001007387 */ /* 0x0001e80000100800 */
[----:B0-----:R-:W4:Y:S01]  /*6330*/  LDL.LU R16, [R1+0x4] ;  /* 0x0000040001107983 */ /* 0x001f220000300800 */
[----:B------:R-:W-:-:S05]  /*6340*/  LEA R3, P4, R6, R4, 0x1 ;  /* 0x0000000406037211 */ /* 0x000fca00078808ff */
[----:B------:R0:W-:Y:S04]  /*6350*/  STL [R1+0x8c8], R3 ;  /* 0x0008c80301007387 */ /* 0x0001e80000100800 */
[----:B0-----:R-:W4:Y:S01]  /*6360*/  LDL.LU R3, [R1] ;  /* 0x0000000001037983 */ /* 0x001f220000300800 */
[-C--:B------:R-:W-:Y:S02]  /*6370*/  LEA.HI.X.SX32 R12, R12, R5.reuse, 0x1, P6 ;  /* 0x000000050c0c7211 */ /* 0x080fe400030f0eff */
[----:B------:R-:W-:-:S03]  /*6380*/  LEA.HI.X.SX32 R11, R11, R5, 0x1, P5 ;  /* 0x000000050b0b7211 */ /* 0x000fc600028f0eff */
[----:B------:R2:W-:Y:S01]  /*6390*/  STL [R1+0x5e0], R12 ;  /* 0x0005e00c01007387 */ /* 0x0005e20000100800 */
[-C--:B------:R-:W-:Y:S02]  /*63a0*/  LEA.HI.X.SX32 R10, R10, R5.reuse, 0x1, P3 ;  /* 0x000000050a0a7211 */ /* 0x080fe400018f0eff */
[-C--:B------:R-:W-:Y:S02]  /*63b0*/  LEA.HI.X.SX32 R9, R9, R5.reuse, 0x1, P2 ;  /* 0x0000000509097211 */ /* 0x080fe400010f0eff */
[-C--:B------:R-:W-:Y:S02]  /*63c0*/  LEA.HI.X.SX32 R8, R8, R5.reuse, 0x1, P1 ;  /* 0x0000000508087211 */ /* 0x080fe400008f0eff */
[-C--:B------:R-:W-:Y:S02]  /*63d0*/  LEA.HI.X.SX32 R7, R7, R5.reuse, 0x1, P0 ;  /* 0x0000000507077211 */ /* 0x080fe400000f0eff */
[----:B------:R-:W-:Y:S02]  /*63e0*/  LEA.HI.X.SX32 R6, R6, R5, 0x1, P4 ;  /* 0x0000000506067211 */ /* 0x000fe400020f0eff */
[----:B--2---:R-:W-:-:S05]  /*63f0*/  LEA R12, P6, R2, R4, 0x1 ;  /* 0x00000004020c7211 */ /* 0x004fca00078c08ff */
[----:B------:R0:W-:Y:S04]  /*6400*/  STL [R1+0x8cc], R12 ;  /* 0x0008cc0c01007387 */ /* 0x0001e80000100800 */
[----:B0-----:R-:W2:Y:S04]  /*6410*/  LDL.LU R12, [R1+0x9ec] ;  /* 0x0009ec00010c7983 */ /* 0x001ea80000300800 */
[----:B------:R3:W-:Y:S02]  /*6420*/  STL [R1+0x5e4], R11 ;  /* 0x0005e40b01007387 */ /* 0x0007e40000100800 */
[----:B---3--:R-:W-:-:S05]  /*6430*/  LEA R11, P5, R28, R4, 0x1 ;  /* 0x000000041c0b7211 */ /* 0x008fca00078a08ff */
[----:B------:R0:W-:Y:S04]  /*6440*/  STL [R1+0x8d0], R11 ;  /* 0x0008d00b01007387 */ /* 0x0001e80000100800 */
[----:B0-----:R-:W3:Y:S04]  /*6450*/  LDL.LU R11, [R1+0x9e8] ;  /* 0x0009e800010b7983 */ /* 0x001ee80000300800 */
[----:B------:R0:W-:Y:S02]  /*6460*/  STL [R1+0x5e8], R10 ;  /* 0x0005e80a01007387 */ /* 0x0001e40000100800 */
[----:B0-----:R-:W-:-:S05]  /*6470*/  LEA R10, P3, R27, R4, 0x1 ;  /* 0x000000041b0a7211 */ /* 0x001fca00078608ff */
[----:B------:R0:W-:Y:S04]  /*6480*/  STL [R1+0x8d4], R10 ;  /* 0x0008d40a01007387 */ /* 0x0001e80000100800 */
[----:B0-----:R-:W2:Y:S04]  /*6490*/  LDL.LU R10, [R1+0x9e4] ;  /* 0x0009e400010a7983 */ /* 0x001ea80000300800 */
        /* <DEDUP_REMOVED lines=10> */
[----:B------:R0:W-:Y:S01]  /*6540*/  STL [R1+0x8e0], R7 ;  /* 0x0008e00701007387 */ /* 0x0001e20000100800 */
[----:B------:R-:W-:-:S03]  /*6550*/  LEA.HI.X.SX32 R2, R2, R5, 0x1, P6 ;  /* 0x0000000502027211 */ /* 0x000fc600030f0eff */
[----:B0-----:R-:W2:Y:S04]  /*6560*/  LDL.LU R7, [R1+0x9d8] ;  /* 0x0009d80001077983 */ /* 0x001ea80000300800 */
[----:B------:R4:W-:Y:S02]  /*6570*/  STL [R1+0x5f8], R6 ;  /* 0x0005f80601007387 */ /* 0x0009e40000100800 */
[----:B----4-:R-:W-:-:S05]  /*6580*/  LEA R6, P4, R23, R4, 0x1 ;  /* 0x0000000417067211 */ /* 0x010fca00078808ff */
[----:B------:R0:W-:Y:S01]  /*6590*/  STL [R1+0x8e4], R6 ;  /* 0x0008e40601007387 */ /* 0x0001e20000100800 */
[----:B------:R-:W-:-:S03]  /*65a0*/  LEA.HI.X.SX32 R28, R28, R5, 0x1, P5 ;  /* 0x000000051c1c7211 */ /* 0x000fc600028f0eff */
[----:B0-----:R-:W4:Y:S04]  /*65b0*/  LDL.LU R6, [R1+0x9d4] ;  /* 0x0009d40001067983 */ /* 0x001f280000300800 */
[----:B------:R0:W-:Y:S02]  /*65c0*/  STL [R1+0x5fc], R2 ;  /* 0x0005fc0201007387 */ /* 0x0001e40000100800 */
[----:B0-----:R-:W-:-:S05]  /*65d0*/  LEA R2, P6, R22, R4, 0x1 ;  /* 0x0000000416027211 */ /* 0x001fca00078c08ff */
[----:B------:R0:W-:Y:S01]  /*65e0*/  STL [R1+0x8e8], R2 ;  /* 0x0008e80201007387 */ /* 0x0001e20000100800 */
[----:B------:R-:W-:-:S03]  /*65f0*/  LEA.HI.X.SX32 R27, R27, R5, 0x1, P3 ;  /* 0x000000051b1b7211 */ /* 0x000fc600018f0eff */
[----:B0-----:R-:W2:Y:S04]  /*6600*/  LDL.LU R2, [R1+0x9d0] ;  /* 0x0009d00001027983 */ /* 0x001ea80000300800 */
        /* <DEDUP_REMOVED lines=37> */
[----:B0-----:R-:W2:Y:S01]  /*6860*/  LDL.LU R29, [R1+0x9b0] ;  /* 0x0009b000011d7983 */ /* 0x001ea20000300800 */
[----:B------:R-:W-:-:S05]  /*6870*/  LEA.HI.X.SX32 R21, R21, R5, 0x1, P3 ;  /* 0x0000000515157211 */ /* 0x000fca00018f0eff */
[----:B------:R2:W-:Y:S01]  /*6880*/  STL [R1+0x628], R21 ;  /* 0x0006281501007387 */ /* 0x0005e20000100800 */
[-C--:B------:R-:W-:Y:S02]  /*6890*/  LEA.HI.X.SX32 R19, R19, R5.reuse, 0x1, P1 ;  /* 0x0000000513137211 */ /* 0x080fe400008f0eff */
[----:B------:R-:W-:Y:S01]  /*68a0*/  LEA.HI.X.SX32 R16, R16, R5, 0x1, P6 ;  /* 0x0000000510107211 */ /* 0x000fe200030f0eff */
[----:B------:R-:W-:Y:S02]  /*68b0*/  IMAD R13, R13, UR9, RZ ;  /* 0x000000090d0d7c24 */ /* 0x000fe4000f8e02ff */
[----:B------:R-:W-:Y:S02]  /*68c0*/  IMAD R14, R14, UR9, RZ ;  /* 0x000000090e0e7c24 */ /* 0x000fe4000f8e02ff */
[----:B------:R-:W-:Y:S02]  /*68d0*/  IMAD R15, R15, UR9, RZ ;  /* 0x000000090f0f7c24 */ /* 0x000fe4000f8e02ff */
[----:B------:R-:W-:Y:S01]  /*68e0*/  IMAD R0, R0, UR9, RZ ;  /* 0x0000000900007c24 */ /* 0x000fe2000f8e02ff */
[----:B------:R-:W-:Y:S01]  /*68f0*/  ULEA.HI UR7, UR7, UR6, URZ, 0x5 ;  /* 0x0000000607077291 */ /* 0x000fe2000f8f28ff */
[----:B------:R-:W0:Y:S01]  /*6900*/  LDCU.64 UR4, c[0x0][0x380] ;  /* 0x00007000ff0477ac */ /* 0x000e220008000a00 */
[----:B------:R-:W1:Y:S01]  /*6910*/  LDCU UR9, c[0x0][0x3a8] ;  /* 0x00007500ff0977ac */ /* 0x000e620008000800 */
[----:B--2---:R-:W-:-:S05]  /*6920*/  LEA R21, P3, R29, R4, 0x1 ;  /* 0x000000041d157211 */ /* 0x004fca00078608ff */
[----:B------:R2:W-:Y:S02]  /*6930*/  STL [R1+0x90c], R21 ;  /* 0x00090c1501007387 */ /* 0x0005e40000100800 */
[----:B--2---:R-:W-:Y:S02]  /*6940*/  LEA.HI.X.SX32 R21, R20, R5, 0x1, P2 ;  /* 0x0000000514157211 */ /* 0x004fe400010f0eff */
[----:B------:R-:W-:-:S03]  /*6950*/  LEA R20, P2, R22, R4, 0x1 ;  /* 0x0000000416147211 */ /* 0x000fc600078408ff */
[----:B------:R2:W-:Y:S04]  /*6960*/  STL [R1+0x62c], R21 ;  /* 0x00062c1501007387 */ /* 0x0005e80000100800 */
[----:B------:R0:W-:Y:S04]  /*6970*/  STL [R1+0x910], R20 ;  /* 0x0009101401007387 */ /* 0x0001e80000100800 */
[----:B------:R1:W-:Y:S01]  /*6980*/  STL [R1+0x630], R19 ;  /* 0x0006301301007387 */ /* 0x0003e20000100800 */
[----:B--2---:R-:W-:Y:S02]  /*6990*/  LEA R21, P1, R23, R4, 0x1 ;  /* 0x0000000417157211 */ /* 0x004fe400078208ff */
[----:B0-----:R-:W-:-:S02]  /*69a0*/  LEA.HI.X.SX32 R20, R18, R5, 0x1, P0 ;  /* 0x0000000512147211 */ /* 0x001fc400000f0eff */
[----:B------:R-:W-:Y:S02]  /*69b0*/  LEA.HI.X.SX32 R18, R17, R5, 0x1, P4 ;  /* 0x0000000511127211 */ /* 0x000fe400020f0eff */
[-C--:B-1----:R-:W-:Y:S01]  /*69c0*/  LEA R19, P0, R24, R4.reuse, 0x1 ;  /* 0x0000000418137211 */ /* 0x082fe200078008ff */
[----:B------:R-:W-:Y:S01]  /*69d0*/  STL [R1+0x914], R21 ;  /* 0x0009141501007387 */ /* 0x000fe20000100800 */
[----:B------:R-:W-:-:S03]  /*69e0*/  LEA R17, P4, R25, R4, 0x1 ;  /* 0x0000000419117211 */ /* 0x000fc600078808ff */
[----:B------:R-:W-:Y:S04]  /*69f0*/  STL [R1+0x634], R20 ;  /* 0x0006341401007387 */ /* 0x000fe80000100800 */
[----:B------:R-:W-:Y:S04]  /*6a00*/  STL [R1+0x918], R19 ;  /* 0x0009181301007387 */ /* 0x000fe80000100800 */
[----:B------:R0:W-:Y:S04]  /*6a10*/  STL [R1+0x638], R18 ;  /* 0x0006381201007387 */ /* 0x0001e80000100800 */
[----:B------:R1:W-:Y:S04]  /*6a20*/  STL [R1+0x91c], R17 ;  /* 0x00091c1101007387 */ /* 0x0003e80000100800 */
[----:B------:R2:W-:Y:S01]  /*6a30*/  STL [R1+0x63c], R16 ;  /* 0x00063c1001007387 */ /* 0x0005e20000100800 */
[----:B0-----:R-:W-:-:S02]  /*6a40*/  LEA R18, P6, R26, R4, 0x1 ;  /* 0x000000041a127211 */ /* 0x001fc400078c08ff */
[-C--:B-1----:R-:W-:Y:S02]  /*6a50*/  LEA.HI.X.SX32 R17, R3, R5.reuse, 0x1, P5 ;  /* 0x0000000503117211 */ /* 0x082fe400028f0eff */
[----:B------:R-:W-:Y:S02]  /*6a60*/  LEA.HI.X.SX32 R3, R29, R5, 0x1, P3 ;  /* 0x000000051d037211 */ /* 0x000fe400018f0eff */
[-C--:B--2---:R-:W-:Y:S01]  /*6a70*/  LEA R16, P5, R27, R4.reuse, 0x1 ;  /* 0x000000041b107211 */ /* 0x084fe200078a08ff */
[----:B------:R-:W-:Y:S04]  /*6a80*/  STL [R1+0x920], R18 ;  /* 0x0009201201007387 */ /* 0x000fe80000100800 */
[----:B------:R0:W-:Y:S04]  /*6a90*/  STL [R1+0x640], R17 ;  /* 0x0006401101007387 */ /* 0x0001e80000100800 */
[----:B------:R1:W-:Y:S04]  /*6aa0*/  STL [R1+0x924], R16 ;  /* 0x0009241001007387 */ /* 0x0003e80000100800 */
[----:B------:R2:W-:Y:S01]  /*6ab0*/  STL [R1+0x644], R3 ;  /* 0x0006440301007387 */ /* 0x0005e20000100800 */
[----:B0-----:R-:W-:-:S02]  /*6ac0*/  LEA R17, P3, R28, R4, 0x1 ;  /* 0x000000041c117211 */ /* 0x001fc400078608ff */
[----:B-1----:R-:W-:-:S03]  /*6ad0*/  LEA.HI.X.SX32 R16, R22, R5, 0x1, P2 ;  /* 0x0000000516107211 */ /* 0x002fc600010f0eff */
[----:B------:R0:W-:Y:S01]  /*6ae0*/  STL [R1+0x928], R17 ;  /* 0x0009281101007387 */ /* 0x0001e20000100800 */
[----:B--2---:R-:W-:-:S03]  /*6af0*/  LEA R3, P2, R2, R4, 0x1 ;  /* 0x0000000402037211 */ /* 0x004fc600078408ff */
[----:B------:R4:W-:Y:S04]  /*6b00*/  STL [R1+0x648], R16 ;  /* 0x0006481001007387 */ /* 0x0009e80000100800 */
[----:B------:R1:W-:Y:S01]  /*6b10*/  STL [R1+0x92c], R3 ;  /* 0x00092c0301007387 */ /* 0x0003e20000100800 */
[----:B0-----:R-:W-:Y:S02]  /*6b20*/  LEA.HI.X.SX32 R17, R23, R5, 0x1, P1 ;  /* 0x0000000517117211 */ /* 0x001fe400008f0eff */
[----:B----4-:R-:W-:-:S03]  /*6b30*/  LEA R16, P1, R6, R4, 0x1 ;  /* 0x0000000406107211 */ /* 0x010fc600078208ff */
[----:B------:R0:W-:Y:S01]  /*6b40*/  STL [R1+0x64c], R17 ;  /* 0x00064c1101007387 */ /* 0x0001e20000100800 */
[----:B-1----:R-:W-:-:S03]  /*6b50*/  LEA.HI.X.SX32 R3, R24, R5, 0x1, P0 ;  /* 0x0000000518037211 */ /* 0x002fc600000f0eff */
[----:B------:R1:W-:Y:S04]  /*6b60*/  STL [R1+0x930], R16 ;  /* 0x0009301001007387 */ /* 0x0003e80000100800 */
[----:B------:R2:W-:Y:S01]  /*6b70*/  STL [R1+0x658], R3 ;  /* 0x0006580301007387 */ /* 0x0005e20000100800 */
[----:B0-----:R-:W-:Y:S02]  /*6b80*/  LEA R17, P0, R7, R4, 0x1 ;  /* 0x0000000407117211 */ /* 0x001fe400078008ff */
[----:B-1----:R-:W-:-:S03]  /*6b90*/  LEA.HI.X.SX32 R16, R25, R5, 0x1, P4 ;  /* 0x0000000519107211 */ /* 0x002fc600020f0eff */
[----:B------:R0:W-:Y:S01]  /*6ba0*/  STL [R1+0x934], R17 ;  /* 0x0009341101007387 */ /* 0x0001e20000100800 */
[----:B--2---:R-:W-:-:S03]  /*6bb0*/  LEA R3, P4, R8, R4, 0x1 ;  /* 0x0000000408037211 */ /* 0x004fc600078808ff */
[----:B------:R1:W-:Y:S04]  /*6bc0*/  STL [R1+0x65c], R16 ;  /* 0x00065c1001007387 */ /* 0x0003e80000100800 */
[----:B------:R2:W-:Y:S01]  /*6bd0*/  STL [R1+0x938], R3 ;  /* 0x0009380301007387 */ /* 0x0005e20000100800 */
[----:B0-----:R-:W-:Y:S02]  /*6be0*/  LEA.HI.X.SX32 R17, R26, R5, 0x1, P6 ;  /* 0x000000051a117211 */ /* 0x001fe400030f0eff */
[----:B-1----:R-:W-:-:S03]  /*6bf0*/  LEA R16, P6, R9, R4, 0x1 ;  /* 0x0000000409107211 */ /* 0x002fc600078c08ff */
[----:B------:R0:W-:Y:S01]  /*6c00*/  STL [R1+0x660], R17 ;  /* 0x0006601101007387 */ /* 0x0001e20000100800 */
[----:B--2---:R-:W-:-:S03]  /*6c10*/  LEA.HI.X.SX32 R3, R27, R5, 0x1, P5 ;  /* 0x000000051b037211 */ /* 0x004fc600028f0eff */
[----:B------:R1:W-:Y:S01]  /*6c20*/  STL [R1+0x93c], R16 ;  /* 0x00093c1001007387 */ /* 0x0003e20000100800 */
[----:B------:R-:W-:-:S03]  /*6c30*/  LEA.HI.X.SX32 R2, R2, R5, 0x1, P2 ;  /* 0x0000000502027211 */ /* 0x000fc600010f0eff */
[----:B------:R3:W-:Y:S01]  /*6c40*/  STL [R1+0x664], R3 ;  /* 0x0006640301007387 */ /* 0x0007e20000100800 */
[----:B0-----:R-:W-:Y:S02]  /*6c50*/  LEA R17, P5, R10, R4, 0x1 ;  /* 0x000000040a117211 */ /* 0x001fe400078a08ff */
[----:B-1----:R-:W-:-:S03]  /*6c60*/  LEA.HI.X.SX32 R16, R28, R5, 0x1, P3 ;  /* 0x000000051c107211 */ /* 0x002fc600018f0eff */
[----:B------:R-:W-:Y:S01]  /*6c70*/  STL [R1+0x940], R17 ;  /* 0x0009401101007387 */ /* 0x000fe20000100800 */
[----:B---3--:R-:W-:-:S03]  /*6c80*/  LEA R3, P3, R11, R4, 0x1 ;  /* 0x000000040b037211 */ /* 0x008fc600078608ff */
[----:B------:R0:W-:Y:S04]  /*6c90*/  STL [R1+0x668], R16 ;  /* 0x0006681001007387 */ /* 0x0001e80000100800 */
[----:B------:R1:W-:Y:S04]  /*6ca0*/  STL [R1+0x944], R3 ;  /* 0x0009440301007387 */ /* 0x0003e80000100800 */
[----:B------:R2:W-:Y:S01]  /*6cb0*/  STL [R1+0x66c], R2 ;  /* 0x00066c0201007387 */ /* 0x0005e20000100800 */
[----:B0-----:R-:W-:Y:S02]  /*6cc0*/  LEA R16, P2, R12, R4, 0x1 ;  /* 0x000000040c107211 */ /* 0x001fe400078408ff */
[----:B-1----:R-:W-:-:S03]  /*6cd0*/  LEA.HI.X.SX32 R3, R6, R5, 0x1, P1 ;  /* 0x0000000506037211 */ /* 0x002fc600008f0eff */
[----:B------:R-:W-:Y:S01]  /*6ce0*/  STL [R1+0x948], R16 ;  /* 0x0009481001007387 */ /* 0x000fe20000100800 */
[----:B--2---:R-:W-:-:S03]  /*6cf0*/  LEA R2, P1, R13, R4, 0x1 ;  /* 0x000000040d027211 */ /* 0x004fc600078208ff */
[----:B------:R0:W-:Y:S01]  /*6d00*/  STL [R1+0x670], R3 ;  /* 0x0006700301007387 */ /* 0x0001e20000100800 */
[----:B------:R-:W-:-:S03]  /*6d10*/  LEA.HI.X.SX32 R6, R7, R5, 0x1, P0 ;  /* 0x0000000507067211 */ /* 0x000fc600000f0eff */
[----:B------:R1:W-:Y:S01]  /*6d20*/  STL [R1+0x958], R2 ;  /* 0x0009580201007387 */ /* 0x0003e20000100800 */
[----:B0-----:R-:W-:-:S03]  /*6d30*/  LEA R3, P0, R14, R4, 0x1 ;  /* 0x000000040e037211 */ /* 0x001fc600078008ff */
        /* <DEDUP_REMOVED lines=8> */
[----:B------:R1:W-:Y:S01]  /*6dc0*/  STL [R1+0x68c], R3 ;  /* 0x00068c0301007387 */ /* 0x0003e20000100800 */
[----:B------:R-:W-:-:S03]  /*6dd0*/  LEA.HI.X.SX32 R4, R10, R5, 0x1, P5 ;  /* 0x000000050a047211 */ /* 0x000fc600028f0eff */
[----:B------:R2:W-:Y:S01]  /*6de0*/  STL [R1+0x94c], R2 ;  /* 0x00094c0201007387 */ /* 0x0005e20000100800 */
[----:B0-----:R-:W0:Y:S01]  /*6df0*/  LDC R6, c[0x0][0x3a8] ;  /* 0x0000ea00ff067b82 */ /* 0x001e220000000800 */
[-C--:B-1----:R-:W-:Y:S02]  /*6e00*/  LEA.HI.X.SX32 R3, R11, R5.reuse, 0x1, P3 ;  /* 0x000000050b037211 */ /* 0x082fe400018f0eff */
[----:B------:R1:W-:Y:S01]  /*6e10*/  STL [R1+0x610], R4 ;  /* 0x0006100401007387 */ /* 0x0003e20000100800 */
[----:B--2---:R-:W-:-:S03]  /*6e20*/  LEA.HI.X.SX32 R2, R12, R5, 0x1, P2 ;  /* 0x000000050c027211 */ /* 0x004fc600010f0eff */
[----:B------:R2:W-:Y:S01]  /*6e30*/  STL [R1+0x680], R3 ;  /* 0x0006800301007387 */ /* 0x0005e20000100800 */
[----:B------:R-:W-:-:S03]  /*6e40*/  LEA.HI.X.SX32 R0, R0, R5, 0x1, P6 ;  /* 0x0000000500007211 */ /* 0x000fc600030f0eff */
[----:B------:R3:W-:Y:S01]  /*6e50*/  STL [R1+0x688], R2 ;  /* 0x0006880201007387 */ /* 0x0007e20000100800 */
[-C--:B-1----:R-:W-:Y:S02]  /*6e60*/  LEA.HI.X.SX32 R4, R13, R5.reuse, 0x1, P1 ;  /* 0x000000050d047211 */ /* 0x082fe400008f0eff */
[----:B--2---:R-:W-:-:S03]  /*6e70*/  LEA.HI.X.SX32 R3, R14, R5, 0x1, P0 ;  /* 0x000000050e037211 */ /* 0x004fc600000f0eff */
[----:B------:R-:W-:Y:S01]  /*6e80*/  STL [R1+0x690], R4 ;  /* 0x0006900401007387 */ /* 0x000fe20000100800 */
[----:B---3--:R-:W-:-:S03]  /*6e90*/  LEA.HI.X.SX32 R2, R15, R5, 0x1, P4 ;  /* 0x000000050f027211 */ /* 0x008fc600020f0eff */
[----:B------:R-:W-:Y:S04]  /*6ea0*/  STL [R1+0x698], R3 ;  /* 0x0006980301007387 */ /* 0x000fe80000100800 */
[----:B------:R1:W-:Y:S04]  /*6eb0*/  STL [R1+0x6a0], R2 ;  /* 0x0006a00201007387 */ /* 0x0003e80000100800 */
[----:B------:R2:W-:Y:S04]  /*6ec0*/  STL [R1+0x6a8], R0 ;  /* 0x0006a80001007387 */ /* 0x0005e80000100800 */
        /* <DEDUP_REMOVED lines=256> */
[----:B------:R-:W2:Y:S04]  /*7ed0*/  LDL.LU R5, [R1+0xd0] ;  /* 0x0000d00001057983 */ /* 0x000ea80000300800 */
[----:B-1----:R-:W3:Y:S01]  /*7ee0*/  LDL.LU R2, [R1+0xd4] ;  /* 0x0000d40001027983 */ /* 0x002ee20000300800 */
[----:B------:R-:W1:Y:S01]  /*7ef0*/  S2R R3, SR_TID.X ;  /* 0x0000000000037919 */ /* 0x000e620000002100 */
[----:B0-----:R-:W-:-:S02]  /*7f00*/  IMAD R10, R6, 0x1c, RZ ;  /* 0x0000001c060a7824 */ /* 0x001fc400078e02ff */
[----:B------:R-:W-:-:S05]  /*7f10*/  IMAD R11, R6, 0x1b, RZ ;  /* 0x0000001b060b7824 */ /* 0x000fca00078e02ff */
[----:B------:R0:W-:Y:S01]  /*7f20*/  STL.64 [R1+0x9a8], R10 ;  /* 0x0009a80a01007387 */ /* 0x0001e20000100a00 */
[----:B-1----:R-:W-:-:S05]  /*7f30*/  LOP3.LUT R3, R3, 0x1f, RZ, 0xc0, !PT ;  /* 0x0000001f03037812 */ /* 0x002fca00078ec0ff */
[----:B------:R-:W-:Y:S02]  /*7f40*/  IMAD R4, R3, UR8, RZ ;  /* 0x0000000803047c24 */ /* 0x000fe4000f8e02ff */
[----:B------:R-:W-:Y:S02]  /*7f50*/  IMAD.U32 R3, RZ, RZ, UR11 ;  /* 0x0000000bff037e24 */ /* 0x000fe4000f8e00ff */
[----:B--2---:R-:W-:-:S04]  /*7f60*/  IMAD R0, R5, UR10, RZ ;  /* 0x0000000a05007c24 */ /* 0x004fc8000f8e02ff */
[----:B0-----:R-:W-:-:S04]  /*7f70*/  IMAD.WIDE R10, R0, 0x2, RZ ;  /* 0x00000002000a7825 */ /* 0x001fc800078e02ff */
[----:B---3--:R-:W-:Y:S01]  /*7f80*/  IMAD R2, R2, UR10, RZ ;  /* 0x0000000a02027c24 */ /* 0x008fe2000f8e02ff */
[----:B------:R0:W-:Y:S01]  /*7f90*/  STL.64 [R1+0x678], R10 ;  /* 0x0006780a01007387 */ /* 0x0001e20000100a00 */
[----:B------:R-:W-:Y:S02]  /*7fa0*/  SHF.R.S32.HI R5, RZ, 0x1f, R4 ;  /* 0x0000001fff057819 */ /* 0x000fe40000011404 */
[----:B0-----:R-:W-:-:S04]  /*7fb0*/  IMAD.WIDE R10, R2, 0x2, RZ ;  /* 0x00000002020a7825 */ /* 0x001fc800078e02ff */
[C---:B------:R-:W-:Y:S01]  /*7fc0*/  IMAD.SHL.U32 R2, R4.reuse, 0x2, RZ ;  /* 0x0000000204027824 */ /* 0x040fe200078e00ff */
[----:B------:R-:W-:Y:S04]  /*7fd0*/  STL.64 [R1+0x650], R10 ;  /* 0x0006500a01007387 */ /* 0x000fe80000100a00 */
[----:B------:R0:W-:Y:S01]  /*7fe0*/  STL.64 [R1+0x9a0], R2 ;  /* 0x0009a00201007387 */ /* 0x0001e20000100a00 */
[----:B------:R-:W-:-:S03]  /*7ff0*/  SHF.L.U64.HI R0, R4, 0x1, R5 ;  /* 0x0000000104007819 */ /* 0x000fc60000010205 */
[----:B------:R-:W2:Y:S04]  /*8000*/  LDL.64 R4, [R1+0x650] ;  /* 0x0006500001047983 */ /* 0x000ea80000100a00 */
[----:B0-----:R-:W3:Y:S01]  /*8010*/  LDL.64 R2, [R1+0x678] ;  /* 0x0006780001027983 */ /* 0x001ee20000100a00 */
[C---:B------:R-:W-:Y:S02]  /*8020*/  IMAD R7, R6.reuse, 0x1f, RZ ;  /* 0x0000001f06077824 */ /* 0x040fe400078e02ff */
[C---:B------:R-:W-:Y:S02]  /*8030*/  IMAD R8, R6.reuse, 0x1e, RZ ;  /* 0x0000001e06087824 */ /* 0x040fe400078e02ff */
[----:B------:R-:W-:Y:S02]  /*8040*/  IMAD R9, R6, 0x1d, RZ ;  /* 0x0000001d06097824 */ /* 0x000fe400078e02ff */
[----:B---3--:R-:W-:-:S05]  /*8050*/  IMAD.WIDE R10, R7, 0x2, R2 ;  /* 0x00000002070a7825 */ /* 0x008fca00078e0202 */
[----:B------:R2:W-:Y:S02]  /*8060*/  STL.64 [R1+0x890], R10 ;  /* 0x0008900a01007387 */ /* 0x0005e40000100a00 */
[----:B--2---:R-:W-:Y:S02]  /*8070*/  IMAD.WIDE R10, R7, 0x2, R4 ;  /* 0x00000002070a7825 */ /* 0x004fe400078e0204 */
[----:B------:R-:W0:Y:S03]  /*8080*/  LDC R7, c[0x0][0x3a8] ;  /* 0x0000ea00ff077b82 */ /* 0x000e260000000800 */
[----:B------:R1:W-:Y:S02]  /*8090*/  STL.64 [R1+0x888], R10 ;  /* 0x0008880a01007387 */ /* 0x0003e40000100a00 */
[----:B-1----:R-:W-:-:S05]  /*80a0*/  IMAD.WIDE R10, R8, 0x2, R2 ;  /* 0x00000002080a7825 */ /* 0x002fca00078e0202 */
[----:B------:R1:W-:Y:S02]  /*80b0*/  STL.64 [R1+0x880], R10 ;  /* 0x0008800a01007387 */ /* 0x0003e40000100a00 */
[----:B-1----:R-:W-:-:S05]  /*80c0*/  IMAD.WIDE R10, R8, 0x2, R4 ;  /* 0x00000002080a7825 */ /* 0x002fca00078e0204 */
[----:B------:R1:W-:Y:S02]  /*80d0*/  STL.64 [R1+0x878], R10 ;  /* 0x0008780a01007387 */ /* 0x0003e40000100a00 */
[----:B-1----:R-:W-:-:S05]  /*80e0*/  IMAD.WIDE R10, R9, 0x2, R2 ;  /* 0x00000002090a7825 */ /* 0x002fca00078e0202 */
[----:B------:R1:W-:Y:S04]  /*80f0*/  STL.64 [R1+0x870], R10 ;  /* 0x0008700a01007387 */ /* 0x0003e80000100a00 */
[----:B-1----:R-:W2:Y:S01]  /*8100*/  LDL.LU.64 R10, [R1+0x9a8] ;  /* 0x0009a800010a7983 */ /* 0x002ea20000300a00 */
[----:B------:R-:W-:-:S05]  /*8110*/  IMAD.WIDE R8, R9, 0x2, R4 ;  /* 0x0000000209087825 */ /* 0x000fca00078e0204 */
[----:B------:R2:W-:Y:S01]  /*8120*/  STL.64 [R1+0x868], R8 ;  /* 0x0008680801007387 */ /* 0x0005e20000100a00 */
[C---:B------:R-:W-:Y:S02]  /*8130*/  IMAD R12, R6.reuse, 0x1a, RZ ;  /* 0x0000001a060c7824 */ /* 0x040fe400078e02ff */
[C---:B------:R-:W-:Y:S02]  /*8140*/  IMAD R13, R6.reuse, 0x19, RZ ;  /* 0x00000019060d7824 */ /* 0x040fe400078e02ff */
[C---:B------:R-:W-:Y:S02]  /*8150*/  IMAD R14, R6.reuse, 0x18, RZ ;  /* 0x00000018060e7824 */ /* 0x040fe400078e02ff */
[C---:B------:R-:W-:Y:S02]  /*8160*/  IMAD R15, R6.reuse, 0x17, RZ ;  /* 0x00000017060f7824 */ /* 0x040fe400078e02ff */
[C---:B------:R-:W-:Y:S02]  /*8170*/  IMAD R16, R6.reuse, 0x16, RZ ;  /* 0x0000001606107824 */ /* 0x040fe400078e02ff */
[----:B------:R-:W-:-:S02]  /*8180*/  IMAD R17, R6, 0x15, RZ ;  /* 0x0000001506117824 */ /* 0x000fc400078e02ff */
[C---:B------:R-:W-:Y:S02]  /*8190*/  IMAD R18, R6.reuse, 0x14, RZ ;  /* 0x0000001406127824 */ /* 0x040fe400078e02ff */
[C---:B------:R-:W-:Y:S02]  /*81a0*/  IMAD R19, R6.reuse, 0x13, RZ ;  /* 0x0000001306137824 */ /* 0x040fe400078e02ff */
[C---:B------:R-:W-:Y:S02]  /*81b0*/  IMAD R20, R6.reuse, 0x12, RZ ;  /* 0x0000001206147824 */ /* 0x040fe400078e02ff */
[C---:B------:R-:W-:Y:S02]  /*81c0*/  IMAD R21, R6.reuse, 0x11, RZ ;  /* 0x0000001106157824 */ /* 0x040fe400078e02ff */
[C---:B------:R-:W-:Y:S02]  /*81d0*/  IMAD.SHL.U32 R22, R6.reuse, 0x10, RZ ;  /* 0x0000001006167824 */ /* 0x040fe400078e00ff */
[----:B------:R-:W-:-:S02]  /*81e0*/  IMAD R23, R6, 0xf, RZ ;  /* 0x0000000f06177824 */ /* 0x000fc400078e02ff */
[C---:B------:R-:W-:Y:S02]  /*81f0*/  IMAD R24, R6.reuse, 0xe, RZ ;  /* 0x0000000e06187824 */ /* 0x040fe400078e02ff */
[C---:B------:R-:W-:Y:S02]  /*8200*/  IMAD R25, R6.reuse, 0xd, RZ ;  /* 0x0000000d06197824 */ /* 0x040fe400078e02ff */
[C---:B------:R-:W-:Y:S02]  /*8210*/  IMAD R26, R6.reuse, 0xc, RZ ;  /* 0x0000000c061a7824 */ /* 0x040fe400078e02ff */
[C---:B------:R-:W-:Y:S02]  /*8220*/  IMAD R27, R6.reuse, 0xb, RZ ;  /* 0x0000000b061b7824 */ /* 0x040fe400078e02ff */
[C---:B------:R-:W-:Y:S02]  /*8230*/  IMAD R28, R6.reuse, 0xa, RZ ;  /* 0x0000000a061c7824 */ /* 0x040fe400078e02ff */
[----:B------:R-:W-:-:S02]  /*8240*/  IMAD R29, R6, 0x9, RZ ;  /* 0x00000009061d7824 */ /* 0x000fc400078e02ff */
[----:B0-----:R-:W-:Y:S02]  /*8250*/  IMAD.SHL.U32 R7, R7, 0x8, RZ ;  /* 0x0000000807077824 */ /* 0x001fe400078e00ff */
[----:B------:R-:W-:Y:S01]  /*8260*/  IMAD.SHL.U32 R6, R6, 0x2, RZ ;  /* 0x0000000206067824 */ /* 0x000fe200078e00ff */
[----:B------:R-:W-:Y:S01]  /*8270*/  USHF.R.S32.HI UR7, URZ, 0x5, UR7 ;  /* 0x00000005ff077899 */ /* 0x000fe20008011407 */
[----:B--2---:R-:W-:-:S05]  /*8280*/  IMAD.WIDE R8, R10, 0x2, R2 ;  /* 0x000000020a087825 */ /* 0x004fca00078e0202 */
[----:B------:R0:W-:Y:S02]  /*8290*/  STL.64 [R1+0x860], R8 ;  /* 0x0008600801007387 */ /* 0x0001e40000100a00 */
[----:B0-----:R-:W-:-:S05]  /*82a0*/  IMAD.WIDE R8, R10, 0x2, R4 ;  /* 0x000000020a087825 */ /* 0x001fca00078e0204 */
[----:B------:R0:W-:Y:S02]  /*82b0*/  STL.64 [R1+0x858], R8 ;  /* 0x0008580801007387 */ /* 0x0001e40000100a00 */
[----:B0-----:R-:W-:-:S04]  /*82c0*/  IMAD.WIDE R8, R11, 0x2, R2 ;  /* 0x000000020b087825 */ /* 0x001fc800078e0202 */
[----:B------:R-:W-:Y:S01]  /*82d0*/  IMAD.WIDE R10, R11, 0x2, R4 ;  /* 0x000000020b0a7825 */ /* 0x000fe200078e0204 */
[----:B------:R0:W-:Y:S04]  /*82e0*/  STL.64 [R1+0x850], R8 ;  /* 0x0008500801007387 */ /* 0x0001e80000100a00 */
[----:B------:R1:W-:Y:S01]  /*82f0*/  STL.64 [R1+0x848], R10 ;  /* 0x0008480a01007387 */ /* 0x0003e20000100a00 */
[----:B0-----:R-:W-:-:S04]  /*8300*/  IMAD.WIDE R8, R12, 0x2, R2 ;  /* 0x000000020c087825 */ /* 0x001fc800078e0202 */
[----:B-1----:R-:W-:Y:S01]  /*8310*/  IMAD.WIDE R10, R12, 0x2, R4 ;  /* 0x000000020c0a7825 */ /* 0x002fe200078e0204 */
[----:B------:R0:W-:Y:S04]  /*8320*/  STL.64 [R1+0x840], R8 ;  /* 0x0008400801007387 */ /* 0x0001e80000100a00 */
[----:B------:R1:W-:Y:S01]  /*8330*/  STL.64 [R1+0x838], R10 ;  /* 0x0008380a01007387 */ /* 0x0003e20000100a00 */
[----:B0-----:R-:W-:-:S04]  /*8340*/  IMAD.WIDE R8, R13, 0x2, R2 ;  /* 0x000000020d087825 */ /* 0x001fc800078e0202 */
[--C-:B-1----:R-:W-:Y:S01]  /*8350*/  IMAD.WIDE R10, R13, 0x2, R4.reuse ;  /* 0x000000020d0a7825 */ /* 0x102fe200078e0204 */
[----:B------:R0:W-:Y:S03]  /*8360*/  STL.64 [R1+0x830], R8 ;  /* 0x0008300801007387 */ /* 0x0001e60000100a00 */
[C---:B------:R-:W-:Y:S01]  /*8370*/  IMAD.WIDE R12, R14.reuse, 0x2, R4 ;  /* 0x000000020e0c7825 */ /* 0x040fe200078e0204 */
[----:B------:R1:W-:Y:S03]  /*8380*/  STL.64 [R1+0x828], R10 ;  /* 0x0008280a01007387 */ /* 0x0003e60000100a00 */
[----:B0-----:R-:W-:-:S04]  /*8390*/  IMAD.WIDE R8, R14, 0x2, R2 ;  /* 0x000000020e087825 */ /* 0x001fc800078e0202 */
[C---:B-1----:R-:W-:Y:S01]  /*83a0*/  IMAD.WIDE R10, R15.reuse, 0x2, R2 ;  /* 0x000000020f0a7825 */ /* 0x042fe200078e0202 */
[----:B------:R0:W-:Y:S04]  /*83b0*/  STL.64 [R1+0x820], R8 ;  /* 0x0008200801007387 */ /* 0x0001e80000100a00 */
[----:B------:R1:W-:Y:S04]  /*83c0*/  STL.64 [R1+0x818], R12 ;  /* 0x0008180c01007387 */ /* 0x0003e80000100a00 */
[----:B------:R2:W-:Y:S01]  /*83d0*/  STL.64 [R1+0x810], R10 ;  /* 0x0008100a01007387 */ /* 0x0005e20000100a00 */
[----:B0-----:R-:W-:-:S04]  /*83e0*/  IMAD.WIDE R8, R15, 0x2, R4 ;  /* 0x000000020f087825 */ /* 0x001fc800078e0204 */
[C---:B-1----:R-:W-:Y:S01]  /*83f0*/  IMAD.WIDE R12, R16.reuse, 0x2, R2 ;  /* 0x00000002100c7825 */ /* 0x042fe200078e0202 */
[----:B------:R0:W-:Y:S03]  /*8400*/  STL.64 [R1+0x808], R8 ;  /* 0x0008080801007387 */ /* 0x0001e60000100a00 */
[----:B--2---:R-:W-:Y:S01]  /*8410*/  IMAD.WIDE R10, R16, 0x2, R4 ;  /* 0x00000002100a7825 */ /* 0x004fe200078e0204 */
[----:B------:R1:W-:Y:S04]  /*8420*/  STL.64 [R1+0x800], R12 ;  /* 0x0008000c01007387 */ /* 0x0003e80000100a00 */
[----:B------:R2:W-:Y:S01]  /*8430*/  STL.64 [R1+0x7f8], R10 ;  /* 0x0007f80a01007387 */ /* 0x0005e20000100a00 */
[----:B0-----:R-:W-:-:S04]  /*8440*/  IMAD.WIDE R8, R17, 0x2, R2 ;  /* 0x0000000211087825 */ /* 0x001fc800078e0202 */
[----:B-1----:R-:W-:Y:S01]  /*8450*/  IMAD.WIDE R12, R17, 0x2, R4 ;  /* 0x00000002110c7825 */ /* 0x002fe200078e0204 */
[----:B------:R0:W-:Y:S03]  /*8460*/  STL.64 [R1+0x7f0], R8 ;  /* 0x0007f00801007387 */ /* 0x0001e60000100a00 */
[C---:B--2---:R-:W-:Y:S01]  /*8470*/  IMAD.WIDE R10, R18.reuse, 0x2, R2 ;  /* 0x00000002120a7825 */ /* 0x044fe200078e0202 */
        /* <DEDUP_REMOVED lines=42> */
[----:B------:R-:W-:Y:S04]  /*8720*/  STL.64 [R1+0x740], R12 ;  /* 0x0007400c01007387 */ /* 0x000fe80000100a00 */
[----:B------:R-:W-:Y:S01]  /*8730*/  STL.64 [R1+0x738], R10 ;  /* 0x0007380a01007387 */ /* 0x000fe20000100a00 */
[----:B0-----:R-:W-:-:S05]  /*8740*/  IMAD.WIDE R8, R29, 0x2, R2 ;  /* 0x000000021d087825 */ /* 0x001fca00078e0202 */
[----:B------:R0:W-:Y:S01]  /*8750*/  STL.64 [R1+0x730], R8 ;  /* 0x0007300801007387 */ /* 0x0001e20000100a00 */
[C---:B------:R-:W-:Y:S01]  /*8760*/  IMAD.WIDE R14, R7.reuse, 0x2, R2 ;  /* 0x00000002070e7825 */ /* 0x040fe200078e0202 */
[----:B0-----:R-:W0:Y:S03]  /*8770*/  LDC R8, c[0x0][0x3a8] ;  /* 0x0000ea00ff087b82 */ /* 0x001e260000000800 */
[----:B------:R-:W-:-:S05]  /*8780*/  IMAD.WIDE R12, R7, 0x2, R4 ;  /* 0x00000002070c7825 */ /* 0x000fca00078e0204 */
[----:B------:R-:W1:Y:S01]  /*8790*/  LDC R7, c[0x0][0x3a8] ;  /* 0x0000ea00ff077b82 */ /* 0x000e620000000800 */
[----:B------:R-:W-:-:S05]  /*87a0*/  IMAD.WIDE R10, R29, 0x2, R4 ;  /* 0x000000021d0a7825 */ /* 0x000fca00078e0204 */
[----:B------:R2:W-:Y:S02]  /*87b0*/  STL.64 [R1+0x728], R10 ;  /* 0x0007280a01007387 */ /* 0x0005e40000100a00 */
[----:B------:R-:W3:Y:S01]  /*87c0*/  LDC R9, c[0x0][0x3a8] ;  /* 0x0000ea00ff097b82 */ /* 0x000ee20000000800 */
[----:B0-----:R-:W-:Y:S01]  /*87d0*/  IMAD R8, R8, 0x7, RZ ;  /* 0x0000000708087824 */ /* 0x001fe200078e02ff */
[----:B------:R0:W-:Y:S03]  /*87e0*/  STL.64 [R1+0x720], R14 ;  /* 0x0007200e01007387 */ /* 0x0001e60000100a00 */
[--C-:B--2---:R-:W-:Y:S01]  /*87f0*/  IMAD.WIDE R10, R8, 0x2, R2.reuse ;  /* 0x00000002080a7825 */ /* 0x104fe200078e0202 */
[----:B------:R2:W-:Y:S03]  /*8800*/  STL.64 [R1+0x718], R12 ;  /* 0x0007180c01007387 */ /* 0x0005e60000100a00 */
[----:B-1----:R-:W-:Y:S01]  /*8810*/  IMAD R7, R7, 0x6, RZ ;  /* 0x0000000607077824 */ /* 0x002fe200078e02ff */
[----:B------:R1:W-:Y:S03]  /*8820*/  STL.64 [R1+0x710], R10 ;  /* 0x0007100a01007387 */ /* 0x0003e60000100a00 */
[----:B0-----:R-:W-:-:S04]  /*8830*/  IMAD.WIDE R14, R7, 0x2, R2 ;  /* 0x00000002070e7825 */ /* 0x001fc800078e0202 */
[--C-:B--2---:R-:W-:Y:S02]  /*8840*/  IMAD.WIDE R12, R7, 0x2, R4.reuse ;  /* 0x00000002070c7825 */ /* 0x104fe400078e0204 */
[----:B------:R-:W0:Y:S02]  /*8850*/  LDC R7, c[0x0][0x3a8] ;  /* 0x0000ea00ff077b82 */ /* 0x000e240000000800 */
[----:B-1----:R-:W-:-:S06]  /*8860*/  IMAD.WIDE R10, R8, 0x2, R4 ;  /* 0x00000002080a7825 */ /* 0x002fcc00078e0204 */
[----:B------:R-:W1:Y:S01]  /*8870*/  LDC R8, c[0x0][0x3a8] ;  /* 0x0000ea00ff087b82 */ /* 0x000e620000000800 */
[----:B---3--:R-:W-:Y:S01]  /*8880*/  IMAD R9, R9, 0x5, RZ ;  /* 0x0000000509097824 */ /* 0x008fe200078e02ff */
[----:B------:R2:W-:Y:S04]  /*8890*/  STL.64 [R1+0x708], R10 ;  /* 0x0007080a01007387 */ /* 0x0005e80000100a00 */
[----:B------:R-:W-:Y:S04]  /*88a0*/  STL.64 [R1+0x700], R14 ;  /* 0x0007000e01007387 */ /* 0x000fe80000100a00 */
[----:B------:R3:W-:Y:S01]  /*88b0*/  STL.64 [R1+0x6f8], R12 ;  /* 0x0006f80c01007387 */ /* 0x0007e20000100a00 */
[----:B--2---:R-:W-:-:S04]  /*88c0*/  IMAD.WIDE R10, R9, 0x2, R2 ;  /* 0x00000002090a7825 */ /* 0x004fc800078e0202 */
[----:B0-----:R-:W-:Y:S01]  /*88d0*/  IMAD R7, R7, 0x3, RZ ;  /* 0x0000000307077824 */ /* 0x001fe200078e02ff */
[----:B------:R0:W-:Y:S01]  /*88e0*/  STL.64 [R1+0x6f0], R10 ;  /* 0x0006f00a01007387 */ /* 0x0001e20000100a00 */
[----:B---3--:R-:W-:-:S04]  /*88f0*/  IMAD.WIDE R12, R9, 0x2, R4 ;  /* 0x00000002090c7825 */ /* 0x008fc800078e0204 */
[----:B-1----:R-:W-:Y:S01]  /*8900*/  IMAD.SHL.U32 R8, R8, 0x4, RZ ;  /* 0x0000000408087824 */ /* 0x002fe200078e00ff */
[----:B------:R1:W-:Y:S03]  /*8910*/  STL.64 [R1+0x6e8], R12 ;  /* 0x0006e80c01007387 */ /* 0x0003e60000100a00 */
[----:B0-----:R-:W-:-:S04]  /*8920*/  IMAD.WIDE R10, R8, 0x2, R2 ;  /* 0x00000002080a7825 */ /* 0x001fc800078e0202 */
[----:B------:R-:W-:Y:S01]  /*8930*/  IMAD.WIDE R8, R8, 0x2, R4 ;  /* 0x0000000208087825 */ /* 0x000fe200078e0204 */
[----:B------:R0:W-:Y:S03]  /*8940*/  STL.64 [R1+0x6e0], R10 ;  /* 0x0006e00a01007387 */ /* 0x0001e60000100a00 */
[C---:B-1----:R-:W-:Y:S01]  /*8950*/  IMAD.WIDE R12, R7.reuse, 0x2, R2 ;  /* 0x00000002070c7825 */ /* 0x042fe200078e0202 */
[----:B------:R1:W-:Y:S04]  /*8960*/  STL.64 [R1+0x6d8], R8 ;  /* 0x0006d80801007387 */ /* 0x0003e80000100a00 */
[----:B------:R2:W-:Y:S01]  /*8970*/  STL.64 [R1+0x6d0], R12 ;  /* 0x0006d00c01007387 */ /* 0x0005e20000100a00 */
[----:B0-----:R-:W-:-:S04]  /*8980*/  IMAD.WIDE R10, R7, 0x2, R4 ;  /* 0x00000002070a7825 */ /* 0x001fc800078e0204 */
[----:B------:R-:W-:-:S04]  /*8990*/  IMAD.WIDE R4, R6, 0x2, R4 ;  /* 0x0000000206047825 */ /* 0x000fc800078e0204 */
[----:B-1----:R-:W-:Y:S02]  /*89a0*/  IMAD.WIDE R8, R6, 0x2, R2 ;  /* 0x0000000206087825 */ /* 0x002fe400078e0202 */
[----:B------:R2:W5:Y:S04]  /*89b0*/  LDL.LU.64 R2, [R1+0x9a0] ;  /* 0x0009a00001027983 */ /* 0x0005680000300a00 */
[----:B------:R2:W-:Y:S04]  /*89c0*/  STL.64 [R1+0x6c8], R10 ;  /* 0x0006c80a01007387 */ /* 0x0005e80000100a00 */
[----:B------:R2:W-:Y:S04]  /*89d0*/  STL.64 [R1+0x6b8], R4 ;  /* 0x0006b80401007387 */ /* 0x0005e80000100a00 */
[----:B------:R2:W-:Y:S02]  /*89e0*/  STL.64 [R1+0x6c0], R8 ;  /* 0x0006c00801007387 */ /* 0x0005e40000100a00 */
.L_x_1:
[----:B------:R-:W-:Y:S04]  /*89f0*/  STL [R1+0x1570], R9 ;  /* 0x0015700901007387 */ /* 0x000fe80000100800 */
        /* <DEDUP_REMOVED lines=8> */
[----:B------:R0:W-:Y:S04]  /*8a80*/  STL.64 [R1+0x1560], R24 ;  /* 0x0015601801007387 */ /* 0x0001e80000100a00 */
[----:B0-----:R-:W3:Y:S01]  /*8a90*/  LDL.64 R24, [R1+0x650] ;  /* 0x0006500001187983 */ /* 0x001ee20000100a00 */
[----:B-----5:R-:W-:-:S02]  /*8aa0*/  ISETP.GT.AND P2, PT, R3, RZ, PT ;  /* 0x000000ff0300720c */ /* 0x020fc40003f44270 */
[----:B--2---:R-:W-:Y:S01]  /*8ab0*/  PRMT R9, RZ, 0x7610, R9 ;  /* 0x00007610ff097816 */ /* 0x004fe20000000009 */
[----:B------:R0:W-:Y:S04]  /*8ac0*/  STL.64 [R1+0x1558], R28 ;  /* 0x0015581c01007387 */ /* 0x0001e80000100a00 */
[----:B0-----:R-:W2:Y:S04]  /*8ad0*/  LDL.64 R28, [R1+0x6b8] ;  /* 0x0006b800011c7983 */ /* 0x001ea80000100a00 */
        /* <DEDUP_REMOVED lines=9> */
[----:B0-----:R-:W4:Y:S04]  /*8b70*/  LDL.64 R18, [R1+0x6c0] ;  /* 0x0006c00001127983 */ /* 0x001f280000100a00 */
[----:B------:R-:W-:Y:S04]  /*8b80*/  STL.64 [R1+0x1530], R22 ;  /* 0x0015301601007387 */ /* 0x000fe80000100a00 */
[----:B------:R-:W-:Y:S04]  /*8b90*/  STL.64 [R1+0x1518], R10 ;  /* 0x0015180a01007387 */ /* 0x000fe80000100a00 */
[----:B------:R-:W-:Y:S04]  /*8ba0*/  STL.64 [R1+0x1510], R12 ;  /* 0x0015100c01007387 */ /* 0x000fe80000100a00 */
[----:B------:R-:W-:Y:S04]  /*8bb0*/  STL.64 [R1+0x1520], R12 ;  /* 0x0015200c01007387 */ /* 0x000fe80000100a00 */
[----:B------:R-:W-:Y:S04]  /*8bc0*/  STL.64 [R1+0x1508], R14 ;  /* 0x0015080e01007387 */ /* 0x000fe80000100a00 */
[----:B------:R-:W-:Y:S04]  /*8bd0*/  STL.64 [R1+0x1528], R14 ;  /* 0x0015280e01007387 */ /* 0x000fe80000100a00 */
[----:B------:R0:W-:Y:S04]  /*8be0*/  STL.64 [R1+0x1500], R26 ;  /* 0x0015001a01007387 */ /* 0x0001e80000100a00 */
[----:B0-----:R-:W2:Y:S04]  /*8bf0*/  LDL.64 R26, [R1+0x678] ;  /* 0x00067800011a7983 */ /* 0x001ea80000100a00 */
[----:B------:R-:W-:Y:S04]  /*8c00*/  STL [R1+0x14e8], R2 ;  /* 0x0014e80201007387 */ /* 0x000fe80000100800 */
[----:B------:R-:W-:Y:S04]  /*8c10*/  STL [R1+0x14ec], R2 ;  /* 0x0014ec0201007387 */ /* 0x000fe80000100800 */
[----:B------:R-:W-:Y:S04]  /*8c20*/  STL [R1+0x14cc], R0 ;  /* 0x0014cc0001007387 */ /* 0x000fe80000100800 */
[----:B------:R-:W4:Y:S01]  /*8c30*/  LDL.64 R22, [R1+0x6d0] ;  /* 0x0006d00001167983 */ /* 0x000f220000100a00 */
[----:B---3--:R-:W-:-:S04]  /*8c40*/  IADD3 R4, P1, PT, R24, UR4, RZ ;  /* 0x0000000418047c10 */ /* 0x008fc8000ff3e0ff */
[----:B------:R-:W-:Y:S02]  /*8c50*/  IADD3.X R5, PT, PT, R25, UR5, RZ, P1, !PT ;  /* 0x0000000519057c10 */ /* 0x000fe40008ffe4ff */
[----:B------:R-:W3:Y:S04]  /*8c60*/  LDL.64 R24, [R1+0x6c8] ;  /* 0x0006c80001187983 */ /* 0x000ee80000100a00 */
[----:B------:R-:W3:Y:S01]  /*8c70*/  @P2 LDG.E.U16 R9, desc[UR28][R4.64] ;  /* 0x0000001c04092981 */ /* 0x000ee2000c1e1500 */
[----:B------:R-:W-:Y:S02]  /*8c80*/  ISETP.GT.AND P3, PT, R3, 0x2, PT ;  /* 0x000000020300780c */ /* 0x000fe40003f64270 */
[----:B------:R-:W-:Y:S02]  /*8c90*/  PRMT R8, RZ, 0x7610, R8 ;  /* 0x00007610ff087816 */ /* 0x000fe40000000008 */
[----:B--2---:R-:W-:Y:S01]  /*8ca0*/  IADD3 R6, P0, PT, R26, UR4, RZ ;  /* 0x000000041a067c10 */ /* 0x004fe2000ff1e0ff */
[----:B---3--:R0:W-:Y:S04]  /*8cb0*/  STL [R1], R9 ;  /* 0x0000000901007387 */ /* 0x0081e80000100800 */
[----:B0-----:R-:W2:Y:S01]  /*8cc0*/  LDL.LU R9, [R1+0x1594] ;  /* 0x0015940001097983 */ /* 0x001ea20000300800 */
[----:B------:R-:W-:-:S02]  /*8cd0*/  IADD3 R4, P1, PT, R28, UR4, RZ ;  /* 0x000000041c047c10 */ /* 0x000fc4000ff3e0ff */
[----:B------:R-:W-:Y:S02]  /*8ce0*/  IADD3.X R7, PT, PT, R27, UR5, RZ, P0, !PT ;  /* 0x000000051b077c10 */ /* 0x000fe400087fe4ff */
[----:B------:R-:W-:-:S03]  /*8cf0*/  IADD3.X R5, PT, PT, R29, UR5, RZ, P1, !PT ;  /* 0x000000051d057c10 */ /* 0x000fc60008ffe4ff */
[----:B------:R4:W3:Y:S01]  /*8d00*/  @P2 LDG.E.U16 R8, desc[UR28][R6.64] ;  /* 0x0000001c06082981 */ /* 0x0008e2000c1e1500 */
[----:B--2---:R-:W-:-:S06]  /*8d10*/  PRMT R9, RZ, 0x7610, R9 ;  /* 0x00007610ff097816 */ /* 0x004fcc0000000009 */
[----:B------:R-:W2:Y:S01]  /*8d20*/  @P3 LDG.E.U16 R9, desc[UR28][R4.64] ;  /* 0x0000001c04093981 */ /* 0x000ea2000c1e1500 */
[----:B----4-:R-:W-:-:S03]  /*8d30*/  IADD3 R6, P0, PT, R18, UR4, RZ ;  /* 0x0000000412067c10 */ /* 0x010fc6000ff1e0ff */
[----:B---3--:R0:W-:Y:S01]  /*8d40*/  STL [R1+0x8], R8 ;  /* 0x0000080801007387 */ /* 0x0081e20000100800 */
[----:B------:R-:W-:-:S03]  /*8d50*/  IADD3.X R7, PT, PT, R19, UR5, RZ, P0, !PT ;  /* 0x0000000513077c10 */ /* 0x000fc600087fe4ff */
[----:B0-----:R-:W3:Y:S04]  /*8d60*/  LDL.LU R8, [R1+0x1590] ;  /* 0x0015900001087983 */ /* 0x001ee80000300800 */
[----:B------:R-:W4:Y:S04]  /*8d70*/  LDL.64 R28, [R1+0x6d8] ;  /* 0x0006d800011c7983 */ /* 0x000f280000100a00 */
[----:B------:R-:W4:Y:S04]  /*8d80*/  LDL.64 R18, [R1+0x6e0] ;  /* 0x0006e00001127983 */ /* 0x000f280000100a00 */
[----:B--2---:R0:W-:Y:S04]  /*8d90*/  STL [R1+0x20], R9 ;  /* 0x0000200901007387 */ /* 0x0041e80000100800 */
[----:B0-----:R-:W2:Y:S01]  /*8da0*/  LDL.LU R9, [R1+0x158c] ;  /* 0x00158c0001097983 */ /* 0x001ea20000300800 */
[----:B------:R-:W-:-:S02]  /*8db0*/  ISETP.GT.AND P2, PT, R3, 0x3, PT ;  /* 0x000000030300780c */ /* 0x000fc40003f44270 */
[----:B------:R-:W-:Y:S02]  /*8dc0*/  PRMT R17, RZ, 0x7610, R17 ;  /* 0x00007610ff117816 */ /* 0x000fe40000000011 */
[----:B------:R-:W-:-:S04]  /*8dd0*/  IADD3 R4, P1, PT, R24, UR4, RZ ;  /* 0x0000000418047c10 */ /* 0x000fc8000ff3e0ff */
[----:B------:R-:W-:Y:S01]  /*8de0*/  IADD3.X R5, PT, PT, R25, UR5, RZ, P1, !PT ;  /* 0x0000000519057c10 */ /* 0x000fe20008ffe4ff */
[----:B------:R0:W4:Y:S01]  /*8df0*/  @P3 LDG.E.U16 R17, desc[UR28][R6.64] ;  /* 0x0000001c06113981 */ /* 0x000122000c1e1500 */
[----:B---3--:R-:W-:Y:S02]  /*8e00*/  PRMT R8, RZ, 0x7610, R8 ;  /* 0x00007610ff087816 */ /* 0x008fe40000000008 */
[----:B0-----:R-:W-:-:S04]  /*8e10*/  IADD3 R6, P0, PT, R22, UR4, RZ ;  /* 0x0000000416067c10 */ /* 0x001fc8000ff1e0ff */
[----:B------:R-:W-:-:S05]  /*8e20*/  IADD3.X R7, PT, PT, R23, UR5, RZ, P0, !PT ;  /* 0x0000000517077c10 */ /* 0x000fca00087fe4ff */
[----:B------:R-:W3:Y:S01]  /*8e30*/  @P2 LDG.E.U16 R8, desc[UR28][R6.64] ;  /* 0x0000001c06082981 */ /* 0x000ee2000c1e1500 */
[----:B--2---:R-:W-:-:S06]  /*8e40*/  PRMT R9, RZ, 0x7610, R9 ;  /* 0x00007610ff097816 */ /* 0x004fcc0000000009 */
[----:B------:R-:W2:Y:S04]  /*8e50*/  @P2 LDG.E.U16 R9, desc[UR28][R4.64] ;  /* 0x0000001c04092981 */ /* 0x000ea8000c1e1500 */
[----:B----4-:R0:W-:Y:S04]  /*8e60*/  STL [R1+0x24], R17 ;  /* 0x0000241101007387 */ /* 0x0101e80000100800 */
[----:B0-----:R-:W4:Y:S04]  /*8e70*/  LDL.LU R17, [R1+0x1588] ;  /* 0x0015880001117983 */ /* 0x001f280000300800 */
[----:B------:R-:W4:Y:S04]  /*8e80*/  LDL.64 R24, [R1+0x6e8] ;  /* 0x0006e80001187983 */ /* 0x000f280000100a00 */
[----:B------:R-:W4:Y:S04]  /*8e90*/  LDL.64 R22, [R1+0x6f0] ;  /* 0x0006f00001167983 */ /* 0x000f280000100a00 */
[----:B--2---:R0:W-:Y:S04]  /*8ea0*/  STL [R1+0x28], R9 ;  /* 0x0000280901007387 */ /* 0x0041e80000100800 */
[----:B0-----:R-:W2:Y:S04]  /*8eb0*/  LDL.LU R9, [R1+0x1584] ;  /* 0x0015840001097983 */ /* 0x001ea80000300800 */
[----:B---3--:R0:W-:Y:S04]  /*8ec0*/  STL [R1+0xd4], R8 ;  /* 0x0000d40801007387 */ /* 0x0081e80000100800 */
[----:B0-----:R-:W3:Y:S01]  /*8ed0*/  LDL.LU R8, [R1+0x1580] ;  /* 0x0015800001087983 */ /* 0x001ee20000300800 */
[----:B------:R-:W-:-:S02]  /*8ee0*/  ISETP.GT.AND P3, PT, R3, 0x4, PT ;  /* 0x000000040300780c */ /* 0x000fc40003f64270 */
[----:B------:R-:W-:Y:S02]  /*8ef0*/  IADD3 R4, P1, PT, R28, UR4, RZ ;  /* 0x000000041c047c10 */ /* 0x000fe4000ff3e0ff */
[----:B------:R-:W-:Y:S02]  /*8f00*/  ISETP.GT.AND P2, PT, R3, 0x5, PT ;  /* 0x000000050300780c */ /* 0x000fe40003f44270 */
[----:B------:R-:W-:Y:S02]  /*8f10*/  IADD3.X R5, PT, PT, R29, UR5, RZ, P1, !PT ;  /* 0x000000051d057c10 */ /* 0x000fe40008ffe4ff */
[----:B------:R-:W-:Y:S01]  /*8f20*/  IADD3 R6, P0, PT, R18, UR4, RZ ;  /* 0x0000000412067c10 */ /* 0x000fe2000ff1e0ff */
[----:B------:R-:W3:Y:S01]  /*8f30*/  LDL.64 R28, [R1+0x6f8] ;  /* 0x0006f800011c7983 */ /* 0x000ee20000100a00 */
[----:B----4-:R-:W-:Y:S02]  /*8f40*/  PRMT R17, RZ, 0x7610, R17 ;  /* 0x00007610ff117816 */ /* 0x010fe40000000011 */
[----:B------:R-:W-:-:S02]  /*8f50*/  IADD3.X R7, PT, PT, R19, UR5, RZ, P0, !PT ;  /* 0x0000000513077c10 */ /* 0x000fc400087fe4ff */
[----:B------:R-:W4:Y:S04]  /*8f60*/  LDL.64 R18, [R1+0x700] ;  /* 0x0007000001127983 */ /* 0x000f280000100a00 */
[----:B------:R-:W4:Y:S01]  /*8f70*/  @P3 LDG.E.U16 R17, desc[UR28][R6.64] ;  /* 0x0000001c06113981 */ /* 0x000f22000c1e1500 */
[----:B--2---:R-:W-:-:S06]  /*8f80*/  PRMT R9, RZ, 0x7610, R9 ;  /* 0x00007610ff097816 */ /* 0x004fcc0000000009 */
[----:B------:R0:W2:Y:S02]  /*8f90*/  @P3 LDG.E.U16 R9, desc[UR28][R4.64] ;  /* 0x0000001c04093981 */ /* 0x0000a4000c1e1500 */
[----:B0-----:R-:W-:Y:S02]  /*8fa0*/  IADD3 R4, P1, PT, R24, UR4, RZ ;  /* 0x0000000418047c10 */ /* 0x001fe4000ff3e0ff */
[----:B---3--:R-:W-:Y:S02]  /*8fb0*/  PRMT R8, RZ, 0x7610, R8 ;  /* 0x00007610ff087816 */ /* 0x008fe40000000008 */
[----:B------:R-:W-:-:S05]  /*8fc0*/  IADD3.X R5, PT, PT, R25, UR5, RZ, P1, !PT ;  /* 0x0000000519057c10 */ /* 0x000fca0008ffe4ff */
[----:B------:R-:W3:Y:S01]  /*8fd0*/  @P2 LDG.E.U16 R8, desc[UR28][R4.64] ;  /* 0x0000001c04082981 */ /* 0x000ee2000c1e1500 */
[----:B------:R-:W-:-:S04]  /*8fe0*/  IADD3 R6, P0, PT, R22, UR4, RZ ;  /* 0x0000000416067c10 */ /* 0x000fc8000ff1e0ff */
[----:B------:R-:W-:Y:S01]  /*8ff0*/  IADD3.X R7, PT, PT, R23, UR5, RZ, P0, !PT ;  /* 0x0000000517077c10 */ /* 0x000fe200087fe4ff */
[----:B--2---:R0:W-:Y:S04]  /*9000*/  STL [R1+0xe8], R9 ;  /* 0x0000e80901007387 */ /* 0x0041e80000100800 */
[----:B0-----:R-:W2:Y:S04]  /*9010*/  LDL.LU R9, [R1+0x157c] ;  /* 0x00157c0001097983 */ /* 0x001ea80000300800 */
[----:B----4-:R0:W-:Y:S04]  /*9020*/  STL [R1+0xf0], R17 ;  /* 0x0000f01101007387 */ /* 0x0101e80000100800 */
[----:B0-----:R-:W4:Y:S04]  /*9030*/  LDL.LU R17, [R1+0x1578] ;  /* 0x0015780001117983 */ /* 0x001f280000300800 */
[----:B------:R-:W4:Y:S04]  /*9040*/  LDL.64 R24, [R1+0x708] ;  /* 0x0007080001187983 */ /* 0x000f280000100a00 */
[----:B------:R-:W4:Y:S04]  /*9050*/  LDL.64 R22, [R1+0x710] ;  /* 0x0007100001167983 */ /* 0x000f280000100a00 */
[----:B---3--:R0:W-:Y:S04]  /*9060*/  STL [R1+0x100], R8 ;  /* 0x0001000801007387 */ /* 0x0081e80000100800 */
[----:B0-----:R-:W3:Y:S01]  /*9070*/  LDL.LU R8, [R1+0x1574] ;  /* 0x0015740001087983 */ /* 0x001ee20000300800 */
[----:B------:R-:W-:-:S02]  /*9080*/  ISETP.GT.AND P3, PT, R3, 0x6, PT ;  /* 0x000000060300780c */ /* 0x000fc40003f64270 */
[----:B------:R-:W-:-:S04]  /*9090*/  IADD3 R4, P1, PT, R28, UR4, RZ ;  /* 0x000000041c047c10 */ /* 0x000fc8000ff3e0ff */
[----:B------:R-:W-:Y:S02]  /*90a0*/  IADD3.X R5, PT, PT, R29, UR5, RZ, P1, !PT ;  /* 0x000000051d057c10 */ /* 0x000fe40008ffe4ff */
[----:B--2---:R-:W-:-:S06]  /*90b0*/  PRMT R9, RZ, 0x7610, R9 ;  /* 0x00007610ff097816 */ /* 0x004fcc0000000009 */
[----:B------:R0:W2:Y:S01]  /*90c0*/  @P2 LDG.E.U16 R9, desc[UR28][R6.64] ;  /* 0x0000001c06092981 */ /* 0x0000a2000c1e1500 */
[----:B---3--:R-:W-:-:S06]  /*90d0*/  PRMT R8, RZ, 0x7610, R8 ;  /* 0x00007610ff087816 */ /* 0x008fcc0000000008 */
[----:B------:R-:W3:Y:S01]  /*90e0*/  @P3 LDG.E.U16 R8, desc[UR28][R4.64] ;  /* 0x0000001c04083981 */ /* 0x000ee2000c1e1500 */
[----:B0-----:R-:W-:-:S04]  /*90f0*/  IADD3 R6, P0, PT, R18, UR4, RZ ;  /* 0x0000000412067c10 */ /* 0x001fc8000ff1e0ff */
[----:B------:R-:W-:Y:S01]  /*9100*/  IADD3.X R7, PT, PT, R19, UR5, RZ, P0, !PT ;  /* 0x0000000513077c10 */ /* 0x000fe200087fe4ff */
[----:B--2---:R0:W-:Y:S04]  /*9110*/  STL [R1+0x104], R9 ;  /* 0x0001040901007387 */ /* 0x0041e80000100800 */
[----:B0-----:R-:W2:Y:S04]  /*9120*/  LDL.LU R9, [R1+0x1570] ;  /* 0x0015700001097983 */ /* 0x001ea80000300800 */
[----:B------:R-:W2:Y:S04]  /*9130*/  LDL.64 R28, [R1+0x718] ;  /* 0x00071800011c7983 */ /* 0x000ea80000100a00 */
[----:B------:R-:W2:Y:S04]  /*9140*/  LDL.64 R18, [R1+0x720] ;  /* 0x0007200001127983 */ /* 0x000ea80000100a00 */
[----:B---3--:R0:W-:Y:S04]  /*9150*/  STL [R1+0x110], R8 ;  /* 0x0001100801007387 */ /* 0x0081e80000100800 */
[----:B0-----:R-:W3:Y:S01]  /*9160*/  LDL.LU R8, [R1+0x156c] ;  /* 0x00156c0001087983 */ /* 0x001ee20000300800 */
[----:B----4-:R-:W-:-:S02]  /*9170*/  PRMT R17, RZ, 0x7610, R17 ;  /* 0x00007610ff117816 */ /* 0x010fc40000000011 */
[----:B------:R-:W-:Y:S02]  /*9180*/  ISETP.GT.AND P2, PT, R3, 0x7, PT ;  /* 0x000000070300780c */ /* 0x000fe40003f44270 */
[----:B------:R-:W-:Y:S02]  /*9190*/  IADD3 R4, P1, PT, R24, UR4, RZ ;  /* 0x0000000418047c10 */ /* 0x000fe4000ff3e0ff */
[----:B------:R0:W4:Y:S02]  /*91a0*/  @P3 LDG.E.U16 R17, desc[UR28][R6.64] ;  /* 0x0000001c06113981 */ /* 0x000124000c1e1500 */
[----:B------:R-:W-:Y:S02]  /*91b0*/  IADD3.X R5, PT, PT, R25, UR5, RZ, P1, !PT ;  /* 0x0000000519057c10 */ /* 0x000fe40008ffe4ff */
[----:B0-----:R-:W-:-:S04]  /*91c0*/  IADD3 R6, P0, PT, R22, UR4, RZ ;  /* 0x0000000416067c10 */ /* 0x001fc8000ff1e0ff */
[----:B------:R-:W-:Y:S02]  /*91d0*/  IADD3.X R7, PT, PT, R23, UR5, RZ, P0, !PT ;  /* 0x0000000517077c10 */ /* 0x000fe400087fe4ff */
[----:B--2---:R-:W-:-:S06]  /*91e0*/  PRMT R9, RZ, 0x7610, R9 ;  /* 0x00007610ff097816 */ /* 0x004fcc0000000009 */
[----:B------:R0:W2:Y:S01]  /*91f0*/  @P2 LDG.E.U16 R9, desc[UR28][R4.64] ;  /* 0x0000001c04092981 */ /* 0x0000a2000c1e1500 */
[----:B---3--:R-:W-:-:S06]  /*9200*/  PRMT R8, RZ, 0x7610, R8 ;  /* 0x00007610ff087816 */ /* 0x008fcc0000000008 */
[----:B------:R-:W3:Y:S04]  /*9210*/  @P2 LDG.E.U16 R8, desc[UR28][R6.64] ;  /* 0x0000001c06082981 */ /* 0x000ee8000c1e1500 */
[----:B----4-:R1:W-:Y:S01]  /*9220*/  STL [R1+0x114], R17 ;  /* 0x0001141101007387 */ /* 0x0103e20000100800 */
[----:B0-----:R-:W-:-:S03]  /*9230*/  IADD3 R4, P1, PT, R28, UR4, RZ ;  /* 0x000000041c047c10 */ /* 0x001fc6000ff3e0ff */
[----:B-1----:R-:W4:Y:S04]  /*9240*/  LDL.LU R17, [R1+0x1568] ;  /* 0x0015680001117983 */ /* 0x002f280000300800 */
[----:B------:R-:W4:Y:S01]  /*9250*/  LDL.LU.64 R24, [R1+0x1560] ;  /* 0x0015600001187983 */ /* 0x000f220000300a00 */
[----:B------:R-:W-:-:S03]  /*9260*/  IADD3.X R5, PT, PT, R29, UR5, RZ, P1, !PT ;  /* 0x000000051d057c10 */ /* 0x000fc60008ffe4ff */
[----:B------:R-:W4:Y:S04]  /*9270*/  LDL.64 R22, [R1+0x728] ;  /* 0x0007280001167983 */ /* 0x000f280000100a00 */
[----:B---3--:R-:W-:Y:S04]  /*9280*/  STL [R1+0x11c], R8 ;  /* 0x00011c0801007387 */ /* 0x008fe80000100800 */
[----:B--2---:R0:W-:Y:S04]  /*9290*/  STL [R1+0x118], R9 ;  /* 0x0001180901007387 */ /* 0x0041e80000100800 */
[----:B0-----:R-:W2:Y:S04]  /*92a0*/  LDL.64 R8, [R1+0x730] ;  /* 0x0007300001087983 */ /* 0x001ea80000100a00 */
[----:B------:R-:W3:Y:S01]  /*92b0*/  LDL.LU.64 R28, [R1+0x1558] ;  /* 0x00155800011c7983 */ /* 0x000ee20000300a00 */
[----:B------:R-:W-:-:S02]  /*92c0*/  ISETP.GT.AND P3, PT, R3, 0x8, PT ;  /* 0x000000080300780c */ /* 0x000fc40003f64270 */
[----:B------:R-:W-:Y:S02]  /*92d0*/  IADD3 R6, P0, PT, R18, UR4, RZ ;  /* 0x0000000412067c10 */ /* 0x000fe4000ff1e0ff */
[----:B----4-:R-:W-:Y:S02]  /*92e0*/  PRMT R24, RZ, 0x7610, R24 ;  /* 0x00007610ff187816 */ /* 0x010fe40000000018 */
[----:B------:R-:W-:Y:S02]  /*92f0*/  PRMT R25, RZ, 0x7610, R25 ;  /* 0x00007610ff197816 */ /* 0x000fe40000000019 */
[----:B------:R-:W-:Y:S02]  /*9300*/  ISETP.GT.AND P2, PT, R3, 0x9, PT ;  /* 0x000000090300780c */ /* 0x000fe40003f44270 */
[----:B------:R-:W-:Y:S02]  /*9310*/  IADD3.X R7, PT, PT, R19, UR5, RZ, P0, !PT ;  /* 0x0000000513077c10 */ /* 0x000fe400087fe4ff */
[----:B------:R-:W4:Y:S04]  /*9320*/  LDL.64 R18, [R1+0x738] ;  /* 0x0007380001127983 */ /* 0x000f280000100a00 */
[----:B------:R0:W4:Y:S04]  /*9330*/  @P3 LDG.E.U16 R24, desc[UR28][R4.64] ;  /* 0x0000001c04183981 */ /* 0x000128000c1e1500 */
[----:B------:R2:W4:Y:S01]  /*9340*/  @P3 LDG.E.U16 R25, desc[UR28][R6.64] ;  /* 0x0000001c06193981 */ /* 0x000522000c1e1500 */
[----:B0-----:R-:W-:-:S04]  /*9350*/  IADD3 R4, P1, PT, R22, UR4, RZ ;  /* 0x0000000416047c10 */ /* 0x001fc8000ff3e0ff */
[----:B------:R-:W-:Y:S02]  /*9360*/  IADD3.X R5, PT, PT, R23, UR5, RZ, P1, !PT ;  /* 0x0000000517057c10 */ /* 0x000fe40008ffe4ff */
[----:B--2---:R-:W-:Y:S02]  /*9370*/  IADD3 R6, P0, PT, R8, UR4, RZ ;  /* 0x0000000408067c10 */ /* 0x004fe4000ff1e0ff */
[----:B---3--:R-:W-:Y:S02]  /*9380*/  PRMT R28, RZ, 0x7610, R28 ;  /* 0x00007610ff1c7816 */ /* 0x008fe4000000001c */
[----:B------:R-:W-:Y:S02]  /*9390*/  PRMT R29, RZ, 0x7610, R29 ;  /* 0x00007610ff1d7816 */ /* 0x000fe4000000001d */
[----:B------:R-:W-:Y:S02]  /*93a0*/  IADD3.X R7, PT, PT, R9, UR5, RZ, P0, !PT ;  /* 0x0000000509077c10 */ /* 0x000fe400087fe4ff */
[----:B------:R0:W2:Y:S04]  /*93b0*/  @P2 LDG.E.U16 R28, desc[UR28][R4.64] ;  /* 0x0000001c041c2981 */ /* 0x0000a8000c1e1500 */
[----:B------:R-:W3:Y:S01]  /*93c0*/  @P2 LDG.E.U16 R29, desc[UR28][R6.64] ;  /* 0x0000001c061d2981 */ /* 0x000ee2000c1e1500 */
[----:B------:R-:W-:-:S03]  /*93d0*/  ISETP.GT.AND P3, PT, R3, 0xa, PT ;  /* 0x0000000a0300780c */ /* 0x000fc60003f64270 */
[----:B----4-:R-:W-:Y:S04]  /*93e0*/  STL [R1+0x14b8], R24 ;  /* 0x0014b81801007387 */ /* 0x010fe80000100800 */
[----:B------:R-:W-:Y:S04]  /*93f0*/  STL [R1+0x14bc], R24 ;  /* 0x0014bc1801007387 */ /* 0x000fe80000100800 */
[----:B------:R-:W-:Y:S04]  /*9400*/  STL [R1+0x14c0], R24 ;  /* 0x0014c01801007387 */ /* 0x000fe80000100800 */
[----:B------:R-:W-:Y:S04]  /*9410*/  STL [R1+0x14c4], R24 ;  /* 0x0014c41801007387 */ /* 0x000fe80000100800 */
[----:B------:R-:W-:Y:S04]  /*9420*/  STL [R1+0x14c8], R24 ;  /* 0x0014c81801007387 */ /* 0x000fe80000100800 */
[----:B------:R-:W-:Y:S01]  /*9430*/  STL.64 [R1+0x14d0], R24 ;  /* 0x0014d01801007387 */ /* 0x000fe20000100a00 */
[----:B0-----:R-:W-:-:S03]  /*9440*/  IADD3 R4, P1, PT, R18, UR4, RZ ;  /* 0x0000000412047c10 */ /* 0x001fc6000ff3e0ff */
[----:B------:R-:W4:Y:S04]  /*9450*/  LDL.64 R8, [R1+0x748] ;  /* 0x0007480001087983 */ /* 0x000f280000100a00 */
[----:B------:R-:W4:Y:S01]  /*9460*/  LDL.64 R22, [R1+0x750] ;  /* 0x0007500001167983 */ /* 0x000f220000100a00 */
[----:B------:R-:W-:Y:S02]  /*9470*/  PRMT R16, RZ, 0x7610, R16 ;  /* 0x00007610ff107816 */ /* 0x000fe40000000010 */
[----:B------:R-:W-:-:S05]  /*9480*/  IADD3.X R5, PT, PT, R19, UR5, RZ, P1, !PT ;  /* 0x0000000513057c10 */ /* 0x000fca0008ffe4ff */
[----:B------:R-:W4:Y:S04]  /*9490*/  @P3 LDG.E.U16 R16, desc[UR28][R4.64] ;  /* 0x0000001c04103981 */ /* 0x000f28000c1e1500 */
[----:B--2---:R-:W-:Y:S04]  /*94a0*/  STL [R1+0x14b0], R28 ;  /* 0x0014b01c01007387 */ /* 0x004fe80000100800 */
[----:B------:R-:W-:Y:S04]  /*94b0*/  STL [R1+0x14b4], R28 ;  /* 0x0014b41c01007387 */ /* 0x000fe80000100800 */
[----:B---3--:R-:W-:Y:S04]  /*94c0*/  STL [R1+0x14ac], R29 ;  /* 0x0014ac1d01007387 */ /* 0x008fe80000100800 */
[----:B------:R-:W-:Y:S04]  /*94d0*/  STL.64 [R1+0x14d8], R28 ;  /* 0x0014d81c01007387 */ /* 0x000fe80000100a00 */
[----:B------:R0:W-:Y:S04]  /*94e0*/  STL [R1+0x14f8], R28 ;  /* 0x0014f81c01007387 */ /* 0x0001e80000100800 */
[----:B------:R-:W2:Y:S04]  /*94f0*/  LDL.64 R18, [R1+0x758] ;  /* 0x0007580001127983 */ /* 0x000ea80000100a00 */
[----:B0-----:R-:W3:Y:S01]  /*9500*/  LDL.64 R28, [R1+0x740] ;  /* 0x00074000011c7983 */ /* 0x001ee20000100a00 */
[----:B------:R-:W-:-:S02]  /*9510*/  PRMT R17, RZ, 0x7610, R17 ;  /* 0x00007610ff117816 */ /* 0x000fc40000000011 */
[----:B---3--:R-:W-:-:S04]  /*9520*/  IADD3 R6, P0, PT, R28, UR4, RZ ;  /* 0x000000041c067c10 */ /* 0x008fc8000ff1e0ff */
[----:B------:R-:W-:Y:S02]  /*9530*/  IADD3.X R7, PT, PT, R29, UR5, RZ, P0, !PT ;  /* 0x000000051d077c10 */ /* 0x000fe400087fe4ff */
[----:B------:R-:W3:Y:S04]  /*9540*/  LDL.64 R28, [R1+0x760] ;  /* 0x00076000011c7983 */ /* 0x000ee80000100a00 */
[----:B----4-:R0:W-:Y:S04]  /*9550*/  STL [R1+0x10], R16 ;  /* 0x0000101001007387 */ /* 0x0101e80000100800 */
[----:B------:R1:W4:Y:S04]  /*9560*/  @P3 LDG.E.U16 R17, desc[UR28][R6.64] ;  /* 0x0000001c06113981 */ /* 0x000328000c1e1500 */
[----:B0-----:R-:W2:Y:S01]  /*9570*/  LDL.LU R16, [R1+0x1550] ;  /* 0x0015500001107983 */ /* 0x001ea20000300800 */
[----:B------:R-:W-:-:S02]  /*9580*/  ISETP.GT.AND P2, PT, R3, 0xb, PT ;  /* 0x0000000b0300780c */ /* 0x000fc40003f44270 */
[----:B------:R-:W-:Y:S02]  /*9590*/  IADD3 R4, P1, PT, R8, UR4, RZ ;  /* 0x0000000408047c10 */ /* 0x000fe4000ff3e0ff */
[----:B-1----:R-:W-:Y:S02]  /*95a0*/  IADD3 R6, P0, PT, R22, UR4, RZ ;  /* 0x0000000416067c10 */ /* 0x002fe4000ff1e0ff */
[----:B------:R-:W-:Y:S02]  /*95b0*/  IADD3.X R5, PT, PT, R9, UR5, RZ, P1, !PT ;  /* 0x0000000509057c10 */ /* 0x000fe40008ffe4ff */
[----:B------:R-:W-:Y:S02]  /*95c0*/  PRMT R20, RZ, 0x7610, R20 ;  /* 0x00007610ff147816 */ /* 0x000fe40000000014 */
[----:B------:R-:W-:-:S05]  /*95d0*/  IADD3.X R7, PT, PT, R23, UR5, RZ, P0, !PT ;  /* 0x0000000517077c10 */ /* 0x000fca00087fe4ff */
[----:B------:R-:W3:Y:S01]  /*95e0*/  @P2 LDG.E.U16 R20, desc[UR28][R6.64] ;  /* 0x0000001c06142981 */ /* 0x000ee2000c1e1500 */
[----:B--2---:R-:W-:-:S03]  /*95f0*/  PRMT R16, RZ, 0x7610, R16 ;  /* 0x00007610ff107816 */ /* 0x004fc60000000010 */
[----:B----4-:R0:W-:Y:S04]  /*9600*/  STL [R1+0x14], R17 ;  /* 0x0000141101007387 */ /* 0x0101e80000100800 */
[----:B------:R1:W2:Y:S04]  /*9610*/  @P2 LDG.E.U16 R16, desc[UR28][R4.64] ;  /* 0x0000001c04102981 */ /* 0x0002a8000c1e1500 */
[----:B0-----:R-:W4:Y:S04]  /*9620*/  LDL.LU R17, [R1+0x154c] ;  /* 0x00154c0001117983 */ /* 0x001f280000300800 */
[----:B------:R-:W4:Y:S04]  /*9630*/  LDL.64 R22, [R1+0x770] ;  /* 0x0007700001167983 */ /* 0x000f280000100a00 */
[----:B------:R-:W4:Y:S01]  /*9640*/  LDL.64 R8, [R1+0x768] ;  /* 0x0007680001087983 */ /* 0x000f220000100a00 */
[----:B------:R-:W-:-:S02]  /*9650*/  ISETP.GT.AND P3, PT, R3, 0xc, PT ;  /* 0x0000000c0300780c */ /* 0x000fc40003f64270 */
[----:B-1----:R-:W-:Y:S02]  /*9660*/  IADD3 R4, P1, PT, R18, UR4, RZ ;  /* 0x0000000412047c10 */ /* 0x002fe4000ff3e0ff */
[----:B---3--:R-:W-:Y:S02]  /*9670*/  IADD3 R6, P0, PT, R28, UR4, RZ ;  /* 0x000000041c067c10 */ /* 0x008fe4000ff1e0ff */
[----:B------:R-:W-:Y:S02]  /*9680*/  PRMT R21, RZ, 0x7610, R21 ;  /* 0x00007610ff157816 */ /* 0x000fe40000000015 */
[----:B------:R-:W-:Y:S02]  /*9690*/  IADD3.X R5, PT, PT, R19, UR5, RZ, P1, !PT ;  /* 0x0000000513057c10 */ /* 0x000fe40008ffe4ff */
[----:B------:R-:W-:Y:S02]  /*96a0*/  PRMT R25, RZ, 0x7610, R25 ;  /* 0x00007610ff197816 */ /* 0x000fe40000000019 */
[----:B------:R-:W-:Y:S01]  /*96b0*/  IADD3.X R7, PT, PT, R29, UR5, RZ, P0, !PT ;  /* 0x000000051d077c10 */ /* 0x000fe200087fe4ff */
[----:B------:R-:W3:Y:S01]  /*96c0*/  @P3 LDG.E.U16 R21, desc[UR28][R4.64] ;  /* 0x0000001c04153981 */ /* 0x000ee2000c1e1500 */
[----:B------:R-:W-:-:S03]  /*96d0*/  ISETP.GT.AND P2, PT, R3, 0xd, PT ;  /* 0x0000000d0300780c */ /* 0x000fc60003f44270 */
[----:B------:R4:W3:Y:S01]  /*96e0*/  @P3 LDG.E.U16 R25, desc[UR28][R6.64] ;  /* 0x0000001c06193981 */ /* 0x0008e2000c1e1500 */
[----:B------:R-:W-:Y:S02]  /*96f0*/  PRMT R14, RZ, 0x7610, R14 ;  /* 0x00007610ff0e7816 */ /* 0x000fe4000000000e */
[----:B------:R-:W-:Y:S01]  /*9700*/  PRMT R15, RZ, 0x7610, R15 ;  /* 0x00007610ff0f7816 */ /* 0x000fe2000000000f */
[----:B--2---:R0:W-:Y:S04]  /*9710*/  STL [R1+0x18], R16 ;  /* 0x0000181001007387 */ /* 0x0041e80000100800 */
[----:B0-----:R-:W2:Y:S04]  /*9720*/  LDL.LU R16, [R1+0x1548] ;  /* 0x0015480001107983 */ /* 0x001ea80000300800 */
[----:B------:R0:W-:Y:S01]  /*9730*/  STL [R1+0x1c], R20 ;  /* 0x00001c1401007387 */ /* 0x0001e20000100800 */
[----:B----4-:R-:W-:-:S02]  /*9740*/  IADD3 R6, P0, PT, R22, UR4, RZ ;  /* 0x0000000416067c10 */ /* 0x010fc4000ff1e0ff */
[----:B------:R-:W-:Y:S01]  /*9750*/  IADD3 R4, P1, PT, R8, UR4, RZ ;  /* 0x0000000408047c10 */ /* 0x000fe2000ff3e0ff */
[----:B0-----:R-:W4:Y:S04]  /*9760*/  LDL.LU R20, [R1+0x1544] ;  /* 0x0015440001147983 */ /* 0x001f280000300800 */
[----:B------:R-:W2:Y:S04]  /*9770*/  LDL.64 R28, [R1+0x780] ;  /* 0x00078000011c7983 */ /* 0x000ea80000100a00 */
[----:B------:R-:W4:Y:S01]  /*9780*/  LDL.64 R18, [R1+0x778] ;  /* 0x0007780001127983 */ /* 0x000f220000100a00 */
[----:B------:R-:W-:-:S02]  /*9790*/  IADD3.X R7, PT, PT, R23, UR5, RZ, P0, !PT ;  /* 0x0000000517077c10 */ /* 0x000fc400087fe4ff */
[----:B------:R-:W-:-:S03]  /*97a0*/  IADD3.X R5, PT, PT, R9, UR5, RZ, P1, !PT ;  /* 0x0000000509057c10 */ /* 0x000fc60008ffe4ff */
[----:B------:R2:W4:Y:S04]  /*97b0*/  @P2 LDG.E.U16 R14, desc[UR28][R6.64] ;  /* 0x0000001c060e2981 */ /* 0x000528000c1e1500 */
[----:B------:R4:W4:Y:S01]  /*97c0*/  @P2 LDG.E.U16 R15, desc[UR28][R4.64] ;  /* 0x0000001c040f2981 */ /* 0x000922000c1e1500 */
[----:B------:R-:W-:-:S03]  /*97d0*/  ISETP.GT.AND P3, PT, R3, 0xe, PT ;  /* 0x0000000e0300780c */ /* 0x000fc60003f64270 */
[----:B---3--:R0:W-:Y:S01]  /*97e0*/  STL [R1+0xcc], R21 ;  /* 0x0000cc1501007387 */ /* 0x0081e20000100800 */
[----:B------:R-:W-:Y:S02]  /*97f0*/  PRMT R10, RZ, 0x7610, R10 ;  /* 0x00007610ff0a7816 */ /* 0x000fe4000000000a */
[----:B------:R-:W-:Y:S01]  /*9800*/  PRMT R11, RZ, 0x7610, R11 ;  /* 0x00007610ff0b7816 */ /* 0x000fe2000000000b */
[----:B0-----:R-:W3:Y:S04]  /*9810*/  LDL.LU R21, [R1+0x1540] ;  /* 0x0015400001157983 */ /* 0x001ee80000300800 */
[----:B------:R-:W3:Y:S04]  /*9820*/  LDL.64 R8, [R1+0x788] ;  /* 0x0007880001087983 */ /* 0x000ee80000100a00 */
[----:B------:R-:W3:Y:S01]  /*9830*/  LDL.64 R22, [R1+0x790] ;  /* 0x0007900001167983 */ /* 0x000ee20000100a00 */
[----:B--2---:R-:W-:-:S02]  /*9840*/  IADD3 R6, P0, PT, R28, UR4, RZ ;  /* 0x000000041c067c10 */ /* 0x004fc4000ff1e0ff */
[----:B----4-:R-:W-:Y:S02]  /*9850*/  IADD3 R4, P1, PT, R18, UR4, RZ ;  /* 0x0000000412047c10 */ /* 0x010fe4000ff3e0ff */
[----:B------:R-:W-:Y:S02]  /*9860*/  IADD3.X R7, PT, PT, R29, UR5, RZ, P0, !PT ;  /* 0x000000051d077c10 */ /* 0x000fe400087fe4ff */
[----:B------:R-:W-:-:S03]  /*9870*/  IADD3.X R5, PT, PT, R19, UR5, RZ, P1, !PT ;  /* 0x0000000513057c10 */ /* 0x000fc60008ffe4ff */
[----:B------:R3:W2:Y:S04]  /*9880*/  @P3 LDG.E.U16 R10, desc[UR28][R6.64] ;  /* 0x0000001c060a3981 */ /* 0x0006a8000c1e1500 */
[----:B------:R0:W4:Y:S04]  /*9890*/  @P3 LDG.E.U16 R11, desc[UR28][R4.64] ;  /* 0x0000001c040b3981 */ /* 0x000128000c1e1500 */
[----:B------:R-:W-:Y:S04]  /*98a0*/  STL [R1+0xe4], R14 ;  /* 0x0000e40e01007387 */ /* 0x000fe80000100800 */
[----:B------:R1:W-:Y:S04]  /*98b0*/  STL [R1+0xe0], R15 ;  /* 0x0000e00f01007387 */ /* 0x0003e80000100800 */
[----:B-1----:R-:W4:Y:S01]  /*98c0*/  LDL.64 R14, [R1+0x798] ;  /* 0x00079800010e7983 */ /* 0x002f220000100a00 */
[----:B------:R-:W-:Y:S01]  /*98d0*/  ISETP.GT.AND P4, PT, R3, 0xf, PT ;  /* 0x0000000f0300780c */ /* 0x000fe20003f84270 */
[----:B---3--:R-:W-:Y:S01]  /*98e0*/  IMAD.MOV.U32 R7, RZ, RZ, R9 ;  /* 0x000000ffff077224 */ /* 0x008fe200078e0009 */
[----:B0-----:R-:W-:Y:S01]  /*98f0*/  IADD3 R4, P1, PT, R8, UR4, RZ ;  /* 0x0000000408047c10 */ /* 0x001fe2000ff3e0ff */
[----:B------:R-:W3:Y:S01]  /*9900*/  LDL.LU.64 R18, [R1+0x1538] ;  /* 0x0015380001127983 */ /* 0x000ee20000300a00 */
[----:B------:R-:W-:-:S03]  /*9910*/  PRMT R13, RZ, 0x7610, R13 ;  /* 0x00007610ff0d7816 */ /* 0x000fc6000000000d */
[----:B------:R-:W3:Y:S01]  /*9920*/  LDL.64 R28, [R1+0x7a0] ;  /* 0x0007a000011c7983 */ /* 0x000ee20000100a00 */
[----:B------:R-:W-:Y:S01]  /*9930*/  IMAD.MOV.U32 R6, RZ, RZ, R8 ;  /* 0x000000ffff067224 */ /* 0x000fe200078e0008 */
[----:B------:R-:W-:Y:S02]  /*9940*/  IADD3.X R5, PT, PT, R7, UR5, RZ, P1, !PT ;  /* 0x0000000507057c10 */ /* 0x000fe40008ffe4ff */
[----:B------:R-:W-:-:S03]  /*9950*/  IADD3 R8, P2, PT, R22, UR4, RZ ;  /* 0x0000000416087c10 */ /* 0x000fc6000ff5e0ff */
[----:B------:R0:W3:Y:S01]  /*9960*/  @P4 LDG.E.U16 R13, desc[UR28][R4.64] ;  /* 0x0000001c040d4981 */ /* 0x0000e2000c1e1500 */
[----:B------:R-:W-:Y:S02]  /*9970*/  IADD3.X R9, PT, PT, R23, UR5, RZ, P2, !PT ;  /* 0x0000000517097c10 */ /* 0x000fe400097fe4ff */
[----:B------:R-:W-:-:S06]  /*9980*/  PRMT R12, RZ, 0x7610, R12 ;  /* 0x00007610ff0c7816 */ /* 0x000fcc000000000c */
[----:B------:R-:W3:Y:S04]  /*9990*/  @P4 LDG.E.U16 R12, desc[UR28][R8.64] ;  /* 0x0000001c080c4981 */ /* 0x000ee8000c1e1500 */
[----:B--2---:R-:W-:Y:S04]  /*99a0*/  STL [R1+0xfc], R10 ;  /* 0x0000fc0a01007387 */ /* 0x004fe80000100800 */
[----:B----4-:R1:W-:Y:S04]  /*99b0*/  STL [R1+0xf8], R11 ;  /* 0x0000f80b01007387 */ /* 0x0103e80000100800 */
[----:B-1----:R-:W2:Y:S04]  /*99c0*/  LDL.64 R10, [R1+0x7a8] ;  /* 0x0007a800010a7983 */ /* 0x002ea80000100a00 */
[----:B------:R-:W-:Y:S01]  /*99d0*/  STL [R1+0xd0], R25 ;  /* 0x0000d01901007387 */ /* 0x000fe20000100800 */
[----:B------:R-:W-:-:S03]  /*99e0*/  IADD3 R6, P1, PT, R14, UR4, RZ ;  /* 0x000000040e067c10 */ /* 0x000fc6000ff3e0ff */
[----:B------:R-:W4:Y:S01]  /*99f0*/  LDL.LU.64 R22, [R1+0x1530] ;  /* 0x0015300001167983 */ /* 0x000f220000300a00 */
[----:B0-----:R-:W-:Y:S02]  /*9a00*/  IMAD.MOV.U32 R4, RZ, RZ, R14 ;  /* 0x000000ffff047224 */ /* 0x001fe400078e000e */
[----:B------:R-:W-:Y:S02]  /*9a10*/  IMAD.MOV.U32 R5, RZ, RZ, R15 ;  /* 0x000000ffff057224 */ /* 0x000fe400078e000f */
[----:B------:R-:W4:Y:S01]  /*9a20*/  LDL.64 R14, [R1+0x7b0] ;  /* 0x0007b000010e7983 */ /* 0x000f220000100a00 */
[----:B------:R-:W-:Y:S02]  /*9a30*/  ISETP.GT.AND P0, PT, R3, 0x10, PT ;  /* 0x000000100300780c */ /* 0x000fe40003f04270 */
[----:B---3--:R-:W-:Y:S02]  /*9a40*/  IADD3 R4, P2, PT, R28, UR4, RZ ;  /* 0x000000041c047c10 */ /* 0x008fe4000ff5e0ff */
[----:B------:R-:W-:-:S02]  /*9a50*/  PRMT R17, RZ, 0x7610, R17 ;  /* 0x00007610ff117816 */ /* 0x000fc40000000011 */
[----:B------:R-:W-:Y:S02]  /*9a60*/  IADD3.X R7, PT, PT, R5, UR5, RZ, P1, !PT ;  /* 0x0000000505077c10 */ /* 0x000fe40008ffe4ff */
[----:B------:R-:W-:Y:S02]  /*9a70*/  PRMT R16, RZ, 0x7610, R16 ;  /* 0x00007610ff107816 */ /* 0x000fe40000000010 */
[----:B------:R-:W-:Y:S02]  /*9a80*/  IADD3.X R5, PT, PT, R29, UR5, RZ, P2, !PT ;  /* 0x000000051d057c10 */ /* 0x000fe400097fe4ff */
[----:B------:R-:W-:Y:S01]  /*9a90*/  ISETP.GT.AND P3, PT, R3, 0x11, PT ;  /* 0x000000110300780c */ /* 0x000fe20003f64270 */
[----:B------:R2:W3:Y:S01]  /*9aa0*/  @P0 LDG.E.U16 R17, desc[UR28][R6.64] ;  /* 0x0000001c06110981 */ /* 0x0004e2000c1e1500 */
[----:B------:R-:W-:-:S03]  /*9ab0*/  PRMT R20, RZ, 0x7610, R20 ;  /* 0x00007610ff147816 */ /* 0x000fc60000000014 */
[----:B------:R4:W3:Y:S01]  /*9ac0*/  @P0 LDG.E.U16 R16, desc[UR28][R4.64] ;  /* 0x0000001c04100981 */ /* 0x0008e2000c1e1500 */
[----:B------:R-:W-:-:S03]  /*9ad0*/  PRMT R19, RZ, 0x7610, R19 ;  /* 0x00007610ff137816 */ /* 0x000fc60000000013 */
[----:B------:R-:W-:Y:S04]  /*9ae0*/  STL [R1+0x10c], R12 ;  /* 0x00010c0c01007387 */ /* 0x000fe80000100800 */
[----:B------:R0:W-:Y:S04]  /*9af0*/  STL [R1+0x108], R13 ;  /* 0x0001080d01007387 */ /* 0x0001e80000100800 */
[----:B0-----:R-:W3:Y:S01]  /*9b00*/  LDL.64 R12, [R1+0x7b8] ;  /* 0x0007b800010c7983 */ /* 0x001ee20000100a00 */
[----:B--2---:R-:W-:-:S04]  /*9b10*/  IADD3 R6, P1, PT, R10, UR4, RZ ;  /* 0x000000040a067c10 */ /* 0x004fc8000ff3e0ff */
[----:B------:R-:W-:Y:S02]  /*9b20*/  IADD3.X R7, PT, PT, R11, UR5, RZ, P1, !PT ;  /* 0x000000050b077c10 */ /* 0x000fe40008ffe4ff */
[----:B------:R-:W2:Y:S04]  /*9b30*/  LDL.64 R10, [R1+0x7c0] ;  /* 0x0007c000010a7983 */ /* 0x000ea80000100a00 */
[----:B------:R0:W2:Y:S01]  /*9b40*/  @P3 LDG.E.U16 R20, desc[UR28][R6.64] ;  /* 0x0000001c06143981 */ /* 0x0000a2000c1e1500 */
[----:B----4-:R-:W-:-:S04]  /*9b50*/  IADD3 R4, P0, PT, R14, UR4, RZ ;  /* 0x000000040e047c10 */ /* 0x010fc8000ff1e0ff */
[----:B------:R-:W-:-:S05]  /*9b60*/  IADD3.X R5, PT, PT, R15, UR5, RZ, P0, !PT ;  /* 0x000000050f057c10 */ /* 0x000fca00087fe4ff */
[----:B------:R-:W4:Y:S01]  /*9b70*/  @P3 LDG.E.U16 R19, desc[UR28][R4.64] ;  /* 0x0000001c04133981 */ /* 0x000f22000c1e1500 */
[----:B------:R-:W-:-:S03]  /*9b80*/  ISETP.GT.AND P1, PT, R3, 0x12, PT ;  /* 0x000000120300780c */ /* 0x000fc60003f24270 */
[----:B---3--:R1:W-:Y:S01]  /*9b90*/  STL.64 [R1+0x14e0], R16 ;  /* 0x0014e01001007387 */ /* 0x0083e20000100a00 */
[----:B------:R-:W-:Y:S02]  /*9ba0*/  PRMT R22, RZ, 0x7610, R22 ;  /* 0x00007610ff167816 */ /* 0x000fe40000000016 */
[----:B0-----:R-:W-:-:S04]  /*9bb0*/  IADD3 R6, P0, PT, R12, UR4, RZ ;  /* 0x000000040c067c10 */ /* 0x001fc8000ff1e0ff */
[----:B------:R-:W-:-:S05]  /*9bc0*/  IADD3.X R7, PT, PT, R13, UR5, RZ, P0, !PT ;  /* 0x000000050d077c10 */ /* 0x000fca00087fe4ff */
[----:B------:R-:W3:Y:S04]  /*9bd0*/  @P1 LDG.E.U16 R22, desc[UR28][R6.64] ;  /* 0x0000001c06161981 */ /* 0x000ee8000c1e1500 */
[----:B--2---:R-:W-:Y:S04]  /*9be0*/  STL [R1+0x14a8], R20 ;  /* 0x0014a81401007387 */ /* 0x004fe80000100800 */
[----:B----4-:R-:W-:Y:S04]  /*9bf0*/  STL [R1+0x14a4], R19 ;  /* 0x0014a41301007387 */ /* 0x010fe80000100800 */
[----:B------:R-:W2:Y:S04]  /*9c00*/  LDL.64 R14, [R1+0x7c8] ;  /* 0x0007c800010e7983 */ /* 0x000ea80000100a00 */
[----:B------:R-:W4:Y:S01]  /*9c10*/  LDL.64 R28, [R1+0x7d0] ;  /* 0x0007d000011c7983 */ /* 0x000f220000100a00 */
[----:B------:R-:W-:-:S02]  /*9c20*/  IADD3 R4, P0, PT, R10, UR4, RZ ;  /* 0x000000040a047c10 */ /* 0x000fc4000ff1e0ff */
[----:B------:R-:W-:Y:S02]  /*9c30*/  PRMT R23, RZ, 0x7610, R23 ;  /* 0x00007610ff177816 */ /* 0x000fe40000000017 */
[----:B------:R-:W-:-:S05]  /*9c40*/  IADD3.X R5, PT, PT, R11, UR5, RZ, P0, !PT ;  /* 0x000000050b057c10 */ /* 0x000fca00087fe4ff */
[----:B------:R2:W4:Y:S01]  /*9c50*/  @P1 LDG.E.U16 R23, desc[UR28][R4.64] ;  /* 0x0000001c04171981 */ /* 0x000522000c1e1500 */
[----:B------:R-:W-:Y:S02]  /*9c60*/  ISETP.GT.AND P1, PT, R3, 0x13, PT ;  /* 0x000000130300780c */ /* 0x000fe40003f24270 */
[----:B-1----:R-:W-:Y:S02]  /*9c70*/  PRMT R17, RZ, 0x7610, R17 ;  /* 0x00007610ff117816 */ /* 0x002fe40000000011 */
[----:B------:R-:W-:Y:S01]  /*9c80*/  PRMT R16, RZ, 0x7610, R16 ;  /* 0x00007610ff107816 */ /* 0x000fe20000000010 */
[----:B---3--:R-:W-:Y:S04]  /*9c90*/  STL [R1+0x1494], R22 ;  /* 0x0014941601007387 */ /* 0x008fe80000100800 */
[----:B------:R-:W-:Y:S04]  /*9ca0*/  STL [R1+0x1498], R22 ;  /* 0x0014981601007387 */ /* 0x000fe80000100800 */
[----:B------:R-:W-:Y:S04]  /*9cb0*/  STL [R1+0x149c], R22 ;  /* 0x00149c1601007387 */ /* 0x000fe80000100800 */
[----:B------:R-:W-:Y:S04]  /*9cc0*/  STL [R1+0x14a0], R22 ;  /* 0x0014a01601007387 */ /* 0x000fe80000100800 */
[----:B------:R-:W3:Y:S04]  /*9cd0*/  LDL.64 R12, [R1+0x7d8] ;  /* 0x0007d800010c7983 */ /* 0x000ee80000100a00 */
[----:B------:R-:W3:Y:S01]  /*9ce0*/  LDL.64 R10, [R1+0x7e0] ;  /* 0x0007e000010a7983 */ /* 0x000ee20000100a00 */
[----:B--2---:R-:W-:-:S04]  /*9cf0*/  IADD3 R4, P0, PT, R14, UR4, RZ ;  /* 0x000000040e047c10 */ /* 0x004fc8000ff1e0ff */
[----:B------:R-:W-:-:S05]  /*9d00*/  IADD3.X R5, PT, PT, R15, UR5, RZ, P0, !PT ;  /* 0x000000050f057c10 */ /* 0x000fca00087fe4ff */
[----:B------:R4:W2:Y:S02]  /*9d10*/  @P1 LDG.E.U16 R17, desc[UR28][R4.64] ;  /* 0x0000001c04111981 */ /* 0x0008a4000c1e1500 */
[----:B----4-:R-:W-:-:S04]  /*9d20*/  IADD3 R4, P0, PT, R28, UR4, RZ ;  /* 0x000000041c047c10 */ /* 0x010fc8000ff1e0ff */
[----:B------:R-:W-:-:S05]  /*9d30*/  IADD3.X R5, PT, PT, R29, UR5, RZ, P0, !PT ;  /* 0x000000051d057c10 */ /* 0x000fca00087fe4ff */
[----:B------:R3:W4:Y:S04]  /*9d40*/  @P1 LDG.E.U16 R16, desc[UR28][R4.64] ;  /* 0x0000001c04101981 */ /* 0x000728000c1e1500 */
[----:B------:R-:W-:Y:S04]  /*9d50*/  STL [R1+0x1490], R23 ;  /* 0x0014901701007387 */ /* 0x000fe80000100800 */
[----:B------:R-:W-:Y:S04]  /*9d60*/  STL.64 [R1+0x14f0], R22 ;  /* 0x0014f01601007387 */ /* 0x000fe80000100a00 */
[----:B------:R-:W2:Y:S04]  /*9d70*/  LDL.LU.64 R14, [R1+0x1528] ;  /* 0x00152800010e7983 */ /* 0x000ea80000300a00 */
[----:B------:R-:W2:Y:S01]  /*9d80*/  LDL.64 R28, [R1+0x7e8] ;  /* 0x0007e800011c7983 */ /* 0x000ea20000100a00 */
[----:B---3--:R-:W-:-:S04]  /*9d90*/  IADD3 R4, P0, PT, R12, UR4, RZ ;  /* 0x000000040c047c10 */ /* 0x008fc8000ff1e0ff */
[----:B------:R-:W-:Y:S01]  /*9da0*/  IADD3.X R5, PT, PT, R13, UR5, RZ, P0, !PT ;  /* 0x000000050d057c10 */ /* 0x000fe200087fe4ff */
[----:B----4-:R-:W-:Y:S04]  /*9db0*/  STL [R1+0xc], R16 ;  /* 0x00000c1001007387 */ /* 0x010fe80000100800 */
[----:B--2---:R0:W-:Y:S04]  /*9dc0*/  STL [R1+0x4], R17 ;  /* 0x0000041101007387 */ /* 0x0041e80000100800 */
[----:B0-----:R-:W2:Y:S04]  /*9dd0*/  LDL.64 R16, [R1+0x7f0] ;  /* 0x0007f00001107983 */ /* 0x001ea80000100a00 */
[----:B------:R-:W3:Y:S01]  /*9de0*/  LDL.LU.64 R12, [R1+0x1520] ;  /* 0x00152000010c7983 */ /* 0x000ee20000300a00 */
[----:B------:R-:W-:-:S02]  /*9df0*/  ISETP.GT.AND P1, PT, R3, 0x14, PT ;  /* 0x000000140300780c */ /* 0x000fc40003f24270 */
[----:B---3--:R-:W-:Y:S02]  /*9e00*/  PRMT R13, RZ, 0x7610, R13 ;  /* 0x00007610ff0d7816 */ /* 0x008fe4000000000d */
[----:B------:R-:W-:-:S09]  /*9e10*/  PRMT R12, RZ, 0x7610, R12 ;  /* 0x00007610ff0c7816 */ /* 0x000fd2000000000c */
[----:B------:R0:W3:Y:S02]  /*9e20*/  @P1 LDG.E.U16 R13, desc[UR28][R4.64] ;  /* 0x0000001c040d1981 */ /* 0x0000e4000c1e1500 */
[----:B0-----:R-:W-:-:S04]  /*9e30*/  IADD3 R4, P0, PT, R10, UR4, RZ ;  /* 0x000000040a047c10 */ /* 0x001fc8000ff1e0ff */
[----:B------:R-:W-:Y:S02]  /*9e40*/  IADD3.X R5, PT, PT, R11, UR5, RZ, P0, !PT ;  /* 0x000000050b057c10 */ /* 0x000fe400087fe4ff */
[----:B------:R-:W4:Y:S04]  /*9e50*/  LDL.64 R10, [R1+0x7f8] ;  /* 0x0007f800010a7983 */ /* 0x000f280000100a00 */
[----:B------:R0:W3:Y:S01]  /*9e60*/  @P1 LDG.E.U16 R12, desc[UR28][R4.64] ;  /* 0x0000001c040c1981 */ /* 0x0000e2000c1e1500 */
[----:B------:R-:W-:Y:S02]  /*9e70*/  ISETP.GT.AND P1, PT, R3, 0x15, PT ;  /* 0x000000150300780c */ /* 0x000fe40003f24270 */
[----:B------:R-:W-:Y:S02]  /*9e80*/  PRMT R23, RZ, 0x7610, R23 ;  /* 0x00007610ff177816 */ /* 0x000fe40000000017 */
[----:B0-----:R-:W-:-:S04]  /*9e90*/  IADD3 R4, P0, PT, R28, UR4, RZ ;  /* 0x000000041c047c10 */ /* 0x001fc8000ff1e0ff */
[----:B------:R-:W-:-:S05]  /*9ea0*/  IADD3.X R5, PT, PT, R29, UR5, RZ, P0, !PT ;  /* 0x000000051d057c10 */ /* 0x000fca00087fe4ff */
[----:B------:R2:W4:Y:S01]  /*9eb0*/  @P1 LDG.E.U16 R23, desc[UR28][R4.64] ;  /* 0x0000001c04171981 */ /* 0x000522000c1e1500 */
[----:B------:R-:W-:Y:S02]  /*9ec0*/  PRMT R15, RZ, 0x7610, R15 ;  /* 0x00007610ff0f7816 */ /* 0x000fe4000000000f */
[----:B--2---:R-:W-:-:S04]  /*9ed0*/  IADD3 R4, P0, PT, R16, UR4, RZ ;  /* 0x0000000410047c10 */ /* 0x004fc8000ff1e0ff */
[----:B------:R-:W-:-:S05]  /*9ee0*/  IADD3.X R5, PT, PT, R17, UR5, RZ, P0, !PT ;  /* 0x0000000511057c10 */ /* 0x000fca00087fe4ff */
[----:B------:R4:W2:Y:S01]  /*9ef0*/  @P1 LDG.E.U16 R15, desc[UR28][R4.64] ;  /* 0x0000001c040f1981 */ /* 0x0008a2000c1e1500 */
[----:B------:R-:W-:Y:S02]  /*9f00*/  ISETP.GT.AND P1, PT, R3, 0x16, PT ;  /* 0x000000160300780c */ /* 0x000fe40003f24270 */
[----:B------:R-:W-:Y:S01]  /*9f10*/  PRMT R14, RZ, 0x7610, R14 ;  /* 0x00007610ff0e7816 */ /* 0x000fe2000000000e */
[----:B---3--:R-:W-:Y:S04]  /*9f20*/  STL [R1+0x98], R12 ;  /* 0x0000980c01007387 */ /* 0x008fe80000100800 */
[----:B------:R0:W-:Y:S01]  /*9f30*/  STL [R1+0x94], R13 ;  /* 0x0000940d01007387 */ /* 0x0001e20000100800 */
[----:B----4-:R-:W-:Y:S02]  /*9f40*/  IADD3 R4, P0, PT, R10, UR4, RZ ;  /* 0x000000040a047c10 */ /* 0x010fe4000ff1e0ff */
[----:B------:R-:W-:Y:S01]  /*9f50*/  PRMT R22, RZ, 0x7610, R22 ;  /* 0x00007610ff167816 */ /* 0x000fe20000000016 */
[----:B------:R-:W3:Y:S04]  /*9f60*/  LDL.64 R28, [R1+0x808] ;  /* 0x00080800011c7983 */ /* 0x000ee80000100a00 */
[----:B------:R-:W4:Y:S04]  /*9f70*/  LDL.64 R16, [R1+0x810] ;  /* 0x0008100001107983 */ /* 0x000f280000100a00 */
[----:B0-----:R-:W2:Y:S01]  /*9f80*/  LDL.64 R12, [R1+0x800] ;  /* 0x00080000010c7983 */ /* 0x001ea20000100a00 */
[----:B------:R-:W-:-:S03]  /*9f90*/  IADD3.X R5, PT, PT, R11, UR5, RZ, P0, !PT ;  /* 0x000000050b057c10 */ /* 0x000fc600087fe4ff */
[----:B------:R-:W3:Y:S04]  /*9fa0*/  LDL.LU.64 R10, [R1+0x1518] ;  /* 0x00151800010a7983 */ /* 0x000ee80000300a00 */
[----:B------:R2:W3:Y:S02]  /*9fb0*/  @P1 LDG.E.U16 R14, desc[UR28][R4.64] ;  /* 0x0000001c040e1981 */ /* 0x0004e4000c1e1500 */
[----:B--2---:R-:W-:-:S04]  /*9fc0*/  IADD3 R4, P0, PT, R12, UR4, RZ ;  /* 0x000000040c047c10 */ /* 0x004fc8000ff1e0ff */
[----:B------:R-:W-:-:S05]  /*9fd0*/  IADD3.X R5, PT, PT, R13, UR5, RZ, P0, !PT ;  /* 0x000000050d057c10 */ /* 0x000fca00087fe4ff */
[----:B------:R0:W2:Y:S04]  /*9fe0*/  @P1 LDG.E.U16 R22, desc[UR28][R4.64] ;  /* 0x0000001c04161981 */ /* 0x0000a8000c1e1500 */
[----:B---3--:R-:W-:Y:S04]  /*9ff0*/  STL [R1+0xd8], R14 ;  /* 0x0000d80e01007387 */ /* 0x008fe80000100800 */
[----:B------:R1:W-:Y:S04]  /*a000*/  STL [R1+0xc8], R15 ;  /* 0x0000c80f01007387 */ /* 0x0003e80000100800 */
[----:B-1----:R-:W3:Y:S01]  /*a010*/  LDL.64 R14, [R1+0x818] ;  /* 0x00081800010e7983 */ /* 0x002ee20000100a00 */
[----:B------:R-:W-:-:S03]  /*a020*/  ISETP.GT.AND P1, PT, R3, 0x17, PT ;  /* 0x000000170300780c */ /* 0x000fc60003f24270 */
[----:B------:R-:W3:Y:S01]  /*a030*/  LDL.LU.64 R12, [R1+0x1510] ;  /* 0x00151000010c7983 */ /* 0x000ee20000300a00 */
[----:B0-----:R-:W-:Y:S02]  /*a040*/  IADD3 R4, P0, PT, R28, UR4, RZ ;  /* 0x000000041c047c10 */ /* 0x001fe4000ff1e0ff */
[----:B------:R-:W-:Y:S02]  /*a050*/  PRMT R24, RZ, 0x7610, R24 ;  /* 0x00007610ff187816 */ /* 0x000fe40000000018 */
[----:B------:R-:W-:-:S05]  /*a060*/  IADD3.X R5, PT, PT, R29, UR5, RZ, P0, !PT ;  /* 0x000000051d057c10 */ /* 0x000fca00087fe4ff */
[----:B------:R4:W3:Y:S01]  /*a070*/  @P1 LDG.E.U16 R24, desc[UR28][R4.64] ;  /* 0x0000001c04181981 */ /* 0x0008e2000c1e1500 */
[----:B------:R-:W-:Y:S02]  /*a080*/  PRMT R6, RZ, 0x7610, R6 ;  /* 0x00007610ff067816 */ /* 0x000fe40000000006 */
[----:B----4-:R-:W-:-:S04]  /*a090*/  IADD3 R4, P0, PT, R16, UR4, RZ ;  /* 0x0000000410047c10 */ /* 0x010fc8000ff1e0ff */
[----:B------:R-:W-:-:S05]  /*a0a0*/  IADD3.X R5, PT, PT, R17, UR5, RZ, P0, !PT ;  /* 0x0000000511057c10 */ /* 0x000fca00087fe4ff */
[----:B------:R3:W4:Y:S04]  /*a0b0*/  @P1 LDG.E.U16 R6, desc[UR28][R4.64] ;  /* 0x0000001c04061981 */ /* 0x000728000c1e1500 */
[----:B--2---:R-:W-:Y:S04]  /*a0c0*/  STL [R1+0xdc], R22 ;  /* 0x0000dc1601007387 */ /* 0x004fe80000100800 */
[----:B------:R0:W-:Y:S04]  /*a0d0*/  STL [R1+0xc0], R23 ;  /* 0x0000c01701007387 */ /* 0x0001e80000100800 */
[----:B------:R-:W2:Y:S04]  /*a0e0*/  LDL.64 R16, [R1+0x828] ;  /* 0x0008280001107983 */ /* 0x000ea80000100a00 */
[----:B0-----:R-:W2:Y:S01]  /*a0f0*/  LDL.64 R22, [R1+0x820] ;  /* 0x0008200001167983 */ /* 0x001ea20000100a00 */
[----:B---3--:R-:W-:-:S04]  /*a100*/  IADD3 R4, P0, PT, R14, UR4, RZ ;  /* 0x000000040e047c10 */ /* 0x008fc8000ff1e0ff */
[----:B------:R-:W-:Y:S02]  /*a110*/  IADD3.X R5, PT, PT, R15, UR5, RZ, P0, !PT ;  /* 0x000000050f057c10 */ /* 0x000fe400087fe4ff */
[----:B------:R-:W3:Y:S01]  /*a120*/  LDL.64 R14, [R1+0x830] ;  /* 0x00083000010e7983 */ /* 0x000ee20000100a00 */
[----:B------:R-:W-:Y:S02]  /*a130*/  ISETP.GT.AND P1, PT, R3, 0x18, PT ;  /* 0x000000180300780c */ /* 0x000fe40003f24270 */
[----:B------:R-:W-:Y:S02]  /*a140*/  PRMT R11, RZ, 0x7610, R11 ;  /* 0x00007610ff0b7816 */ /* 0x000fe4000000000b */
[----:B------:R-:W-:-:S09]  /*a150*/  PRMT R10, RZ, 0x7610, R10 ;  /* 0x00007610ff0a7816 */ /* 0x000fd2000000000a */
[----:B------:R2:W3:Y:S01]  /*a160*/  @P1 LDG.E.U16 R11, desc[UR28][R4.64] ;  /* 0x0000001c040b1981 */ /* 0x0004e2000c1e1500 */
[----:B------:R-:W-:-:S03]  /*a170*/  PRMT R13, RZ, 0x7610, R13 ;  /* 0x00007610ff0d7816 */ /* 0x000fc6000000000d */
[----:B------:R0:W-:Y:S04]  /*a180*/  STL [R1+0xf4], R24 ;  /* 0x0000f41801007387 */ /* 0x0001e80000100800 */
[----:B------:R-:W3:Y:S04]  /*a190*/  LDL.64 R28, [R1+0x650] ;  /* 0x00065000011c7983 */ /* 0x000ee80000100a00 */
[----:B0-----:R-:W3:Y:S01]  /*a1a0*/  LDL.64 R24, [R1+0x838] ;  /* 0x0008380001187983 */ /* 0x001ee20000100a00 */
[----:B--2---:R-:W-:-:S04]  /*a1b0*/  IADD3 R4, P0, PT, R22, UR4, RZ ;  /* 0x0000000416047c10 */ /* 0x004fc8000ff1e0ff */
[----:B------:R-:W-:Y:S02]  /*a1c0*/  IADD3.X R5, PT, PT, R23, UR5, RZ, P0, !PT ;  /* 0x0000000517057c10 */ /* 0x000fe400087fe4ff */
[----:B------:R-:W2:Y:S04]  /*a1d0*/  LDL.64 R22, [R1+0x840] ;  /* 0x0008400001167983 */ /* 0x000ea80000100a00 */
[----:B------:R0:W2:Y:S01]  /*a1e0*/  @P1 LDG.E.U16 R10, desc[UR28][R4.64] ;  /* 0x0000001c040a1981 */ /* 0x0000a2000c1e1500 */
[----:B------:R-:W-:Y:S02]  /*a1f0*/  ISETP.GT.AND P1, PT, R3, 0x19, PT ;  /* 0x000000190300780c */ /* 0x000fe40003f24270 */
[----:B0-----:R-:W-:-:S04]  /*a200*/  IADD3 R4, P0, PT, R16, UR4, RZ ;  /* 0x0000000410047c10 */ /* 0x001fc8000ff1e0ff */
[----:B------:R-:W-:Y:S02]  /*a210*/  IADD3.X R5, PT, PT, R17, UR5, RZ, P0, !PT ;  /* 0x0000000511057c10 */ /* 0x000fe400087fe4ff */
[----:B------:R-:W2:Y:S05]  /*a220*/  LDL.64 R16, [R1+0x848] ;  /* 0x0008480001107983 */ /* 0x000eaa0000100a00 */
[----:B------:R3:W2:Y:S02]  /*a230*/  @P1 LDG.E.U16 R13, desc[UR28][R4.64] ;  /* 0x0000001c040d1981 */ /* 0x0006a4000c1e1500 */
[----:B---3--:R-:W-:-:S04]  /*a240*/  IADD3 R4, P0, PT, R14, UR4, RZ ;  /* 0x000000040e047c10 */ /* 0x008fc8000ff1e0ff */
[----:B------:R-:W-:Y:S02]  /*a250*/  IADD3.X R5, PT, PT, R15, UR5, RZ, P0, !PT ;  /* 0x000000050f057c10 */ /* 0x000fe400087fe4ff */
[----:B------:R-:W3:Y:S01]  /*a260*/  LDL.LU.64 R14, [R1+0x1508] ;  /* 0x00150800010e7983 */ /* 0x000ee20000300a00 */
[----:B------:R-:W-:-:S06]  /*a270*/  PRMT R12, RZ, 0x7610, R12 ;  /* 0x00007610ff0c7816 */ /* 0x000fcc000000000c */
[----:B------:R0:W2:Y:S01]  /*a280*/  @P1 LDG.E.U16 R12, desc[UR28][R4.64] ;  /* 0x0000001c040c1981 */ /* 0x0000a2000c1e1500 */
[----:B------:R-:W-:Y:S02]  /*a290*/  ISETP.GT.AND P1, PT, R3, 0x1a, PT ;  /* 0x0000001a0300780c */ /* 0x000fe40003f24270 */
[----:B0-----:R-:W-:-:S04]  /*a2a0*/  IADD3 R4, P0, PT, R24, UR4, RZ ;  /* 0x0000000418047c10 */ /* 0x001fc8000ff1e0ff */
[----:B------:R-:W-:Y:S02]  /*a2b0*/  IADD3.X R5, PT, PT, R25, UR5, RZ, P0, !PT ;  /* 0x0000000519057c10 */ /* 0x000fe400087fe4ff */
[----:B------:R-:W-:Y:S02]  /*a2c0*/  ISETP.GT.AND P2, PT, R3, 0x1b, PT ;  /* 0x0000001b0300780c */ /* 0x000fe40003f44270 */
[----:B------:R-:W-:Y:S02]  /*a2d0*/  PRMT R21, RZ, 0x7610, R21 ;  /* 0x00007610ff157816 */ /* 0x000fe40000000015 */
[----:B---3--:R-:W-:-:S06]  /*a2e0*/  PRMT R15, RZ, 0x7610, R15 ;  /* 0x00007610ff0f7816 */ /* 0x008fcc000000000f */
[----:B------:R2:W3:Y:S01]  /*a2f0*/  @P1 LDG.E.U16 R15, desc[UR28][R4.64] ;  /* 0x0000001c040f1981 */ /* 0x0004e2000c1e1500 */
[----:B------:R-:W-:Y:S02]  /*a300*/  PRMT R14, RZ, 0x7610, R14 ;  /* 0x00007610ff0e7816 */ /* 0x000fe4000000000e */
[----:B--2---:R-:W-:-:S04]  /*a310*/  IADD3 R4, P0, PT, R22, UR4, RZ ;  /* 0x0000000416047c10 */ /* 0x004fc8000ff1e0ff */
[----:B------:R-:W-:-:S05]  /*a320*/  IADD3.X R5, PT, PT, R23, UR5, RZ, P0, !PT ;  /* 0x0000000517057c10 */ /* 0x000fca00087fe4ff */
[----:B------:R0:W2:Y:S02]  /*a330*/  @P1 LDG.E.U16 R14, desc[UR28][R4.64] ;  /* 0x0000001c040e1981 */ /* 0x0000a4000c1e1500 */
[----:B0-----:R-:W-:-:S04]  /*a340*/  IADD3 R4, P0, PT, R16, UR4, RZ ;  /* 0x0000000410047c10 */ /* 0x001fc8000ff1e0ff */
[----:B------:R-:W-:-:S05]  /*a350*/  IADD3.X R5, PT, PT, R17, UR5, RZ, P0, !PT ;  /* 0x0000000511057c10 */ /* 0x000fca00087fe4ff */
[----:B------:R0:W2:Y:S01]  /*a360*/  @P2 LDG.E.U16 R21, desc[UR28][R4.64] ;  /* 0x0000001c04152981 */ /* 0x0000a2000c1e1500 */
[----:B------:R-:W-:Y:S02]  /*a370*/  ISETP.GT.AND P1, PT, R3, 0x1, PT ;  /* 0x000000010300780c */ /* 0x000fe40003f24270 */
[----:B------:R-:W-:Y:S01]  /*a380*/  PRMT R9, RZ, 0x7610, R9 ;  /* 0x00007610ff097816 */ /* 0x000fe20000000009 */
[----:B---3--:R-:W-:Y:S04]  /*a390*/  STL [R1+0x148c], R15 ;  /* 0x00148c0f01007387 */ /* 0x008fe80000100800 */
[----:B----4-:R1:W-:Y:S04]  /*a3a0*/  STL [R1+0xec], R6 ;  /* 0x0000ec0601007387 */ /* 0x0103e80000100800 */
[----:B------:R-:W3:Y:S01]  /*a3b0*/  LDL.64 R24, [R1+0x850] ;  /* 0x0008500001187983 */ /* 0x000ee20000100a00 */
[----:B-1----:R-:W0:Y:S02]  /*a3c0*/  LDC R6, c[0x0][0x3a8] ;  /* 0x0000ea00ff067b82 */ /* 0x002e240000000800 */
[----:B0-----:R-:W-:Y:S01]  /*a3d0*/  IMAD.WIDE R4, R6, 0x2, R28 ;  /* 0x0000000206047825 */ /* 0x001fe200078e021c */
[----:B--2---:R-:W-:Y:S02]  /*a3e0*/  STL [R1+0x147c], R21 ;  /* 0x00147c1501007387 */ /* 0x004fe40000100800 */
[----:B------:R-:W-:-:S02]  /*a3f0*/  IADD3 R4, P0, PT, R4, UR4, RZ ;  /* 0x0000000404047c10 */ /* 0x000fc4000ff1e0ff */
[----:B------:R-:W-:Y:S02]  /*a400*/  STL [R1+0x1480], R21 ;  /* 0x0014801501007387 */ /* 0x000fe40000100800 */
[----:B------:R-:W-:Y:S02]  /*a410*/  IADD3.X R5, PT, PT, R5, UR5, RZ, P0, !PT ;  /* 0x0000000505057c10 */ /* 0x000fe400087fe4ff */
[----:B------:R-:W-:Y:S04]  /*a420*/  STL [R1+0x1484], R21 ;  /* 0x0014841501007387 */ /* 0x000fe80000100800 */
[----:B------:R-:W-:Y:S04]  /*a430*/  STL [R1+0x1488], R21 ;  /* 0x0014881501007387 */ /* 0x000fe80000100800 */
[----:B------:R-:W2:Y:S04]  /*a440*/  LDL.64 R22, [R1+0x858] ;  /* 0x0008580001167983 */ /* 0x000ea80000100a00 */
[----:B------:R0:W4:Y:S02]  /*a450*/  @P1 LDG.E.U16 R9, desc[UR28][R4.64] ;  /* 0x0000001c04091981 */ /* 0x000124000c1e1500 */
[----:B0-----:R-:W-:-:S02]  /*a460*/  IMAD.WIDE R4, R6, 0x2, R26 ;  /* 0x0000000206047825 */ /* 0x001fc400078e021a */
[----:B------:R-:W4:Y:S01]  /*a470*/  LDL.LU.64 R26, [R1+0x1500] ;  /* 0x00150000011a7983 */ /* 0x000f220000300a00 */
[----:B------:R-:W-:-:S03]  /*a480*/  IADD3 R4, P0, PT, R4, UR4, RZ ;  /* 0x0000000404047c10 */ /* 0x000fc6000ff1e0ff */
[----:B------:R-:W4:Y:S01]  /*a490*/  LDL.64 R16, [R1+0x860] ;  /* 0x0008600001107983 */ /* 0x000f220000100a00 */
[----:B------:R-:W-:Y:S02]  /*a4a0*/  PRMT R8, RZ, 0x7610, R8 ;  /* 0x00007610ff087816 */ /* 0x000fe40000000008 */
[----:B------:R-:W-:Y:S01]  /*a4b0*/  IADD3.X R5, PT, PT, R5, UR5, RZ, P0, !PT ;  /* 0x0000000505057c10 */ /* 0x000fe200087fe4ff */
[----:B------:R-:W4:Y:S04]  /*a4c0*/  LDL.64 R28, [R1+0x868] ;  /* 0x00086800011c7983 */ /* 0x000f280000100a00 */
[----:B------:R3:W4:Y:S01]  /*a4d0*/  @P1 LDG.E.U16 R8, desc[UR28][R4.64] ;  /* 0x0000001c04081981 */ /* 0x000722000c1e1500 */
[----:B------:R-:W-:Y:S02]  /*a4e0*/  PRMT R18, RZ, 0x7610, R18 ;  /* 0x00007610ff127816 */ /* 0x000fe40000000012 */
[----:B------:R-:W-:-:S02]  /*a4f0*/  ISETP.GT.AND P1, PT, R3, 0x1c, PT ;  /* 0x0000001c0300780c */ /* 0x000fc40003f24270 */
[----:B---3--:R-:W-:-:S04]  /*a500*/  IADD3 R4, P0, PT, R24, UR4, RZ ;  /* 0x0000000418047c10 */ /* 0x008fc8000ff1e0ff */
[----:B------:R-:W-:Y:S02]  /*a510*/  IADD3.X R5, PT, PT, R25, UR5, RZ, P0, !PT ;  /* 0x0000000519057c10 */ /* 0x000fe400087fe4ff */
[----:B------:R-:W3:Y:S04]  /*a520*/  LDL.64 R24, [R1+0x878] ;  /* 0x0008780001187983 */ /* 0x000ee80000100a00 */
[----:B------:R2:W3:Y:S02]  /*a530*/  @P2 LDG.E.U16 R18, desc[UR28][R4.64] ;  /* 0x0000001c04122981 */ /* 0x0004e4000c1e1500 */
[----:B--2---:R-:W-:-:S04]  /*a540*/  IADD3 R4, P0, PT, R22, UR4, RZ ;  /* 0x0000000416047c10 */ /* 0x004fc8000ff1e0ff */
[----:B------:R-:W-:Y:S02]  /*a550*/  IADD3.X R5, PT, PT, R23, UR5, RZ, P0, !PT ;  /* 0x0000000517057c10 */ /* 0x000fe400087fe4ff */
[----:B------:R-:W2:Y:S01]  /*a560*/  LDL.64 R22, [R1+0x870] ;  /* 0x0008700001167983 */ /* 0x000ea20000100a00 */
[----:B----4-:R-:W-:-:S06]  /*a570*/  PRMT R26, RZ, 0x7610, R26 ;  /* 0x00007610ff1a7816 */ /* 0x010fcc000000001a */
[----:B------:R0:W4:Y:S01]  /*a580*/  @P1 LDG.E.U16 R26, desc[UR28][R4.64] ;  /* 0x0000001c041a1981 */ /* 0x000122000c1e1500 */
[----:B------:R-:W-:Y:S02]  /*a590*/  PRMT R27, RZ, 0x7610, R27 ;  /* 0x00007610ff1b7816 */ /* 0x000fe4000000001b */
[----:B0-----:R-:W-:-:S04]  /*a5a0*/  IADD3 R4, P0, PT, R16, UR4, RZ ;  /* 0x0000000410047c10 */ /* 0x001fc8000ff1e0ff */
[----:B------:R-:W-:-:S05]  /*a5b0*/  IADD3.X R5, PT, PT, R17, UR5, RZ, P0, !PT ;  /* 0x0000000511057c10 */ /* 0x000fca00087fe4ff */
[----:B------:R0:W2:Y:S02]  /*a5c0*/  @P1 LDG.E.U16 R27, desc[UR28][R4.64] ;  /* 0x0000001c041b1981 */ /* 0x0000a4000c1e1500 */
[----:B0-----:R-:W-:Y:S02]  /*a5d0*/  IADD3 R4, P0, PT, R28, UR4, RZ ;  /* 0x000000041c047c10 */ /* 0x001fe4000ff1e0ff */
[----:B----4-:R-:W-:Y:S04]  /*a5e0*/  STL [R1+0x146c], R26 ;  /* 0x00146c1a01007387 */ /* 0x010fe80000100800 */
[----:B------:R-:W-:Y:S04]  /*a5f0*/  STL [R1+0x1470], R26 ;  /* 0x0014701a01007387 */ /* 0x000fe80000100800 */
[----:B------:R-:W-:Y:S04]  /*a600*/  STL [R1+0x1474], R26 ;  /* 0x0014741a01007387 */ /* 0x000fe80000100800 */
[----:B------:R-:W-:Y:S04]  /*a610*/  STL [R1+0x1478], R26 ;  /* 0x0014781a01007387 */ /* 0x000fe80000100800 */
[----:B------:R-:W4:Y:S04]  /*a620*/  LDL.64 R16, [R1+0x880] ;  /* 0x0008800001107983 */ /* 0x000f280000100a00 */
[----:B------:R-:W2:Y:S01]  /*a630*/  LDL.LU R28, [R1+0x14f8] ;  /* 0x0014f800011c7983 */ /* 0x000ea20000300800 */
[----:B------:R-:W-:-:S02]  /*a640*/  ISETP.GT.AND P1, PT, R3, 0x1d, PT ;  /* 0x0000001d0300780c */ /* 0x000fc40003f24270 */
[----:B------:R-:W-:Y:S02]  /*a650*/  IADD3.X R5, PT, PT, R29, UR5, RZ, P0, !PT ;  /* 0x000000051d057c10 */ /* 0x000fe400087fe4ff */
[----:B------:R-:W-:Y:S02]  /*a660*/  PRMT R2, RZ, 0x7610, R2 ;  /* 0x00007610ff027816 */ /* 0x000fe40000000002 */
[----:B--2---:R-:W-:-:S07]  /*a670*/  PRMT R28, RZ, 0x7610, R28 ;  /* 0x00007610ff1c7816 */ /* 0x004fce000000001c */
[----:B------:R0:W2:Y:S02]  /*a680*/  @P1 LDG.E.U16 R28, desc[UR28][R4.64] ;  /* 0x0000001c041c1981 */ /* 0x0000a4000c1e1500 */
[----:B0-----:R-:W-:-:S04]  /*a690*/  IADD3 R4, P0, PT, R22, UR4, RZ ;  /* 0x0000000416047c10 */ /* 0x001fc8000ff1e0ff */
[----:B------:R-:W-:-:S05]  /*a6a0*/  IADD3.X R5, PT, PT, R23, UR5, RZ, P0, !PT ;  /* 0x0000000517057c10 */ /* 0x000fca00087fe4ff */
[----:B------:R-:W3:Y:S04]  /*a6b0*/  @P1 LDG.E.U16 R2, desc[UR28][R4.64] ;  /* 0x0000001c04021981 */ /* 0x000ee8000c1e1500 */
[----:B--2---:R0:W-:Y:S04]  /*a6c0*/  STL [R1+0x78], R28 ;  /* 0x0000781c01007387 */ /* 0x0041e80000100800 */
[----:B0-----:R-:W2:Y:S04]  /*a6d0*/  LDL.64 R28, [R1+0x888] ;  /* 0x00088800011c7983 */ /* 0x001ea80000100a00 */
[----:B------:R-:W2:Y:S04]  /*a6e0*/  LDL.LU.64 R22, [R1+0x14f0] ;  /* 0x0014f00001167983 */ /* 0x000ea80000300a00 */
[----:B---3--:R0:W-:Y:S04]  /*a6f0*/  STL [R1+0x7c], R2 ;  /* 0x00007c0201007387 */ /* 0x0081e80000100800 */
[----:B0-----:R-:W3:Y:S01]  /*a700*/  LDL.LU R2, [R1+0x14ec] ;  /* 0x0014ec0001027983 */ /* 0x001ee20000300800 */
[----:B------:R-:W-:-:S02]  /*a710*/  ISETP.GT.AND P1, PT, R3, 0x1e, PT ;  /* 0x0000001e0300780c */ /* 0x000fc40003f24270 */
[----:B------:R-:W-:-:S04]  /*a720*/  IADD3 R4, P0, PT, R24, UR4, RZ ;  /* 0x0000000418047c10 */ /* 0x000fc8000ff1e0ff */
[----:B------:R-:W-:Y:S02]  /*a730*/  IADD3.X R5, PT, PT, R25, UR5, RZ, P0, !PT ;  /* 0x0000000519057c10 */ /* 0x000fe400087fe4ff */
[----:B------:R-:W-:Y:S01]  /*a740*/  PRMT R6, RZ, 0x7610, R6 ;  /* 0x00007610ff067816 */ /* 0x000fe20000000006 */
[----:B------:R-:W2:Y:S01]  /*a750*/  LDL.64 R24, [R1+0x890] ;  /* 0x0008900001187983 */ /* 0x000ea20000100a00 */
[----:B---3--:R-:W-:-:S06]  /*a760*/  PRMT R2, RZ, 0x7610, R2 ;  /* 0x00007610ff027816 */ /* 0x008fcc0000000002 */
[----:B------:R4:W3:Y:S02]  /*a770*/  @P1 LDG.E.U16 R2, desc[UR28][R4.64] ;  /* 0x0000001c04021981 */ /* 0x0008e4000c1e1500 */
[----:B----4-:R-:W-:-:S04]  /*a780*/  IADD3 R4, P0, PT, R16, UR4, RZ ;  /* 0x0000000410047c10 */ /* 0x010fc8000ff1e0ff */
[----:B------:R-:W-:-:S05]  /*a790*/  IADD3.X R5, PT, PT, R17, UR5, RZ, P0, !PT ;  /* 0x0000000511057c10 */ /* 0x000fca00087fe4ff */
[----:B------:R2:W4:Y:S01]  /*a7a0*/  @P1 LDG.E.U16 R6, desc[UR28][R4.64] ;  /* 0x0000001c04061981 */ /* 0x000522000c1e1500 */
[----:B------:R-:W-:Y:S02]  /*a7b0*/  ISETP.GT.AND P2, PT, R3, 0x1f, PT ;  /* 0x0000001f0300780c */ /* 0x000fe40003f44270 */
[----:B------:R-:W-:Y:S02]  /*a7c0*/  PRMT R7, RZ, 0x7610, R7 ;  /* 0x00007610ff077816 */ /* 0x000fe40000000007 */
[----:B--2---:R-:W-:-:S04]  /*a7d0*/  IADD3 R4, P0, PT, R28, UR4, RZ ;  /* 0x000000041c047c10 */ /* 0x004fc8000ff1e0ff */
[----:B------:R-:W-:-:S05]  /*a7e0*/  IADD3.X R5, PT, PT, R29, UR5, RZ, P0, !PT ;  /* 0x000000051d057c10 */ /* 0x000fca00087fe4ff */
[----:B------:R0:W2:Y:S01]  /*a7f0*/  @P2 LDG.E.U16 R7, desc[UR28][R4.64] ;  /* 0x0000001c04072981 */ /* 0x0000a2000c1e1500 */
[----:B------:R-:W-:-:S03]  /*a800*/  PRMT R0, RZ, 0x7610, R0 ;  /* 0x00007610ff007816 */ /* 0x000fc60000000000 */
[----:B---3--:R1:W-:Y:S04]  /*a810*/  STL [R1+0xa4], R2 ;  /* 0x0000a40201007387 */ /* 0x0083e80000100800 */
[----:B-1----:R-:W3:Y:S04]  /*a820*/  LDL.LU R2, [R1+0x14e8] ;  /* 0x0014e80001027983 */ /* 0x002ee80000300800 */
[----:B------:R-:W3:Y:S04]  /*a830*/  LDL.LU.64 R16, [R1+0x14e0] ;  /* 0x0014e00001107983 */ /* 0x000ee80000300a00 */
[----:B----4-:R1:W-:Y:S04]  /*a840*/  STL [R1+0xac], R6 ;  /* 0x0000ac0601007387 */ /* 0x0103e80000100800 */
[----:B------:R-:W4:Y:S01]  /*a850*/  LDL.LU.64 R28, [R1+0x14d8] ;  /* 0x0014d800011c7983 */ /* 0x000f220000300a00 */
[----:B-1----:R-:W0:Y:S02]  /*a860*/  S2R R6, SR_TID.X ;  /* 0x0000000000067919 */ /* 0x002e240000002100 */
[----:B0-----:R-:W-:-:S04]  /*a870*/  LOP3.LUT R4, R6, 0x1f, RZ, 0xc0, !PT ;  /* 0x0000001f06047812 */ /* 0x001fc800078ec0ff */
[----:B------:R-:W-:Y:S02]  /*a880*/  ISETP.GE.AND P0, PT, R4, R3, PT ;  /* 0x000000030400720c */ /* 0x000fe40003f06270 */
[----:B------:R-:W-:-:S04]  /*a890*/  IADD3 R4, P1, PT, R24, UR4, RZ ;  /* 0x0000000418047c10 */ /* 0x000fc8000ff3e0ff */
[----:B------:R-:W-:-:S05]  /*a8a0*/  IADD3.X R5, PT, PT, R25, UR5, RZ, P1, !PT ;  /* 0x0000000519057c10 */ /* 0x000fca0008ffe4ff */
[----:B------:R-:W3:Y:S04]  /*a8b0*/  @P2 LDG.E.U16 R0, desc[UR28][R4.64] ;  /* 0x0000001c04002981 */ /* 0x000ee8000c1e1500 */
[----:B------:R0:W-:Y:S04]  /*a8c0*/  STL [R1+0x9a0], R3 ;  /* 0x0009a00301007387 */ /* 0x0001e80000100800 */
[----:B0-----:R-:W4:Y:S04]  /*a8d0*/  LDL R3, [R1+0x94c] ;  /* 0x00094c0001037983 */ /* 0x001f280000100800 */
[----:B------:R-:W4:Y:S04]  /*a8e0*/  LDL.LU.64 R24, [R1+0x14d0] ;  /* 0x0014d00001187983 */ /* 0x000f280000300a00 */
[----:B--2---:R0:W-:Y:S04]  /*a8f0*/  STL [R1+0xbc], R7 ;  /* 0x0000bc0701007387 */ /* 0x0041e80000100800 */
[----:B0-----:R-:W2:Y:S01]  /*a900*/  LDL R7, [R1+0x684] ;  /* 0x0006840001077983 */ /* 0x001ea20000100800 */
[----:B------:R-:W-:Y:S06]  /*a910*/  BAR.SYNC.DEFER_BLOCKING 0x0 ;  /* 0x0000000000007b1d */ /* 0x000fec0000010000 */
[----:B---3--:R0:W-:Y:S04]  /*a920*/  STL [R1+0xb8], R0 ;  /* 0x0000b80001007387 */ /* 0x0081e80000100800 */
[----:B0-----:R-:W3:Y:S04]  /*a930*/  LDL.LU R0, [R1+0x14cc] ;  /* 0x0014cc0001007983 */ /* 0x001ee80000300800 */
[----:B------:R-:W2:Y:S02]  /*a940*/  LDL R5, [R1+0x984] ;  /* 0x0009840001057983 */ /* 0x000ea40000100800 */
[----:B--2---:R-:W-:-:S02]  /*a950*/  IADD3 R4, P1, PT, R5, R2, RZ ;  /* 0x0000000205047210 */ /* 0x004fc40007f3e0ff */
[----:B------:R-:W3:Y:S01]  /*a960*/  LDL R5, [R1+0x974] ;  /* 0x0009740001057983 */ /* 0x000ee20000100800 */
[----:B----4-:R-:W-:Y:S02]  /*a970*/  PRMT R24, RZ, 0x7610, R24 ;  /* 0x00007610ff187816 */ /* 0x010fe40000000018 */
[----:B---3--:R-:W-:-:S05]  /*a980*/  IMAD.X R5, R5, 0x1, R0, P1 ;  /* 0x0000000105057824 */ /* 0x008fca00008e0600 */
[----:B------:R-:W2:Y:S04]  /*a990*/  @!P0 LDG.E.U16 R24, desc[UR28][R4.64] ;  /* 0x0000001c04188981 */ /* 0x000ea8000c1e1500 */
[----:B--2---:R0:W-:Y:S04]  /*a9a0*/  STL [R1+0xc4], R24 ;  /* 0x0000c41801007387 */ /* 0x0041e80000100800 */
[----:B0-----:R-:W2:Y:S04]  /*a9b0*/  LDL.LU R24, [R1+0x14c8] ;  /* 0x0014c80001187983 */ /* 0x001ea80000300800 */
[----:B------:R-:W3:Y:S01]  /*a9c0*/  LDL R5, [R1+0x6a8] ;  /* 0x0006a80001057983 */ /* 0x000ee20000100800 */
[----:B------:R-:W-:-:S03]  /*a9d0*/  IADD3 R4, P1, PT, R3, R2, RZ ;  /* 0x0000000203047210 */ /* 0x000fc60007f3e0ff */
[----:B------:R-:W4:Y:S01]  /*a9e0*/  LDL.LU R3, [R1+0x8] ;  /* 0x0000080001037983 */ /* 0x000f220000300800 */
[----:B--2---:R-:W-:Y:S01]  /*a9f0*/  PRMT R24, RZ, 0x7610, R24 ;  /* 0x00007610ff187816 */ /* 0x004fe20000000018 */
[----:B---3--:R-:W-:-:S05]  /*aa00*/  IMAD.X R5, R5, 0x1, R0, P1 ;  /* 0x0000000105057824 */ /* 0x008fca00008e0600 */
[----:B------:R-:W2:Y:S04]  /*aa10*/  @!P0 LDG.E.U16 R24, desc[UR28][R4.64] ;  /* 0x0000001c04188981 */ /* 0x000ea8000c1e1500 */
[----:B--2---:R0:W-:Y:S04]  /*aa20*/  STL [R1+0xb4], R24 ;  /* 0x0000b41801007387 */ /* 0x0041e80000100800 */
[----:B0-----:R-:W2:Y:S04]  /*aa30*/  LDL.LU R24, [R1+0x14c4] ;  /* 0x0014c40001187983 */ /* 0x001ea80000300800 */
[----:B------:R-:W3:Y:S02]  /*aa40*/  LDL R5, [R1+0x948] ;  /* 0x0009480001057983 */ /* 0x000ee40000100800 */
[----:B---3--:R-:W-:-:S02]  /*aa50*/  IADD3 R4, P1, PT, R5, R2, RZ ;  /* 0x0000000205047210 */ /* 0x008fc40007f3e0ff */
[----:B------:R-:W3:Y:S01]  /*aa60*/  LDL R5, [R1+0x688] ;  /* 0x0006880001057983 */ /* 0x000ee20000100800 */
[----:B--2---:R-:W-:Y:S02]  /*aa70*/  PRMT R24, RZ, 0x7610, R24 ;  /* 0x00007610ff187816 */ /* 0x004fe40000000018 */
[----:B---3--:R-:W-:-:S05]  /*aa80*/  IMAD.X R5, R5, 0x1, R0, P1 ;  /* 0x0000000105057824 */ /* 0x008fca00008e0600 */
[----:B------:R-:W2:Y:S04]  /*aa90*/  @!P0 LDG.E.U16 R24, desc[UR28][R4.64] ;  /* 0x0000001c04188981 */ /* 0x000ea8000c1e1500 */
[----:B--2---:R0:W-:Y:S04]  /*aaa0*/  STL [R1+0xb0], R24 ;  /* 0x0000b01801007387 */ /* 0x0041e80000100800 */
[----:B0-----:R-:W2:Y:S04]  /*aab0*/  LDL.LU R24, [R1+0x14c0] ;  /* 0x0014c00001187983 */ /* 0x001ea80000300800 */
[----:B------:R-:W3:Y:S01]  /*aac0*/  LDL R5, [R1+0x938] ;  /* 0x0009380001057983 */ /* 0x000ee20000100800 */
[----:B--2---:R-:W-:-:S02]  /*aad0*/  PRMT R24, RZ, 0x7610, R24 ;  /* 0x00007610ff187816 */ /* 0x004fc40000000018 */
[----:B---3--:R-:W-:-:S05]  /*aae0*/  IADD3 R4, P1, PT, R5, R2, RZ ;  /* 0x0000000205047210 */ /* 0x008fca0007f3e0ff */
[----:B------:R-:W-:Y:S02]  /*aaf0*/  IMAD.X R5, R7, 0x1, R0, P1 ;  /* 0x0000000107057824 */ /* 0x000fe400008e0600 */
[----:B------:R-:W2:Y:S04]  /*ab00*/  LDL R7, [R1+0x908] ;  /* 0x0009080001077983 */ /* 0x000ea80000100800 */
[----:B------:R-:W3:Y:S04]  /*ab10*/  @!P0 LDG.E.U16 R24, desc[UR28][R4.64] ;  /* 0x0000001c04188981 */ /* 0x000ee8000c1e1500 */
[----:B---3--:R0:W-:Y:S04]  /*ab20*/  STL [R1+0xa8], R24 ;  /* 0x0000a81801007387 */ /* 0x0081e80000100800 */
[----:B0-----:R-:W3:Y:S04]  /*ab30*/  LDL.LU R24, [R1+0x14bc] ;  /* 0x0014bc0001187983 */ /* 0x001ee80000300800 */
[----:B------:R-:W2:Y:S02]  /*ab40*/  LDL R5, [R1+0x928] ;  /* 0x0009280001057983 */ /* 0x000ea40000100800 */
[----:B--2---:R-:W-:-:S02]  /*ab50*/  IADD3 R4, P1, PT, R5, R2, RZ ;  /* 0x0000000205047210 */ /* 0x004fc40007f3e0ff */
[----:B------:R-:W2:Y:S01]  /*ab60*/  LDL R5, [R1+0x668] ;  /* 0x0006680001057983 */ /* 0x000ea20000100800 */
[----:B---3--:R-:W-:Y:S02]  /*ab70*/  PRMT R24, RZ, 0x7610, R24 ;  /* 0x00007610ff187816 */ /* 0x008fe40000000018 */
[----:B--2---:R-:W-:-:S05]  /*ab80*/  IMAD.X R5, R5, 0x1, R0, P1 ;  /* 0x0000000105057824 */ /* 0x004fca00008e0600 */
[----:B------:R-:W2:Y:S04]  /*ab90*/  @!P0 LDG.E.U16 R24, desc[UR28][R4.64] ;  /* 0x0000001c04188981 */ /* 0x000ea8000c1e1500 */
[----:B--2---:R0:W-:Y:S04]  /*aba0*/  STL [R1+0xa0], R24 ;  /* 0x0000a01801007387 */ /* 0x0041e80000100800 */
[----:B0-----:R-:W2:Y:S04]  /*abb0*/  LDL.LU R24, [R1+0x14b8] ;  /* 0x0014b80001187983 */ /* 0x001ea80000300800 */
[----:B------:R-:W3:Y:S02]  /*abc0*/  LDL R5, [R1+0x918] ;  /* 0x0009180001057983 */ /* 0x000ee40000100800 */
[----:B---3--:R-:W-:-:S02]  /*abd0*/  IADD3 R4, P1, PT, R5, R2, RZ ;  /* 0x0000000205047210 */ /* 0x008fc40007f3e0ff */
[----:B------:R-:W3:Y:S01]  /*abe0*/  LDL R5, [R1+0x658] ;  /* 0x0006580001057983 */ /* 0x000ee20000100800 */
[----:B------:R-:W-:Y:S02]  /*abf0*/  PRMT R6, RZ, 0x7610, R6 ;  /* 0x00007610ff067816 */ /* 0x000fe40000000006 */
[----:B---3--:R-:W-:-:S05]  /*ac00*/  IMAD.X R5, R5, 0x1, R0, P1 ;  /* 0x0000000105057824 */ /* 0x008fca00008e0600 */
[----:B------:R-:W3:Y:S04]  /*ac10*/  @!P0 LDG.E.U16 R6, desc[UR28][R4.64] ;  /* 0x0000001c04068981 */ /* 0x000ee8000c1e1500 */
[----:B---3--:R0:W-:Y:S02]  /*ac20*/  STL [R1+0x9c], R6 ;  /* 0x00009c0601007387 */ /* 0x0081e40000100800 */
[----:B0-----:R-:W0:Y:S02]  /*ac30*/  S2R R6, SR_TID.X ;  /* 0x0000000000067919 */ /* 0x001e240000002100 */
[----:B0-----:R-:W-:Y:S02]  /*ac40*/  LOP3.LUT R4, R6, 0x3f, RZ, 0xc0, !PT ;  /* 0x0000003f06047812 */ /* 0x001fe400078ec0ff */
[----:B------:R-:W3:Y:S01]  /*ac50*/  LDL.LU R6, [R1] ;  /* 0x0000000001067983 */ /* 0x000ee20000300800 */
[----:B------:R-:W0:Y:S01]  /*ac60*/  S2UR UR8, SR_CgaCtaId ;  /* 0x00000000000879c3 */ /* 0x000e220000008800 */
[----:B------:R-:W-:Y:S01]  /*ac70*/  UMOV UR6, 0x400 ;  /* 0x0000040000067882 */ /* 0x000fe20000000000 */
[----:B------:R-:W-:Y:S01]  /*ac80*/  IMAD.SHL.U32 R4, R4, 0x2, RZ ;  /* 0x0000000204047824 */ /* 0x000fe200078e00ff */
[----:B0-----:R-:W-:-:S09]  /*ac90*/  ULEA UR6, UR8, UR6, 0x18 ;  /* 0x0000000608067291 */ /* 0x001fd2000f8ec0ff */
[----:B---3--:R0:W-:Y:S02]  /*aca0*/  STS.U16 [R4+UR6], R6 ;  /* 0x0000000604007988 */ /* 0x0081e40008000406 */
[----:B0-----:R-:W-:Y:S02]  /*acb0*/  IADD3 R6, P1, PT, R7, R2, RZ ;  /* 0x0000000207067210 */ /* 0x001fe40007f3e0ff */
[----:B------:R-:W3:Y:S01]  /*acc0*/  LDL R7, [R1+0x640] ;  /* 0x0006400001077983 */ /* 0x000ee20000100800 */
[----:B------:R-:W-:Y:S02]  /*acd0*/  PRMT R4, RZ, 0x7610, R4 ;  /* 0x00007610ff047816 */ /* 0x000fe40000000004 */
[----:B---3--:R-:W-:-:S05]  /*ace0*/  IMAD.X R7, R7, 0x1, R0, P1 ;  /* 0x0000000107077824 */ /* 0x008fca00008e0600 */
[----:B------:R-:W3:Y:S04]  /*acf0*/  @!P0 LDG.E.U16 R4, desc[UR28][R6.64] ;  /* 0x0000001c06048981 */ /* 0x000ee8000c1e1500 */
[----:B---3--:R0:W-:Y:S04]  /*ad00*/  STL [R1+0x90], R4 ;  /* 0x0000900401007387 */ /* 0x0081e80000100800 */
[----:B------:R-:W3:Y:S01]  /*ad10*/  LDL R7, [R1+0x8f8] ;  /* 0x0008f80001077983 */ /* 0x000ee20000100800 */
[----:B0-----:R-:W0:Y:S02]  /*ad20*/  S2R R4, SR_TID.X ;  /* 0x0000000000047919 */ /* 0x001e240000002100 */
[----:B0-----:R-:W-:-:S05]  /*ad30*/  LOP3.LUT R4, R4, 0x3f, RZ, 0xc0, !PT ;  /* 0x0000003f04047812 */ /* 0x001fca00078ec0ff */
[----:B------:R-:W-:-:S05]  /*ad40*/  IMAD.SHL.U32 R4, R4, 0x2, RZ ;  /* 0x0000000204047824 */ /* 0x000fca00078e00ff */
[----:B----4-:R0:W-:Y:S04]  /*ad50*/  STS.U16 [R4+UR6+0x80], R3 ;  /* 0x0000800304007988 */ /* 0x0101e80008000406 */
[----:B0-----:R-:W4:Y:S01]  /*ad60*/  LDL.LU R3, [R1+0x924] ;  /* 0x0009240001037983 */ /* 0x001f220000300800 */
[----:B---3--:R-:W-:-:S03]  /*ad70*/  IADD3 R6, P1, PT, R7, R2, RZ ;  /* 0x0000000207067210 */ /* 0x008fc60007f3e0ff */
[----:B------:R-:W3:Y:S01]  /*ad80*/  LDL R7, [R1+0x630] ;  /* 0x0006300001077983 */ /* 0x000ee20000100800 */
[----:B------:R-:W-:Y:S01]  /*ad90*/  PRMT R4, RZ, 0x7610, R4 ;  /* 0x00007610ff047816 */ /* 0x000fe20000000004 */
[----:B---3--:R-:W-:-:S05]  /*ada0*/  IMAD.X R7, R7, 0x1, R0, P1 ;  /* 0x0000000107077824 */ /* 0x008fca00008e0600 */
[----:B------:R-:W3:Y:S04]  /*adb0*/  @!P0 LDG.E.U16 R4, desc[UR28][R6.64] ;  /* 0x0000001c06048981 */ /* 0x000ee8000c1e1500 */
[----:B---3--:R0:W-:Y:S04]  /*adc0*/  STL [R1+0x8c], R4 ;  /* 0x00008c0401007387 */ /* 0x0081e80000100800 */
[----:B------:R-:W3:Y:S01]  /*add0*/  LDL R7, [R1+0x8e8] ;  /* 0x0008e80001077983 */ /* 0x000ee20000100800 */
[----:B0-----:R-:W0:Y:S01]  /*ade0*/  S2R R4, SR_TID.X ;  /* 0x0000000000047919 */ /* 0x001e220000002100 */
[----:B---3--:R-:W-:-:S02]  /*adf0*/  IADD3 R6, P1, PT, R7, R2, RZ ;  /* 0x0000000207067210 */ /* 0x008fc40007f3e0ff */
[----:B------:R-:W3:Y:S01]  /*ae00*/  LDL R7, [R1+0x620] ;  /* 0x0006200001077983 */ /* 0x000ee20000100800 */
[----:B0-----:R-:W-:-:S05]  /*ae10*/  LOP3.LUT R4, R4, 0x3f, RZ, 0xc0, !PT ;  /* 0x0000003f04047812 */ /* 0x001fca00078ec0ff */
[----:B------:R-:W-:-:S05]  /*ae20*/  IMAD.SHL.U32 R4, R4, 0x2, RZ ;  /* 0x0000000204047824 */ /* 0x000fca00078e00ff */
[----:B--2---:R0:W-:Y:S02]  /*ae30*/  STS.U16 [R4+UR6+0x800], R24 ;  /* 0x0008001804007988 */ /* 0x0041e40008000406 */
[----:B0-----:R-:W-:Y:S01]  /*ae40*/  PRMT R4, RZ, 0x7610, R4 ;  /* 0x00007610ff047816 */ /* 0x001fe20000000004 */
[----:B---3--:R-:W-:-:S05]  /*ae50*/  IMAD.X R7, R7, 0x1, R0, P1 ;  /* 0x0000000107077824 */ /* 0x008fca00008e0600 */
[----:B------:R-:W2:Y:S04]  /*ae60*/  @!P0 LDG.E.U16 R4, desc[UR28][R6.64] ;  /* 0x0000001c06048981 */ /* 0x000ea8000c1e1500 */
[----:B--2---:R0:W-:Y:S04]  /*ae70*/  STL [R1+0x88], R4 ;  /* 0x0000880401007387 */ /* 0x0041e80000100800 */
[----:B------:R-:W2:Y:S01]  /*ae80*/  LDL R7, [R1+0x8d8] ;  /* 0x0008d80001077983 */ /* 0x000ea20000100800 */
[----:B0-----:R-:W0:Y:S01]  /*ae90*/  S2R R4, SR_TID.X ;  /* 0x0000000000047919 */ /* 0x001e220000002100 */
[----:B--2---:R-:W-:-:S02]  /*aea0*/  IADD3 R6, P1, PT, R7, R2, RZ ;  /* 0x0000000207067210 */ /* 0x004fc40007f3e0ff */
[----:B------:R-:W2:Y:S01]  /*aeb0*/  LDL R7, [R1+0x608] ;  /* 0x0006080001077983 */ /* 0x000ea20000100800 */
[----:B0-----:R-:W-:-:S05]  /*aec0*/  LOP3.LUT R4, R4, 0x3f, RZ, 0xc0, !PT ;  /* 0x0000003f04047812 */ /* 0x001fca00078ec0ff */
[----:B------:R-:W-:-:S05]  /*aed0*/  IMAD.SHL.U32 R4, R4, 0x2, RZ ;  /* 0x0000000204047824 */ /* 0x000fca00078e00ff */
[----:B------:R0:W-:Y:S02]  /*aee0*/  STS.U16 [R4+UR6+0x880], R25 ;  /* 0x0008801904007988 */ /* 0x0001e40008000406 */
[----:B0-----:R-:W-:Y:S01]  /*aef0*/  PRMT R4, RZ, 0x7610, R4 ;  /* 0x00007610ff047816 */ /* 0x001fe20000000004 */
[----:B--2---:R-:W-:-:S05]  /*af00*/  IMAD.X R7, R7, 0x1, R0, P1 ;  /* 0x0000000107077824 */ /* 0x004fca00008e0600 */
        /* <DEDUP_REMOVED lines=23> */
[----:B--2---:R-:W-:Y:S04]  /*b080*/  STL [R1+0x74], R4 ;  /* 0x0000740401007387 */ /* 0x004fe80000100800 */
[----:B------:R-:W2:Y:S02]  /*b090*/  LDL R7, [R1+0x8a8] ;  /* 0x0008a80001077983 */ /* 0x000ea40000100800 */
[----:B--2---:R-:W-:-:S02]  /*b0a0*/  IADD3 R6, P1, PT, R7, R2, RZ ;  /* 0x0000000207067210 */ /* 0x004fc40007f3e0ff */
[----:B------:R-:W2:Y:S01]  /*b0b0*/  LDL R7, [R1+0x5d8] ;  /* 0x0005d80001077983 */ /* 0x000ea20000100800 */
[----:B------:R-:W-:Y:S02]  /*b0c0*/  PRMT R5, RZ, 0x7610, R5 ;  /* 0x00007610ff057816 */ /* 0x000fe40000000005 */
[----:B--2---:R-:W-:-:S05]  /*b0d0*/  IMAD.X R7, R7, 0x1, R0, P1 ;  /* 0x0000000107077824 */ /* 0x004fca00008e0600 */
[----:B------:R-:W2:Y:S04]  /*b0e0*/  @!P0 LDG.E.U16 R5, desc[UR28][R6.64] ;  /* 0x0000001c06058981 */ /* 0x000ea8000c1e1500 */
[----:B------:R-:W3:Y:S04]  /*b0f0*/  LDL R7, [R1+0x898] ;  /* 0x0008980001077983 */ /* 0x000ee80000100800 */
[----:B--2---:R-:W-:Y:S01]  /*b100*/  STL [R1+0x70], R5 ;  /* 0x0000700501007387 */ /* 0x004fe20000100800 */
[----:B---3--:R-:W-:-:S03]  /*b110*/  IADD3 R6, P1, PT, R7, R2, RZ ;  /* 0x0000000207067210 */ /* 0x008fc60007f3e0ff */
[----:B------:R-:W2:Y:S01]  /*b120*/  LDL R7, [R1+0x5c8] ;  /* 0x0005c80001077983 */ /* 0x000ea20000100800 */
[----:B------:R-:W-:Y:S01]  /*b130*/  PRMT R28, RZ, 0x7610, R28 ;  /* 0x00007610ff1c7816 */ /* 0x000fe2000000001c */
[----:B--2---:R-:W-:-:S05]  /*b140*/  IMAD.X R7, R7, 0x1, R0, P1 ;  /* 0x0000000107077824 */ /* 0x004fca00008e0600 */
[----:B------:R-:W2:Y:S04]  /*b150*/  @!P0 LDG.E.U16 R28, desc[UR28][R6.64] ;  /* 0x0000001c061c8981 */ /* 0x000ea8000c1e1500 */
[----:B--2---:R0:W-:Y:S04]  /*b160*/  STL [R1+0x6c], R28 ;  /* 0x00006c1c01007387 */ /* 0x0041e80000100800 */
[----:B0-----:R-:W2:Y:S04]  /*b170*/  LDL.LU R28, [R1+0x14b4] ;  /* 0x0014b400011c7983 */ /* 0x001ea80000300800 */
[----:B------:R-:W3:Y:S02]  /*b180*/  LDL R7, [R1+0x968] ;  /* 0x0009680001077983 */ /* 0x000ee40000100800 */
[----:B---3--:R-:W-:-:S02]  /*b190*/  IADD3 R6, P1, PT, R7, R2, RZ ;  /* 0x0000000207067210 */ /* 0x008fc40007f3e0ff */
[----:B------:R-:W3:Y:S01]  /*b1a0*/  LDL R7, [R1+0x5b8] ;  /* 0x0005b80001077983 */ /* 0x000ee20000100800 */
[----:B--2---:R-:W-:Y:S01]  /*b1b0*/  PRMT R28, RZ, 0x7610, R28 ;  /* 0x00007610ff1c7816 */ /* 0x004fe2000000001c */
[----:B------:R-:W0:Y:S01]  /*b1c0*/  S2R R4, SR_TID.X ;  /* 0x0000000000047919 */ /* 0x000e220000002100 */
[----:B---3--:R-:W-:-:S05]  /*b1d0*/  IMAD.X R7, R7, 0x1, R0, P1 ;  /* 0x0000000107077824 */ /* 0x008fca00008e0600 */
[----:B------:R-:W2:Y:S01]  /*b1e0*/  @!P0 LDG.E.U16 R28, desc[UR28][R6.64] ;  /* 0x0000001c061c8981 */ /* 0x000ea2000c1e1500 */
[----:B0-----:R-:W-:-:S05]  /*b1f0*/  LOP3.LUT R4, R4, 0x3f, RZ, 0xc0, !PT ;  /* 0x0000003f04047812 */ /* 0x001fca00078ec0ff */
[----:B------:R-:W-:-:S05]  /*b200*/  IMAD.SHL.U32 R4, R4, 0x2, RZ ;  /* 0x0000000204047824 */ /* 0x000fca00078e00ff */
[----:B------:R-:W-:Y:S01]  /*b210*/  LOP3.LUT R5, R4, 0x10, RZ, 0x3c, !PT ;  /* 0x0000001004057812 */ /* 0x000fe200078e3cff */
[----:B------:R-:W-:Y:S04]  /*b220*/  STS.U16 [R4+UR6+0x1800], R11 ;  /* 0x0018000b04007988 */ /* 0x000fe80008000406 */
[----:B------:R-:W-:Y:S04]  /*b230*/  STS.U16 [R4+UR6+0x1880], R10 ;  /* 0x0018800a04007988 */ /* 0x000fe80008000406 */
[----:B------:R0:W-:Y:S04]  /*b240*/  STS.U16 [R5+UR6+0x180], R8 ;  /* 0x0001800805007988 */ /* 0x0001e80008000406 */
[----:B0-----:R-:W3:Y:S04]  /*b250*/  LDL R8, [R1+0x950] ;  /* 0x0009500001087983 */ /* 0x001ee80000100800 */
[----:B--2---:R0:W-:Y:S04]  /*b260*/  STL [R1+0x68], R28 ;  /* 0x0000681c01007387 */ /* 0x0041e80000100800 */
[----:B0-----:R-:W2:Y:S04]  /*b270*/  LDL.LU R28, [R1+0x14b0] ;  /* 0x0014b000011c7983 */ /* 0x001ea80000300800 */
[----:B------:R-:W2:Y:S02]  /*b280*/  LDL R7, [R1+0x980] ;  /* 0x0009800001077983 */ /* 0x000ea40000100800 */
[----:B--2---:R-:W-:-:S02]  /*b290*/  IADD3 R6, P1, PT, R7, R2, RZ ;  /* 0x0000000207067210 */ /* 0x004fc40007f3e0ff */
[----:B------:R-:W2:Y:S01]  /*b2a0*/  LDL R7, [R1+0x5a8] ;  /* 0x0005a80001077983 */ /* 0x000ea20000100800 */
[----:B------:R-:W-:Y:S02]  /*b2b0*/  PRMT R29, RZ, 0x7610, R29 ;  /* 0x00007610ff1d7816 */ /* 0x000fe4000000001d */
[----:B--2---:R-:W-:-:S05]  /*b2c0*/  IMAD.X R7, R7, 0x1, R0, P1 ;  /* 0x0000000107077824 */ /* 0x004fca00008e0600 */
[----:B------:R-:W2:Y:S04]  /*b2d0*/  @!P0 LDG.E.U16 R29, desc[UR28][R6.64] ;  /* 0x0000001c061d8981 */ /* 0x000ea8000c1e1500 */
[----:B--2---:R0:W-:Y:S04]  /*b2e0*/  STL [R1+0x64], R29 ;  /* 0x0000641d01007387 */ /* 0x0041e80000100800 */
[----:B0-----:R-:W2:Y:S04]  /*b2f0*/  LDL.LU R29, [R1+0x14ac] ;  /* 0x0014ac00011d7983 */ /* 0x001ea80000300800 */
[----:B------:R-:W2:Y:S01]  /*b300*/  LDL R7, [R1+0x990] ;  /* 0x0009900001077983 */ /* 0x000ea20000100800 */
[----:B------:R-:W-:-:S02]  /*b310*/  PRMT R20, RZ, 0x7610, R20 ;  /* 0x00007610ff147816 */ /* 0x000fc40000000014 */
[----:B--2---:R-:W-:-:S05]  /*b320*/  IADD3 R6, P1, PT, R7, R2, RZ ;  /* 0x0000000207067210 */ /* 0x004fca0007f3e0ff */
[----:B---3--:R-:W-:Y:S02]  /*b330*/  IMAD.X R7, R8, 0x1, R0, P1 ;  /* 0x0000000108077824 */ /* 0x008fe400008e0600 */
[----:B------:R-:W2:Y:S04]  /*b340*/  LDL.LU R8, [R1+0x24] ;  /* 0x0000240001087983 */ /* 0x000ea80000300800 */
[----:B------:R-:W3:Y:S04]  /*b350*/  @!P0 LDG.E.U16 R20, desc[UR28][R6.64] ;  /* 0x0000001c06148981 */ /* 0x000ee8000c1e1500 */
[----:B---3--:R0:W-:Y:S04]  /*b360*/  STL [R1+0x60], R20 ;  /* 0x0000601401007387 */ /* 0x0081e80000100800 */
[----:B0-----:R-:W3:Y:S04]  /*b370*/  LDL.LU R20, [R1+0x14a8] ;  /* 0x0014a80001147983 */ /* 0x001ee80000300800 */
        /* <DEDUP_REMOVED lines=22> */
[----:B--2---:R-:W-:Y:S04]  /*b4e0*/  STL [R1+0x54], R4 ;  /* 0x0000540401007387 */ /* 0x004fe80000100800 */
[----:B------:R-:W2:Y:S01]  /*b4f0*/  LDL R7, [R1+0x664] ;  /* 0x0006640001077983 */ /* 0x000ea20000100800 */
[----:B----4-:R-:W-:-:S03]  /*b500*/  IADD3 R6, P1, PT, R3, R2, RZ ;  /* 0x0000000203067210 */ /* 0x010fc60007f3e0ff */
[----:B------:R-:W-:Y:S04]  /*b510*/  STS.U16 [R5+UR6+0x100], R9 ;  /* 0x0001000905007988 */ /* 0x000fe80008000406 */
[----:B------:R-:W-:Y:S04]  /*b520*/  STS.U16 [R5+UR6+0x900], R28 ;  /* 0x0009001c05007988 */ /* 0x000fe80008000406 */
[----:B------:R-:W-:Y:S04]  /*b530*/  STS.U16 [R5+UR6+0x980], R29 ;  /* 0x0009801d05007988 */ /* 0x000fe80008000406 */
[----:B---3--:R-:W-:Y:S04]  /*b540*/  STS.U16 [R5+UR6+0x1100], R20 ;  /* 0x0011001405007988 */ /* 0x008fe80008000406 */
[----:B------:R-:W-:Y:S04]  /*b550*/  STS.U16 [R5+UR6+0x1180], R19 ;  /* 0x0011801305007988 */ /* 0x000fe80008000406 */
[----:B------:R-:W-:Y:S04]  /*b560*/  STS.U16 [R5+UR6+0x1900], R13 ;  /* 0x0019000d05007988 */ /* 0x000fe80008000406 */
[----:B------:R0:W-:Y:S02]  /*b570*/  STS.U16 [R5+UR6+0x1980], R12 ;  /* 0x0019800c05007988 */ /* 0x0001e40008000406 */
[----:B0-----:R-:W-:-:S02]  /*b580*/  PRMT R5, RZ, 0x7610, R5 ;  /* 0x00007610ff057816 */ /* 0x001fc40000000005 */
[----:B------:R0:W-:Y:S04]  /*b590*/  STL [R1+0xb48], R3 ;  /* 0x000b480301007387 */ /* 0x0001e80000100800 */
[----:B0-----:R-:W3:Y:S01]  /*b5a0*/  LDL R3, [R1+0x62c] ;  /* 0x00062c0001037983 */ /* 0x001ee20000100800 */
[----:B--2---:R-:W-:-:S05]  /*b5b0*/  IMAD.X R7, R7, 0x1, R0, P1 ;  /* 0x0000000107077824 */ /* 0x004fca00008e0600 */
[----:B------:R-:W2:Y:S04]  /*b5c0*/  @!P0 LDG.E.U16 R5, desc[UR28][R6.64] ;  /* 0x0000001c06058981 */ /* 0x000ea8000c1e1500 */
[----:B------:R-:W4:Y:S04]  /*b5d0*/  LDL.LU R6, [R1+0x20] ;  /* 0x0000200001067983 */ /* 0x000f280000300800 */
[----:B------:R-:W3:Y:S01]  /*b5e0*/  LDL R7, [R1+0x914] ;  /* 0x0009140001077983 */ /* 0x000ee20000100800 */
[----:B------:R-:W0:Y:S02]  /*b5f0*/  S2R R4, SR_TID.X ;  /* 0x0000000000047919 */ /* 0x000e240000002100 */
[----:B0-----:R-:W-:-:S04]  /*b600*/  LOP3.LUT R4, R4, 0x3f, RZ, 0xc0, !PT ;  /* 0x0000003f04047812 */ /* 0x001fc800078ec0ff */
[----:B------:R-:W-:Y:S01]  /*b610*/  SHF.L.U32 R4, R4, 0x1, RZ ;  /* 0x0000000104047819 */ /* 0x000fe200000006ff */
[----:B--2---:R0:W-:Y:S03]  /*b620*/  STL [R1+0x50], R5 ;  /* 0x0000500501007387 */ /* 0x0041e60000100800 */
[----:B0-----:R-:W-:-:S05]  /*b630*/  LOP3.LUT R5, R4, 0x20, RZ, 0x3c, !PT ;  /* 0x0000002004057812 */ /* 0x001fca00078e3cff */
[----:B----4-:R3:W-:Y:S02]  /*b640*/  STS.U16 [R5+UR6+0x200], R6 ;  /* 0x0002000605007988 */ /* 0x0107e40008000406 */
[----:B---3--:R-:W-:Y:S02]  /*b650*/  IADD3 R6, P1, PT, R7, R2, RZ ;  /* 0x0000000207067210 */ /* 0x008fe40007f3e0ff */
[----:B------:R-:W2:Y:S01]  /*b660*/  LDL R7, [R1+0x64c] ;  /* 0x00064c0001077983 */ /* 0x000ea20000100800 */
[----:B------:R-:W-:Y:S02]  /*b670*/  PRMT R22, RZ, 0x7610, R22 ;  /* 0x00007610ff167816 */ /* 0x000fe40000000016 */
[----:B--2---:R-:W-:-:S05]  /*b680*/  IMAD.X R7, R7, 0x1, R0, P1 ;  /* 0x0000000107077824 */ /* 0x004fca00008e0600 */
        /* <DEDUP_REMOVED lines=9> */
[----:B------:R0:W-:Y:S04]  /*b720*/  STS.U16 [R5+UR6+0x280], R8 ;  /* 0x0002800805007988 */ /* 0x0001e80008000406 */
[----:B0-----:R-:W3:Y:S04]  /*b730*/  LDL R8, [R1+0x8d4] ;  /* 0x0008d40001087983 */ /* 0x001ee80000100800 */
[----:B--2---:R0:W-:Y:S04]  /*b740*/  STL [R1+0x48], R22 ;  /* 0x0000481601007387 */ /* 0x0041e80000100800 */
[----:B0-----:R-:W2:Y:S04]  /*b750*/  LDL.LU R22, [R1+0x1498] ;  /* 0x0014980001167983 */ /* 0x001ea80000300800 */
[----:B------:R-:W4:Y:S04]  /*b760*/  LDL.LU R6, [R1+0x10] ;  /* 0x0000100001067983 */ /* 0x000f280000300800 */
[----:B------:R-:W3:Y:S04]  /*b770*/  LDL R7, [R1+0x8f4] ;  /* 0x0008f40001077983 */ /* 0x000ee80000100800 */
[----:B----4-:R3:W-:Y:S01]  /*b780*/  STS.U16 [R5+UR6+0xa00], R6 ;  /* 0x000a000605007988 */ /* 0x0107e20008000406 */
[----:B--2---:R-:W-:-:S02]  /*b790*/  PRMT R22, RZ, 0x7610, R22 ;  /* 0x00007610ff167816 */ /* 0x004fc40000000016 */
[----:B---3--:R-:W-:-:S05]  /*b7a0*/  IADD3 R6, P1, PT, R7, R2, RZ ;  /* 0x0000000207067210 */ /* 0x008fca0007f3e0ff */
[----:B------:R-:W-:Y:S02]  /*b7b0*/  IMAD.X R7, R3, 0x1, R0, P1 ;  /* 0x0000000103077824 */ /* 0x000fe400008e0600 */
[----:B------:R-:W2:Y:S04]  /*b7c0*/  LDL R3, [R1+0x5f4] ;  /* 0x0005f40001037983 */ /* 0x000ea80000100800 */
[----:B------:R-:W3:Y:S04]  /*b7d0*/  @!P0 LDG.E.U16 R22, desc[UR28][R6.64] ;  /* 0x0000001c06168981 */ /* 0x000ee8000c1e1500 */
[----:B---3--:R0:W-:Y:S04]  /*b7e0*/  STL [R1+0x44], R22 ;  /* 0x0000441601007387 */ /* 0x0081e80000100800 */
[----:B0-----:R-:W3:Y:S04]  /*b7f0*/  LDL.LU R22, [R1+0x1494] ;  /* 0x0014940001167983 */ /* 0x001ee80000300800 */
[----:B------:R-:W4:Y:S04]  /*b800*/  LDL.LU R6, [R1+0x14] ;  /* 0x0000140001067983 */ /* 0x000f280000300800 */
[----:B------:R-:W2:Y:S04]  /*b810*/  LDL R7, [R1+0x8e4] ;  /* 0x0008e40001077983 */ /* 0x000ea80000100800 */
[----:B----4-:R2:W-:Y:S02]  /*b820*/  STS.U16 [R5+UR6+0xa80], R6 ;  /* 0x000a800605007988 */ /* 0x0105e40008000406 */
[----:B--2---:R-:W-:-:S02]  /*b830*/  IADD3 R6, P1, PT, R7, R2, RZ ;  /* 0x0000000207067210 */ /* 0x004fc40007f3e0ff */
[----:B------:R-:W2:Y:S01]  /*b840*/  LDL R7, [R1+0x61c] ;  /* 0x00061c0001077983 */ /* 0x000ea20000100800 */
[----:B------:R-:W-:Y:S02]  /*b850*/  PRMT R9, RZ, 0x7610, R9 ;  /* 0x00007610ff097816 */ /* 0x000fe40000000009 */
[----:B--2---:R-:W-:-:S05]  /*b860*/  IMAD.X R7, R7, 0x1, R0, P1 ;  /* 0x0000000107077824 */ /* 0x004fca00008e0600 */
[----:B------:R0:W2:Y:S04]  /*b870*/  @!P0 LDG.E.U16 R9, desc[UR28][R6.64] ;  /* 0x0000001c06098981 */ /* 0x0000a8000c1e1500 */
[----:B------:R-:W4:Y:S01]  /*b880*/  LDL R7, [R1+0x604] ;  /* 0x0006040001077983 */ /* 0x000f220000100800 */
[----:B0-----:R-:W-:Y:S02]  /*b890*/  IADD3 R6, P1, PT, R8, R2, RZ ;  /* 0x0000000208067210 */ /* 0x001fe40007f3e0ff */
[----:B------:R-:W-:-:S03]  /*b8a0*/  PRMT R23, RZ, 0x7610, R23 ;  /* 0x00007610ff177816 */ /* 0x000fc60000000017 */
[----:B----4-:R-:W-:-:S05]  /*b8b0*/  IMAD.X R7, R7, 0x1, R0, P1 ;  /* 0x0000000107077824 */ /* 0x010fca00008e0600 */
[----:B------:R-:W4:Y:S04]  /*b8c0*/  @!P0 LDG.E.U16 R23, desc[UR28][R6.64] ;  /* 0x0000001c06178981 */ /* 0x000f28000c1e1500 */
[----:B--2---:R0:W-:Y:S04]  /*b8d0*/  STL [R1+0x40], R9 ;  /* 0x0000400901007387 */ /* 0x0041e80000100800 */
[----:B------:R-:W2:Y:S04]  /*b8e0*/  LDL R8, [R1+0x5d4] ;  /* 0x0005d40001087983 */ /* 0x000ea80000100800 */
[----:B0-----:R-:W2:Y:S04]  /*b8f0*/  LDL R9, [R1+0x8a4] ;  /* 0x0008a40001097983 */ /* 0x001ea80000100800 */
[----:B----4-:R0:W-:Y:S04]  /*b900*/  STL [R1+0x3c], R23 ;  /* 0x00003c1701007387 */ /* 0x0101e80000100800 */
[----:B0-----:R-:W4:Y:S04]  /*b910*/  LDL.LU R23, [R1+0x1490] ;  /* 0x0014900001177983 */ /* 0x001f280000300800 */
[----:B------:R-:W2:Y:S01]  /*b920*/  LDL R7, [R1+0x8c4] ;  /* 0x0008c40001077983 */ /* 0x000ea20000100800 */
[----:B------:R-:W-:-:S02]  /*b930*/  PRMT R15, RZ, 0x7610, R15 ;  /* 0x00007610ff0f7816 */ /* 0x000fc4000000000f */
[----:B--2---:R-:W-:-:S05]  /*b940*/  IADD3 R6, P1, PT, R7, R2, RZ ;  /* 0x0000000207067210 */ /* 0x004fca0007f3e0ff */
[----:B------:R-:W-:Y:S02]  /*b950*/  IMAD.X R7, R3, 0x1, R0, P1 ;  /* 0x0000000103077824 */ /* 0x000fe400008e0600 */
[----:B------:R-:W2:Y:S04]  /*b960*/  LDL R3, [R1+0x5c4] ;  /* 0x0005c40001037983 */ /* 0x000ea80000100800 */
[----:B------:R-:W2:Y:S04]  /*b970*/  @!P0 LDG.E.U16 R15, desc[UR28][R6.64] ;  /* 0x0000001c060f8981 */ /* 0x000ea8000c1e1500 */
[----:B--2---:R0:W-:Y:S04]  /*b980*/  STL [R1+0x38], R15 ;  /* 0x0000380f01007387 */ /* 0x0041e80000100800 */
[----:B0-----:R-:W2:Y:S04]  /*b990*/  LDL.LU R15, [R1+0x148c] ;  /* 0x00148c00010f7983 */ /* 0x001ea80000300800 */
[----:B------:R-:W2:Y:S02]  /*b9a0*/  LDL R7, [R1+0x8b4] ;  /* 0x0008b40001077983 */ /* 0x000ea40000100800 */
[----:B--2---:R-:W-:-:S02]  /*b9b0*/  IADD3 R6, P1, PT, R7, R2, RZ ;  /* 0x0000000207067210 */ /* 0x004fc40007f3e0ff */
[----:B------:R-:W2:Y:S01]  /*b9c0*/  LDL R7, [R1+0x5e4] ;  /* 0x0005e40001077983 */ /* 0x000ea20000100800 */
[----:B------:R-:W-:-:S03]  /*b9d0*/  PRMT R4, RZ, 0x7610, R4 ;  /* 0x00007610ff047816 */ /* 0x000fc60000000004 */
[----:B---3--:R-:W-:Y:S01]  /*b9e0*/  STS.U16 [R5+UR6+0x1200], R22 ;  /* 0x0012001605007988 */ /* 0x008fe20008000406 */
[----:B--2---:R-:W-:-:S05]  /*b9f0*/  IMAD.X R7, R7, 0x1, R0, P1 ;  /* 0x0000000107077824 */ /* 0x004fca00008e0600 */
[----:B------:R0:W2:Y:S04]  /*ba00*/  @!P0 LDG.E.U16 R4, desc[UR28][R6.64] ;  /* 0x0000001c06048981 */ /* 0x0000a8000c1e1500 */
[----:B----4-:R-:W-:Y:S01]  /*ba10*/  STS.U16 [R5+UR6+0x1280], R23 ;  /* 0x0012801705007988 */ /* 0x010fe20008000406 */
[----:B0-----:R-:W-:-:S03]  /*ba20*/  IADD3 R6, P1, PT, R9, R2, RZ ;  /* 0x0000000209067210 */ /* 0x001fc60007f3e0ff */
[----:B------:R-:W-:Y:S04]  /*ba30*/  STS.U16 [R5+UR6+0x1a00], R15 ;  /* 0x001a000f05007988 */ /* 0x000fe80008000406 */
[----:B------:R0:W-:Y:S01]  /*ba40*/  STS.U16 [R5+UR6+0x1a80], R14 ;  /* 0x001a800e05007988 */ /* 0x0001e20008000406 */
[----:B------:R-:W-:Y:S01]  /*ba50*/  IMAD.X R7, R8, 0x1, R0, P1 ;  /* 0x0000000108077824 */ /* 0x000fe200008e0600 */
[----:B0-----:R-:W-:-:S06]  /*ba60*/  PRMT R5, RZ, 0x7610, R5 ;  /* 0x00007610ff057816 */ /* 0x001fcc0000000005 */
[----:B------:R-:W3:Y:S04]  /*ba70*/  @!P0 LDG.E.U16 R5, desc[UR28][R6.64] ;  /* 0x0000001c06058981 */ /* 0x000ee8000c1e1500 */
[----:B--2---:R0:W-:Y:S04]  /*ba80*/  STL [R1+0x34], R4 ;  /* 0x0000340401007387 */ /* 0x0041e80000100800 */
[----:B------:R-:W2:Y:S04]  /*ba90*/  LDL R9, [R1+0x99c] ;  /* 0x00099c0001097983 */ /* 0x000ea80000100800 */
[----:B------:R-:W4:Y:S04]  /*baa0*/  LDL R8, [R1+0x5a4] ;  /* 0x0005a40001087983 */ /* 0x000f280000100800 */
[----:B------:R-:W2:Y:S04]  /*bab0*/  LDL.LU R6, [R1+0x28] ;  /* 0x0000280001067983 */ /* 0x000ea80000300800 */
[----:B------:R-:W4:Y:S01]  /*bac0*/  LDL R7, [R1+0x6ac] ;  /* 0x0006ac0001077983 */ /* 0x000f220000100800 */
[----:B0-----:R-:W0:Y:S03]  /*bad0*/  S2R R4, SR_TID.X ;  /* 0x0000000000047919 */ /* 0x001e260000002100 */
[----:B---3--:R1:W-:Y:S01]  /*bae0*/  STL [R1+0x30], R5 ;  /* 0x0000300501007387 */ /* 0x0083e20000100800 */
[----:B------:R-:W-:-:S02]  /*baf0*/  PRMT R21, RZ, 0x7610, R21 ;  /* 0x00007610ff157816 */ /* 0x000fc40000000015 */
[----:B0-----:R-:W-:-:S05]  /*bb00*/  LOP3.LUT R4, R4, 0x3f, RZ, 0xc0, !PT ;  /* 0x0000003f04047812 */ /* 0x001fca00078ec0ff */
[----:B------:R-:W-:-:S05]  /*bb10*/  IMAD.SHL.U32 R4, R4, 0x2, RZ ;  /* 0x0000000204047824 */ /* 0x000fca00078e00ff */
[----:B-1----:R-:W-:-:S05]  /*bb20*/  LOP3.LUT R5, R4, 0x30, RZ, 0x3c, !PT ;  /* 0x0000003004057812 */ /* 0x002fca00078e3cff */
[----:B--2---:R4:W-:Y:S02]  /*bb30*/  STS.U16 [R5+UR6+0x300], R6 ;  /* 0x0003000605007988 */ /* 0x0049e40008000406 */
[----:B----4-:R-:W-:-:S05]  /*bb40*/  IADD3 R6, P1, PT, R7, R2, RZ ;  /* 0x0000000207067210 */ /* 0x010fca0007f3e0ff */
        /* <DEDUP_REMOVED lines=10> */
[----:B---3--:R-:W-:Y:S02]  /*bbf0*/  PRMT R21, RZ, 0x7610, R21 ;  /* 0x00007610ff157816 */ /* 0x008fe40000000015 */
[----:B--2---:R-:W-:-:S05]  /*bc00*/  IMAD.X R7, R7, 0x1, R0, P1 ;  /* 0x0000000107077824 */ /* 0x004fca00008e0600 */
[----:B------:R-:W2:Y:S04]  /*bc10*/  @!P0 LDG.E.U16 R21, desc[UR28][R6.64] ;  /* 0x0000001c06158981 */ /* 0x000ea8000c1e1500 */
[----:B--2---:R0:W-:Y:S04]  /*bc20*/  STL [R1+0x28], R21 ;  /* 0x0000281501007387 */ /* 0x0041e80000100800 */
[----:B0-----:R-:W2:Y:S04]  /*bc30*/  LDL.LU R21, [R1+0x1484] ;  /* 0x0014840001157983 */ /* 0x001ea80000300800 */
[----:B------:R-:W3:Y:S01]  /*bc40*/  LDL.LU R7, [R1+0x18] ;  /* 0x0000180001077983 */ /* 0x000ee20000300800 */
[----:B------:R-:W-:-:S03]  /*bc50*/  IADD3 R6, P1, PT, R9, R2, RZ ;  /* 0x0000000209067210 */ /* 0x000fc60007f3e0ff */
[----:B------:R-:W4:Y:S01]  /*bc60*/  LDL R9, [R1+0x95c] ;  /* 0x00095c0001097983 */ /* 0x000f220000100800 */
[----:B--2---:R-:W-:-:S03]  /*bc70*/  PRMT R21, RZ, 0x7610, R21 ;  /* 0x00007610ff157816 */ /* 0x004fc60000000015 */
[----:B---3--:R0:W-:Y:S02]  /*bc80*/  STS.U16 [R5+UR6+0xb00], R7 ;  /* 0x000b000705007988 */ /* 0x0081e40008000406 */
[----:B0-----:R-:W-:Y:S02]  /*bc90*/  IMAD.X R7, R8, 0x1, R0, P1 ;  /* 0x0000000108077824 */ /* 0x001fe400008e0600 */
[----:B------:R-:W2:Y:S04]  /*bca0*/  LDL R8, [R1+0x698] ;  /* 0x0006980001087983 */ /* 0x000ea80000100800 */
[----:B------:R-:W3:Y:S04]  /*bcb0*/  @!P0 LDG.E.U16 R21, desc[UR28][R6.64] ;  /* 0x0000001c06158981 */ /* 0x000ee8000c1e1500 */
[----:B---3--:R0:W-:Y:S04]  /*bcc0*/  STL [R1+0x24], R21 ;  /* 0x0000241501007387 */ /* 0x0081e80000100800 */
[----:B0-----:R-:W3:Y:S04]  /*bcd0*/  LDL.LU R21, [R1+0x1480] ;  /* 0x0014800001157983 */ /* 0x001ee80000300800 */
[----:B------:R-:W2:Y:S04]  /*bce0*/  LDL.LU R6, [R1+0x1c] ;  /* 0x00001c0001067983 */ /* 0x000ea80000300800 */
[----:B------:R-:W3:Y:S01]  /*bcf0*/  LDL R7, [R1+0x98c] ;  /* 0x00098c0001077983 */ /* 0x000ee20000100800 */
[----:B------:R-:W-:-:S03]  /*bd00*/  PRMT R24, RZ, 0x7610, R24 ;  /* 0x00007610ff187816 */ /* 0x000fc60000000018 */
[----:B--2---:R3:W-:Y:S02]  /*bd10*/  STS.U16 [R5+UR6+0xb80], R6 ;  /* 0x000b800605007988 */ /* 0x0047e40008000406 */
[----:B---3--:R-:W-:-:S05]  /*bd20*/  IADD3 R6, P1, PT, R7, R2, RZ ;  /* 0x0000000207067210 */ /* 0x008fca0007f3e0ff */
[----:B------:R-:W-:Y:S02]  /*bd30*/  IMAD.X R7, R3, 0x1, R0, P1 ;  /* 0x0000000103077824 */ /* 0x000fe400008e0600 */
[----:B------:R-:W2:Y:S04]  /*bd40*/  LDL R3, [R1+0x930] ;  /* 0x0009300001037983 */ /* 0x000ea80000100800 */
[----:B------:R-:W3:Y:S04]  /*bd50*/  @!P0 LDG.E.U16 R24, desc[UR28][R6.64] ;  /* 0x0000001c06188981 */ /* 0x000ee8000c1e1500 */
[----:B------:R-:W2:Y:S04]  /*bd60*/  LDL.LU R6, [R1+0x4] ;  /* 0x0000040001067983 */ /* 0x000ea80000300800 */
[----:B------:R-:W4:Y:S04]  /*bd70*/  LDL R7, [R1+0x940] ;  /* 0x0009400001077983 */ /* 0x000f280000100800 */
[----:B---3--:R-:W-:Y:S04]  /*bd80*/  STL [R1+0x1444], R24 ;  /* 0x0014441801007387 */ /* 0x008fe80000100800 */
[----:B--2---:R4:W-:Y:S02]  /*bd90*/  STS.U16 [R5+UR6+0x1300], R6 ;  /* 0x0013000605007988 */ /* 0x0049e40008000406 */
[----:B----4-:R-:W-:-:S02]  /*bda0*/  IADD3 R6, P1, PT, R7, R2, RZ ;  /* 0x0000000207067210 */ /* 0x010fc40007f3e0ff */
[----:B------:R-:W2:Y:S01]  /*bdb0*/  LDL R7, [R1+0x610] ;  /* 0x0006100001077983 */ /* 0x000ea20000100800 */
[----:B------:R-:W-:Y:S02]  /*bdc0*/  PRMT R21, RZ, 0x7610, R21 ;  /* 0x00007610ff157816 */ /* 0x000fe40000000015 */
[----:B--2---:R-:W-:-:S05]  /*bdd0*/  IMAD.X R7, R7, 0x1, R0, P1 ;  /* 0x0000000107077824 */ /* 0x004fca00008e0600 */
[----:B------:R-:W2:Y:S04]  /*bde0*/  @!P0 LDG.E.U16 R21, desc[UR28][R6.64] ;  /* 0x0000001c06158981 */ /* 0x000ea8000c1e1500 */
[----:B--2---:R0:W-:Y:S04]  /*bdf0*/  STL [R1+0x20], R21 ;  /* 0x0000201501007387 */ /* 0x0041e80000100800 */
[----:B0-----:R-:W2:Y:S04]  /*be00*/  LDL.LU R21, [R1+0x147c] ;  /* 0x00147c0001157983 */ /* 0x001ea80000300800 */
[----:B------:R-:W3:Y:S01]  /*be10*/  LDL.LU R7, [R1+0xc] ;  /* 0x00000c0001077983 */ /* 0x000ee20000300800 */
[----:B------:R-:W-:-:S02]  /*be20*/  IADD3 R6, P1, PT, R9, R2, RZ ;  /* 0x0000000209067210 */ /* 0x000fc40007f3e0ff */
[----:B------:R-:W-:Y:S01]  /*be30*/  PRMT R24, RZ, 0x7610, R24 ;  /* 0x00007610ff187816 */ /* 0x000fe20000000018 */
[----:B------:R-:W4:Y:S04]  /*be40*/  LDL.LU R9, [R1+0xcc] ;  /* 0x0000cc0001097983 */ /* 0x000f280000300800 */
[----:B---3--:R0:W-:Y:S02]  /*be50*/  STS.U16 [R5+UR6+0x1380], R7 ;  /* 0x0013800705007988 */ /* 0x0081e40008000406 */
[----:B0-----:R-:W-:Y:S02]  /*be60*/  IMAD.X R7, R8, 0x1, R0, P1 ;  /* 0x0000000108077824 */ /* 0x001fe400008e0600 */
[----:B------:R-:W3:Y:S04]  /*be70*/  LDL R8, [R1+0x648] ;  /* 0x0006480001087983 */ /* 0x000ee80000100800 */
[----:B------:R-:W2:Y:S04]  /*be80*/  @!P0 LDG.E.U16 R24, desc[UR28][R6.64] ;  /* 0x0000001c06188981 */ /* 0x000ea8000c1e1500 */
[----:B--2---:R0:W-:Y:S04]  /*be90*/  STL [R1+0x1c], R24 ;  /* 0x00001c1801007387 */ /* 0x0041e80000100800 */
[----:B0-----:R-:W2:Y:S04]  /*bea0*/  LDL.LU R24, [R1+0xd0] ;  /* 0x0000d00001187983 */ /* 0x001ea80000300800 */
[----:B------:R-:W2:Y:S01]  /*beb0*/  LDL R7, [R1+0x670] ;  /* 0x0006700001077983 */ /* 0x000ea20000100800 */
[----:B------:R-:W-:-:S02]  /*bec0*/  IADD3 R6, P1, PT, R3, R2, RZ ;  /* 0x0000000203067210 */ /* 0x000fc40007f3e0ff */
[----:B------:R-:W-:Y:S01]  /*bed0*/  PRMT R4, RZ, 0x7610, R4 ;  /* 0x00007610ff047816 */ /* 0x000fe20000000004 */
[----:B------:R-:W3:Y:S02]  /*bee0*/  LDL.LU R3, [R1+0x900] ;  /* 0x0009000001037983 */ /* 0x000ee40000300800 */
[----:B--2---:R-:W-:-:S05]  /*bef0*/  IMAD.X R7, R7, 0x1, R0, P1 ;  /* 0x0000000107077824 */ /* 0x004fca00008e0600 */
[----:B------:R-:W2:Y:S04]  /*bf00*/  @!P0 LDG.E.U16 R4, desc[UR28][R6.64] ;  /* 0x0000001c06048981 */ /* 0x000ea8000c1e1500 */
[----:B--2---:R-:W-:Y:S04]  /*bf10*/  STL [R1+0x18], R4 ;  /* 0x0000180401007387 */ /* 0x004fe80000100800 */
[----:B------:R-:W2:Y:S02]  /*bf20*/  LDL R7, [R1+0x920] ;  /* 0x0009200001077983 */ /* 0x000ea40000100800 */
[----:B--2---:R-:W-:-:S02]  /*bf30*/  IADD3 R6, P1, PT, R7, R2, RZ ;  /* 0x0000000207067210 */ /* 0x004fc40007f3e0ff */
[----:B------:R-:W2:Y:S04]  /*bf40*/  LDL R7, [R1+0x660] ;  /* 0x0006600001077983 */ /* 0x000ea80000100800 */
[----:B------:R-:W-:Y:S04]  /*bf50*/  STS.U16 [R5+UR6+0x1b00], R21 ;  /* 0x001b001505007988 */ /* 0x000fe80008000406 */
[----:B------:R0:W-:Y:S02]  /*bf60*/  STS.U16 [R5+UR6+0x1b80], R18 ;  /* 0x001b801205007988 */ /* 0x0001e40008000406 */
[----:B0-----:R-:W-:Y:S01]  /*bf70*/  PRMT R5, RZ, 0x7610, R5 ;  /* 0x00007610ff057816 */ /* 0x001fe20000000005 */
[----:B------:R-:W0:Y:S01]  /*bf80*/  S2R R4, SR_TID.X ;  /* 0x0000000000047919 */ /* 0x000e220000002100 */
[----:B--2---:R-:W-:-:S05]  /*bf90*/  IMAD.X R7, R7, 0x1, R0, P1 ;  /* 0x0000000107077824 */ /* 0x004fca00008e0600 */
[----:B------:R-:W2:Y:S04]  /*bfa0*/  @!P0 LDG.E.U16 R5, desc[UR28][R6.64] ;  /* 0x0000001c06058981 */ /* 0x000ea8000c1e1500 */
[----:B------:R-:W3:Y:S04]  /*bfb0*/  LDL.LU R6, [R1+0xe8] ;  /* 0x0000e80001067983 */ /* 0x000ee80000300800 */
[----:B------:R-:W3:Y:S01]  /*bfc0*/  LDL R7, [R1+0x910] ;  /* 0x0009100001077983 */ /* 0x000ee20000100800 */
[----:B0-----:R-:W-:-:S05]  /*bfd0*/  LOP3.LUT R4, R4, 0x3f, RZ, 0xc0, !PT ;  /* 0x0000003f04047812 */ /* 0x001fca00078ec0ff */
[----:B------:R-:W-:Y:S01]  /*bfe0*/  IMAD.SHL.U32 R4, R4, 0x2, RZ ;  /* 0x0000000204047824 */ /* 0x000fe200078e00ff */
[----:B------:R-:W-:Y:S01]  /*bff0*/  PRMT R26, RZ, 0x7610, R26 ;  /* 0x00007610ff1a7816 */ /* 0x000fe2000000001a */
[----:B--2---:R0:W-:Y:S03]  /*c000*/  STL [R1+0x14], R5 ;  /* 0x0000140501007387 */ /* 0x0041e60000100800 */
[----:B0-----:R-:W-:-:S05]  /*c010*/  LOP3.LUT R5, R4, 0x40, RZ, 0x3c, !PT ;  /* 0x0000004004057812 */ /* 0x001fca00078e3cff */
[----:B---3--:R0:W-:Y:S02]  /*c020*/  STS.U16 [R5+UR6+0x400], R6 ;  /* 0x0004000605007988 */ /* 0x0081e40008000406 */
[----:B0-----:R-:W-:-:S05]  /*c030*/  IADD3 R6, P1, PT, R7, R2, RZ ;  /* 0x0000000207067210 */ /* 0x001fca0007f3e0ff */
[----:B------:R-:W-:Y:S02]  /*c040*/  IMAD.X R7, R8, 0x1, R0, P1 ;  /* 0x0000000108077824 */ /* 0x000fe400008e0600 */
[----:B------:R-:W2:Y:S04]  /*c050*/  LDL.LU R8, [R1+0x98] ;  /* 0x0000980001087983 */ /* 0x000ea80000300800 */
[----:B------:R-:W3:Y:S04]  /*c060*/  @!P0 LDG.E.U16 R26, desc[UR28][R6.64] ;  /* 0x0000001c061a8981 */ /* 0x000ee8000c1e1500 */
[----:B---3--:R0:W-:Y:S04]  /*c070*/  STL [R1+0x10], R26 ;  /* 0x0000101a01007387 */ /* 0x0081e80000100800 */
[----:B0-----:R-:W3:Y:S04]  /*c080*/  LDL.LU R26, [R1+0x1478] ;  /* 0x00147800011a7983 */ /* 0x001ee80000300800 */
[----:B------:R-:W2:Y:S01]  /*c090*/  LDL.LU R7, [R1+0xf0] ;  /* 0x0000f00001077983 */ /* 0x000ea20000300800 */
[----:B------:R-:W-:-:S03]  /*c0a0*/  IADD3 R6, P1, PT, R3, R2, RZ ;  /* 0x0000000203067210 */ /* 0x000fc60007f3e0ff */
[----:B--2---:R0:W-:Y:S04]  /*c0b0*/  STS.U16 [R5+UR6+0x480], R7 ;  /* 0x0004800705007988 */ /* 0x0041e80008000406 */
[----:B0-----:R-:W2:Y:S01]  /*c0c0*/  LDL R7, [R1+0x638] ;  /* 0x0006380001077983 */ /* 0x001ea20000100800 */
[----:B---3--:R-:W-:Y:S01]  /*c0d0*/  PRMT R26, RZ, 0x7610, R26 ;  /* 0x00007610ff1a7816 */ /* 0x008fe2000000001a */
[----:B--2---:R-:W-:-:S05]  /*c0e0*/  IMAD.X R7, R7, 0x1, R0, P1 ;  /* 0x0000000107077824 */ /* 0x004fca00008e0600 */
[----:B------:R-:W2:Y:S04]  /*c0f0*/  @!P0 LDG.E.U16 R26, desc[UR28][R6.64] ;  /* 0x0000001c061a8981 */ /* 0x000ea8000c1e1500 */
[----:B------:R0:W-:Y:S04]  /*c100*/  STL [R1+0xb4c], R3 ;  /* 0x000b4c0301007387 */ /* 0x0001e80000100800 */
[----:B0-----:R-:W3:Y:S04]  /*c110*/  LDL.LU R3, [R1+0x8e0] ;  /* 0x0008e00001037983 */ /* 0x001ee80000300800 */
        /* <DEDUP_REMOVED lines=8> */
[----:B----4-:R0:W-:Y:S04]  /*c1a0*/  STS.U16 [R5+UR6+0xc00], R9 ;  /* 0x000c000905007988 */ /* 0x0101e80008000406 */
[----:B0-----:R-:W4:Y:S04]  /*c1b0*/  LDL R9, [R1+0x600] ;  /* 0x0006000001097983 */ /* 0x001f280000100800 */
[----:B--2---:R0:W-:Y:S04]  /*c1c0*/  STL [R1+0x8], R26 ;  /* 0x0000081a01007387 */ /* 0x0041e80000100800 */
[----:B0-----:R-:W2:Y:S04]  /*c1d0*/  LDL.LU R26, [R1+0x1470] ;  /* 0x00147000011a7983 */ /* 0x001ea80000300800 */
[----:B------:R-:W4:Y:S01]  /*c1e0*/  LDL R7, [R1+0x618] ;  /* 0x0006180001077983 */ /* 0x000f220000100800 */
[----:B---3--:R-:W-:-:S02]  /*c1f0*/  IADD3 R6, P1, PT, R3, R2, RZ ;  /* 0x0000000203067210 */ /* 0x008fc40007f3e0ff */
[----:B--2---:R-:W-:-:S03]  /*c200*/  PRMT R26, RZ, 0x7610, R26 ;  /* 0x00007610ff1a7816 */ /* 0x004fc6000000001a */
[----:B----4-:R-:W-:-:S05]  /*c210*/  IMAD.X R7, R7, 0x1, R0, P1 ;  /* 0x0000000107077824 */ /* 0x010fca00008e0600 */
[----:B------:R-:W2:Y:S04]  /*c220*/  @!P0 LDG.E.U16 R26, desc[UR28][R6.64] ;  /* 0x0000001c061a8981 */ /* 0x000ea8000c1e1500 */
[----:B------:R0:W-:Y:S04]  /*c230*/  STS.U16 [R5+UR6+0xc80], R24 ;  /* 0x000c801805007988 */ /* 0x0001e80008000406 */
[----:B0-----:R-:W3:Y:S04]  /*c240*/  LDL R24, [R1+0x5f0] ;  /* 0x0005f00001187983 */ /* 0x001ee80000100800 */
[----:B------:R0:W-:Y:S04]  /*c250*/  STL [R1+0xb68], R3 ;  /* 0x000b680301007387 */ /* 0x0001e80000100800 */
[----:B0-----:R-:W4:Y:S04]  /*c260*/  LDL.LU R3, [R1+0x8d0] ;  /* 0x0008d00001037983 */ /* 0x001f280000300800 */
[----:B--2---:R0:W-:Y:S04]  /*c270*/  STL [R1+0x4], R26 ;  /* 0x0000041a01007387 */ /* 0x0041e80000100800 */
[----:B0-----:R-:W2:Y:S04]  /*c280*/  LDL.LU R26, [R1+0x146c] ;  /* 0x00146c00011a7983 */ /* 0x001ea80000300800 */
[----:B------:R-:W2:Y:S01]  /*c290*/  LDL.LU R7, [R1+0x94] ;  /* 0x0000940001077983 */ /* 0x000ea20000300800 */
[----:B------:R-:W-:-:S02]  /*c2a0*/  PRMT R4, RZ, 0x7610, R4 ;  /* 0x00007610ff047816 */ /* 0x000fc40000000004 */
[----:B----4-:R-:W-:Y:S01]  /*c2b0*/  IADD3 R6, P1, PT, R3, R2, RZ ;  /* 0x0000000203067210 */ /* 0x010fe20007f3e0ff */
[----:B------:R0:W-:Y:S04]  /*c2c0*/  STL [R1+0xb88], R3 ;  /* 0x000b880301007387 */ /* 0x0001e80000100800 */
[----:B0-----:R-:W4:Y:S04]  /*c2d0*/  LDL.LU R3, [R1+0x8c0] ;  /* 0x0008c00001037983 */ /* 0x001f280000300800 */
[----:B--2---:R0:W-:Y:S02]  /*c2e0*/  STS.U16 [R5+UR6+0x1400], R7 ;  /* 0x0014000705007988 */ /* 0x0041e40008000406 */
[----:B0-----:R-:W-:-:S02]  /*c2f0*/  IMAD.X R7, R9, 0x1, R0, P1 ;  /* 0x0000000109077824 */ /* 0x001fc400008e0600 */
[----:B------:R0:W-:Y:S04]  /*c300*/  STS.U16 [R5+UR6+0x1480], R8 ;  /* 0x0014800805007988 */ /* 0x0001e80008000406 */
[----:B------:R4:W2:Y:S01]  /*c310*/  @!P0 LDG.E.U16 R4, desc[UR28][R6.64] ;  /* 0x0000001c06048981 */ /* 0x0008a2000c1e1500 */
[----:B------:R-:W-:-:S03]  /*c320*/  PRMT R29, RZ, 0x7610, R29 ;  /* 0x00007610ff1d7816 */ /* 0x000fc6000000001d */
[----:B------:R-:W2:Y:S01]  /*c330*/  LDL R9, [R1+0x5e0] ;  /* 0x0005e00001097983 */ /* 0x000ea20000100800 */
[----:B----4-:R-:W-:-:S05]  /*c340*/  IADD3 R6, P1, PT, R3, R2, RZ ;  /* 0x0000000203067210 */ /* 0x010fca0007f3e0ff */
[----:B---3--:R-:W-:-:S05]  /*c350*/  IMAD.X R7, R24, 0x1, R0, P1 ;  /* 0x0000000118077824 */ /* 0x008fca00008e0600 */
[----:B------:R-:W3:Y:S04]  /*c360*/  @!P0 LDG.E.U16 R29, desc[UR28][R6.64] ;  /* 0x0000001c061d8981 */ /* 0x000ee8000c1e1500 */
[----:B--2---:R-:W-:Y:S04]  /*c370*/  STL [R1], R4 ;  /* 0x0000000401007387 */ /* 0x004fe80000100800 */
[----:B0-----:R-:W2:Y:S04]  /*c380*/  LDL R8, [R1+0x8a0] ;  /* 0x0008a00001087983 */ /* 0x001ea80000100800 */
[----:B------:R0:W-:Y:S04]  /*c390*/  STL [R1+0xb8c], R3 ;  /* 0x000b8c0301007387 */ /* 0x0001e80000100800 */
[----:B0-----:R-:W4:Y:S01]  /*c3a0*/  LDL.LU R3, [R1+0x8b0] ;  /* 0x0008b00001037983 */ /* 0x001f220000300800 */
[----:B------:R-:W-:-:S03]  /*c3b0*/  PRMT R28, RZ, 0x7610, R28 ;  /* 0x00007610ff1c7816 */ /* 0x000fc6000000001c */
[----:B------:R-:W2:Y:S04]  /*c3c0*/  LDL.LU R24, [R1+0xe0] ;  /* 0x0000e00001187983 */ /* 0x000ea80000300800 */
[----:B---3--:R-:W-:Y:S01]  /*c3d0*/  STL [R1+0x1420], R29 ;  /* 0x0014201d01007387 */ /* 0x008fe20000100800 */
[----:B----4-:R-:W-:-:S03]  /*c3e0*/  IADD3 R6, P1, PT, R3, R2, RZ ;  /* 0x0000000203067210 */ /* 0x010fc60007f3e0ff */
[----:B------:R0:W-:Y:S02]  /*c3f0*/  STL [R1+0xb90], R3 ;  /* 0x000b900301007387 */ /* 0x0001e40000100800 */
[----:B------:R-:W-:Y:S01]  /*c400*/  IMAD.X R7, R9, 0x1, R0, P1 ;  /* 0x0000000109077824 */ /* 0x000fe200008e0600 */
[----:B------:R-:W-:Y:S01]  /*c410*/  PRMT R16, RZ, 0x7610, R16 ;  /* 0x00007610ff107816 */ /* 0x000fe20000000010 */
[----:B------:R-:W3:Y:S04]  /*c420*/  LDL R9, [R1+0x6a4] ;  /* 0x0006a40001097983 */ /* 0x000ee80000100800 */
[----:B0-----:R-:W4:Y:S04]  /*c430*/  LDL R3, [R1+0x5d0] ;  /* 0x0005d00001037983 */ /* 0x001f280000100800 */
[----:B------:R2:W3:Y:S04]  /*c440*/  @!P0 LDG.E.U16 R28, desc[UR28][R6.64] ;  /* 0x0000001c061c8981 */ /* 0x0004e8000c1e1500 */
[----:B------:R-:W3:Y:S01]  /*c450*/  LDL R29, [R1+0x5c0] ;  /* 0x0005c000011d7983 */ /* 0x000ee20000100800 */
[----:B--2---:R-:W-:Y:S01]  /*c460*/  IADD3 R6, P1, PT, R8, R2, RZ ;  /* 0x0000000208067210 */ /* 0x004fe20007f3e0ff */
[----:B------:R-:W0:Y:S04]  /*c470*/  S2R R4, SR_TID.X ;  /* 0x0000000000047919 */ /* 0x000e280000002100 */
[----:B----4-:R-:W-:Y:S01]  /*c480*/  IMAD.X R7, R3, 0x1, R0, P1 ;  /* 0x0000000103077824 */ /* 0x010fe200008e0600 */
[----:B---3--:R1:W-:Y:S04]  /*c490*/  STL [R1+0x1424], R28 ;  /* 0x0014241c01007387 */ /* 0x0083e80000100800 */
[----:B------:R-:W2:Y:S04]  /*c4a0*/  LDL.LU R8, [R1+0xe4] ;  /* 0x0000e40001087983 */ /* 0x000ea80000300800 */
[----:B------:R-:W3:Y:S04]  /*c4b0*/  LDL R3, [R1+0x5b0] ;  /* 0x0005b00001037983 */ /* 0x000ee80000100800 */
[----:B-1----:R-:W4:Y:S04]  /*c4c0*/  LDL R28, [R1+0x978] ;  /* 0x00097800011c7983 */ /* 0x002f280000100800 */
[----:B------:R1:W2:Y:S04]  /*c4d0*/  @!P0 LDG.E.U16 R16, desc[UR28][R6.64] ;  /* 0x0000001c06108981 */ /* 0x0002a8000c1e1500 */
[----:B------:R-:W2:Y:S01]  /*c4e0*/  LDL.LU R7, [R1+0x100] ;  /* 0x0001000001077983 */ /* 0x000ea20000300800 */
[----:B0-----:R-:W-:-:S05]  /*c4f0*/  LOP3.LUT R4, R4, 0x3f, RZ, 0xc0, !PT ;  /* 0x0000003f04047812 */ /* 0x001fca00078ec0ff */
[----:B------:R-:W-:Y:S01]  /*c500*/  IMAD.SHL.U32 R4, R4, 0x2, RZ ;  /* 0x0000000204047824 */ /* 0x000fe200078e00ff */
[----:B------:R-:W-:Y:S01]  /*c510*/  STS.U16 [R5+UR6+0x1c00], R26 ;  /* 0x001c001a05007988 */ /* 0x000fe20008000406 */
[----:B-1----:R-:W-:-:S03]  /*c520*/  IADD3 R6, P1, PT, R9, R2, RZ ;  /* 0x0000000209067210 */ /* 0x002fc60007f3e0ff */
[----:B------:R0:W-:Y:S02]  /*c530*/  STS.U16 [R5+UR6+0x1c80], R27 ;  /* 0x001c801b05007988 */ /* 0x0001e40008000406 */
[----:B0-----:R-:W-:Y:S02]  /*c540*/  LOP3.LUT R5, R4, 0x50, RZ, 0x3c, !PT ;  /* 0x0000005004057812 */ /* 0x001fe400078e3cff */
[----:B------:R-:W-:Y:S02]  /*c550*/  PRMT R27, RZ, 0x7610, R27 ;  /* 0x00007610ff1b7816 */ /* 0x000fe4000000001b */
[----:B------:R-:W-:Y:S01]  /*c560*/  PRMT R26, RZ, 0x7610, R26 ;  /* 0x00007610ff1a7816 */ /* 0x000fe2000000001a */
[----:B--2---:R0:W-:Y:S02]  /*c570*/  STS.U16 [R5+UR6+0x500], R7 ;  /* 0x0005000705007988 */ /* 0x0041e40008000406 */
[----:B0-----:R-:W-:-:S05]  /*c580*/  IMAD.X R7, R29, 0x1, R0, P1 ;  /* 0x000000011d077824 */ /* 0x001fca00008e0600 */
[----:B------:R4:W2:Y:S04]  /*c590*/  @!P0 LDG.E.U16 R27, desc[UR28][R6.64] ;  /* 0x0000001c061b8981 */ /* 0x0008a8000c1e1500 */
[----:B------:R0:W-:Y:S01]  /*c5a0*/  STL [R1+0x1428], R16 ;  /* 0x0014281001007387 */ /* 0x0001e20000100800 */
[----:B----4-:R-:W-:-:S03]  /*c5b0*/  IADD3 R6, P1, PT, R28, R2, RZ ;  /* 0x000000021c067210 */ /* 0x010fc60007f3e0ff */
[----:B0-----:R-:W4:Y:S02]  /*c5c0*/  LDL.LU R16, [R1+0x104] ;  /* 0x0001040001107983 */ /* 0x001f240000300800 */
[----:B---3--:R-:W-:Y:S02]  /*c5d0*/  IMAD.X R7, R3, 0x1, R0, P1 ;  /* 0x0000000103077824 */ /* 0x008fe400008e0600 */
[----:B------:R-:W3:Y:S04]  /*c5e0*/  LDL R9, [R1+0x998] ;  /* 0x0009980001097983 */ /* 0x000ee80000100800 */
[----:B------:R-:W3:Y:S04]  /*c5f0*/  @!P0 LDG.E.U16 R26, desc[UR28][R6.64] ;  /* 0x0000001c061a8981 */ /* 0x000ee8000c1e1500 */
[----:B------:R-:W3:Y:S04]  /*c600*/  LDL R29, [R1+0x694] ;  /* 0x00069400011d7983 */ /* 0x000ee80000100800 */
[----:B--2---:R0:W-:Y:S04]  /*c610*/  STL [R1+0x142c], R27 ;  /* 0x00142c1b01007387 */ /* 0x0041e80000100800 */
[----:B0-----:R-:W2:Y:S04]  /*c620*/  LDL.LU R27, [R1+0xc0] ;  /* 0x0000c000011b7983 */ /* 0x001ea80000300800 */
[----:B----4-:R0:W-:Y:S04]  /*c630*/  STS.U16 [R5+UR6+0x580], R16 ;  /* 0x0005801005007988 */ /* 0x0101e80008000406 */
[----:B0-----:R-:W4:Y:S04]  /*c640*/  LDL.LU R16, [R1+0xc8] ;  /* 0x0000c80001107983 */ /* 0x001f280000300800 */
[----:B------:R-:W2:Y:S04]  /*c650*/  LDL R3, [R1+0x96c] ;  /* 0x00096c0001037983 */ /* 0x000ea80000100800 */
[----:B---3--:R0:W-:Y:S04]  /*c660*/  STL [R1+0x1430], R26 ;  /* 0x0014301a01007387 */ /* 0x0081e80000100800 */
[----:B0-----:R-:W3:Y:S01]  /*c670*/  LDL R26, [R1+0x988] ;  /* 0x00098800011a7983 */ /* 0x001ee20000100800 */
[----:B------:R-:W-:-:S02]  /*c680*/  IADD3 R6, P1, PT, R9, R2, RZ ;  /* 0x0000000209067210 */ /* 0x000fc40007f3e0ff */
[----:B------:R-:W-:Y:S01]  /*c690*/  PRMT R25, RZ, 0x7610, R25 ;  /* 0x00007610ff197816 */ /* 0x000fe20000000019 */
[----:B------:R0:W-:Y:S02]  /*c6a0*/  STS.U16 [R5+UR6+0xd00], R24 ;  /* 0x000d001805007988 */ /* 0x0001e40008000406 */
[----:B------:R-:W-:Y:S01]  /*c6b0*/  IMAD.X R7, R29, 0x1, R0, P1 ;  /* 0x000000011d077824 */ /* 0x000fe200008e0600 */
[----:B------:R-:W-:Y:S01]  /*c6c0*/  PRMT R23, RZ, 0x7610, R23 ;  /* 0x00007610ff177816 */ /* 0x000fe20000000017 */
[----:B------:R-:W4:Y:S04]  /*c6d0*/  LDL R9, [R1+0x690] ;  /* 0x0006900001097983 */ /* 0x000f280000100800 */
[----:B------:R3:W4:Y:S04]  /*c6e0*/  @!P0 LDG.E.U16 R25, desc[UR28][R6.64] ;  /* 0x0000001c06198981 */ /* 0x000728000c1e1500 */
[----:B0-----:R-:W4:Y:S04]  /*c6f0*/  LDL R24, [R1+0x958] ;  /* 0x0009580001187983 */ /* 0x001f280000100800 */
[----:B------:R-:W4:Y:S01]  /*c700*/  LDL.LU R28, [R1+0x78] ;  /* 0x00007800011c7983 */ /* 0x000f220000300800 */
[----:B---3--:R-:W-:-:S05]  /*c710*/  IADD3 R6, P1, PT, R26, R2, RZ ;  /* 0x000000021a067210 */ /* 0x008fca0007f3e0ff */
[----:B--2---:R-:W-:-:S05]  /*c720*/  IMAD.X R7, R3, 0x1, R0, P1 ;  /* 0x0000000103077824 */ /* 0x004fca00008e0600 */
[----:B------:R0:W2:Y:S04]  /*c730*/  @!P0 LDG.E.U16 R23, desc[UR28][R6.64] ;  /* 0x0000001c06178981 */ /* 0x0000a8000c1e1500 */
[----:B----4-:R-:W-:Y:S04]  /*c740*/  STL [R1+0x1434], R25 ;  /* 0x0014341901007387 */ /* 0x010fe80000100800 */
[----:B------:R1:W-:Y:S01]  /*c750*/  STS.U16 [R5+UR6+0xd80], R8 ;  /* 0x000d800805007988 */ /* 0x0003e20008000406 */
[----:B0-----:R-:W-:-:S03]  /*c760*/  IADD3 R6, P1, PT, R24, R2, RZ ;  /* 0x0000000218067210 */ /* 0x001fc60007f3e0ff */
[----:B-1----:R-:W3:Y:S04]  /*c770*/  LDL R8, [R1+0x93c] ;  /* 0x00093c0001087983 */ /* 0x002ee80000100800 */
[----:B------:R-:W4:Y:S04]  /*c780*/  LDL.LU R29, [R1+0x7c] ;  /* 0x00007c00011d7983 */ /* 0x000f280000300800 */
[----:B------:R-:W4:Y:S01]  /*c790*/  LDL R3, [R1+0x68c] ;  /* 0x00068c0001037983 */ /* 0x000f220000100800 */
[----:B------:R-:W-:Y:S01]  /*c7a0*/  IMAD.X R7, R9, 0x1, R0, P1 ;  /* 0x0000000109077824 */ /* 0x000fe200008e0600 */
[----:B------:R-:W-:-:S06]  /*c7b0*/  PRMT R22, RZ, 0x7610, R22 ;  /* 0x00007610ff167816 */ /* 0x000fcc0000000016 */
[----:B------:R3:W4:Y:S04]  /*c7c0*/  @!P0 LDG.E.U16 R22, desc[UR28][R6.64] ;  /* 0x0000001c06168981 */ /* 0x000728000c1e1500 */
[----:B--2---:R0:W-:Y:S04]  /*c7d0*/  STL [R1+0x1438], R23 ;  /* 0x0014381701007387 */ /* 0x0041e80000100800 */
[----:B------:R-:W2:Y:S04]  /*c7e0*/  LDL.LU R24, [R1+0x110] ;  /* 0x0001100001187983 */ /* 0x000ea80000300800 */
[----:B------:R-:W2:Y:S04]  /*c7f0*/  LDL R9, [R1+0x92c] ;  /* 0x00092c0001097983 */ /* 0x000ea80000100800 */
[----:B------:R-:W2:Y:S01]  /*c800*/  LDL R25, [R1+0x66c] ;  /* 0x00066c0001197983 */ /* 0x000ea20000100800 */
[----:B------:R-:W-:-:S02]  /*c810*/  PRMT R21, RZ, 0x7610, R21 ;  /* 0x00007610ff157816 */ /* 0x000fc40000000015 */
[----:B---3--:R-:W-:-:S05]  /*c820*/  IADD3 R6, P1, PT, R8, R2, RZ ;  /* 0x0000000208067210 */ /* 0x008fca0007f3e0ff */
[----:B----4-:R-:W-:-:S05]  /*c830*/  IMAD.X R7, R3, 0x1, R0, P1 ;  /* 0x0000000103077824 */ /* 0x010fca00008e0600 */
[----:B------:R2:W3:Y:S01]  /*c840*/  @!P0 LDG.E.U16 R21, desc[UR28][R6.64] ;  /* 0x0000001c06158981 */ /* 0x0004e2000c1e1500 */
[----:B------:R-:W-:-:S03]  /*c850*/  PRMT R20, RZ, 0x7610, R20 ;  /* 0x00007610ff147816 */ /* 0x000fc60000000014 */
[----:B------:R1:W-:Y:S04]  /*c860*/  STL [R1+0x143c], R22 ;  /* 0x00143c1601007387 */ /* 0x0003e80000100800 */
[----:B0-----:R-:W4:Y:S04]  /*c870*/  LDL R23, [R1+0x91c] ;  /* 0x00091c0001177983 */ /* 0x001f280000100800 */
[----:B-1----:R-:W4:Y:S04]  /*c880*/  LDL R22, [R1+0x65c] ;  /* 0x00065c0001167983 */ /* 0x002f280000100800 */
[----:B------:R-:W4:Y:S04]  /*c890*/  LDL.LU R8, [R1+0x114] ;  /* 0x0001140001087983 */ /* 0x000f280000300800 */
[----:B------:R-:W4:Y:S01]  /*c8a0*/  LDL R3, [R1+0x90c] ;  /* 0x00090c0001037983 */ /* 0x000f220000100800 */
[----:B--2---:R-:W-:-:S05]  /*c8b0*/  IADD3 R6, P1, PT, R9, R2, RZ ;  /* 0x0000000209067210 */ /* 0x004fca0007f3e0ff */
[----:B------:R-:W-:-:S05]  /*c8c0*/  IMAD.X R7, R25, 0x1, R0, P1 ;  /* 0x0000000119077824 */ /* 0x000fca00008e0600 */
[----:B------:R4:W2:Y:S04]  /*c8d0*/  @!P0 LDG.E.U16 R20, desc[UR28][R6.64] ;  /* 0x0000001c06148981 */ /* 0x0008a8000c1e1500 */
[----:B------:R0:W-:Y:S04]  /*c8e0*/  STS.U16 [R5+UR6+0x1580], R16 ;  /* 0x0015801005007988 */ /* 0x0001e80008000406 */
[----:B---3--:R1:W-:Y:S04]  /*c8f0*/  STL [R1+0x1440], R21 ;  /* 0x0014401501007387 */ /* 0x0083e80000100800 */
[----:B0-----:R-:W3:Y:S04]  /*c900*/  LDL R16, [R1+0x644] ;  /* 0x0006440001107983 */ /* 0x001ee80000100800 */
[----:B------:R-:W3:Y:S01]  /*c910*/  LDL.LU R9, [R1+0xf8] ;  /* 0x0000f80001097983 */ /* 0x000ee20000300800 */
[----:B----4-:R-:W-:-:S02]  /*c920*/  IADD3 R6, P1, PT, R23, R2, RZ ;  /* 0x0000000217067210 */ /* 0x010fc40007f3e0ff */
[----:B------:R-:W-:-:S03]  /*c930*/  PRMT R19, RZ, 0x7610, R19 ;  /* 0x00007610ff137816 */ /* 0x000fc60000000013 */
[----:B------:R-:W-:-:S05]  /*c940*/  IMAD.X R7, R22, 0x1, R0, P1 ;  /* 0x0000000116077824 */ /* 0x000fca00008e0600 */
[----:B------:R0:W4:Y:S04]  /*c950*/  @!P0 LDG.E.U16 R19, desc[UR28][R6.64] ;  /* 0x0000001c06138981 */ /* 0x000128000c1e1500 */
[----:B--2---:R2:W-:Y:S04]  /*c960*/  STL [R1+0x1448], R20 ;  /* 0x0014481401007387 */ /* 0x0045e80000100800 */
[----:B-1----:R-:W4:Y:S04]  /*c970*/  LDL R21, [R1+0x8fc] ;  /* 0x0008fc0001157983 */ /* 0x002f280000100800 */
[----:B--2---:R-:W2:Y:S01]  /*c980*/  LDL R20, [R1+0x634] ;  /* 0x0006340001147983 */ /* 0x004ea20000100800 */
[----:B0-----:R-:W-:-:S02]  /*c990*/  IADD3 R6, P1, PT, R3, R2, RZ ;  /* 0x0000000203067210 */ /* 0x001fc40007f3e0ff */
[----:B------:R-:W-:-:S03]  /*c9a0*/  PRMT R18, RZ, 0x7610, R18 ;  /* 0x00007610ff127816 */ /* 0x000fc60000000012 */
[----:B---3--:R-:W-:-:S05]  /*c9b0*/  IMAD.X R7, R16, 0x1, R0, P1 ;  /* 0x0000000110077824 */ /* 0x008fca00008e0600 */
[----:B------:R0:W3:Y:S01]  /*c9c0*/  @!P0 LDG.E.U16 R18, desc[UR28][R6.64] ;  /* 0x0000001c06128981 */ /* 0x0000e2000c1e1500 */
[----:B------:R-:W-:-:S03]  /*c9d0*/  PRMT R17, RZ, 0x7610, R17 ;  /* 0x00007610ff117816 */ /* 0x000fc60000000011 */
[----:B------:R1:W-:Y:S04]  /*c9e0*/  STS.U16 [R5+UR6+0x1d80], R29 ;  /* 0x001d801d05007988 */ /* 0x0003e80008000406 */
[----:B-1----:R-:W3:Y:S04]  /*c9f0*/  LDL.LU R29, [R1+0xfc] ;  /* 0x0000fc00011d7983 */ /* 0x002ee80000300800 */
[----:B----4-:R1:W-:Y:S04]  /*ca00*/  STL [R1+0x144c], R19 ;  /* 0x00144c1301007387 */ /* 0x0103e80000100800 */
[----:B------:R-:W4:Y:S04]  /*ca10*/  LDL R3, [R1+0x624] ;  /* 0x0006240001037983 */ /* 0x000f280000100800 */
[----:B-1----:R-:W4:Y:S01]  /*ca20*/  LDL R19, [R1+0x8ec] ;  /* 0x0008ec0001137983 */ /* 0x002f220000100800 */
[----:B0-----:R-:W-:-:S05]  /*ca30*/  IADD3 R6, P1, PT, R21, R2, RZ ;  /* 0x0000000215067210 */ /* 0x001fca0007f3e0ff */
[----:B--2---:R-:W-:-:S05]  /*ca40*/  IMAD.X R7, R20, 0x1, R0, P1 ;  /* 0x0000000114077824 */ /* 0x004fca00008e0600 */
[----:B------:R4:W2:Y:S04]  /*ca50*/  @!P0 LDG.E.U16 R17, desc[UR28][R6.64] ;  /* 0x0000001c06118981 */ /* 0x0008a8000c1e1500 */
[----:B------:R0:W-:Y:S04]  /*ca60*/  STS.U16 [R5+UR6+0x1500], R27 ;  /* 0x0015001b05007988 */ /* 0x0001e80008000406 */
[----:B------:R1:W-:Y:S04]  /*ca70*/  STS.U16 [R5+UR6+0x1d00], R28 ;  /* 0x001d001c05007988 */ /* 0x0003e80008000406 */
[----:B0-----:R-:W2:Y:S01]  /*ca80*/  LDL.LU R27, [R1+0xd8] ;  /* 0x0000d800011b7983 */ /* 0x001ea20000300800 */
[----:B-1----:R-:W-:-:S03]  /*ca90*/  LOP3.LUT R5, R4, 0x60, RZ, 0x3c, !PT ;  /* 0x0000006004057812 */ /* 0x002fc600078e3cff */
[----:B---3--:R-:W-:Y:S04]  /*caa0*/  STL [R1+0x1450], R18 ;  /* 0x0014501201007387 */ /* 0x008fe80000100800 */
[----:B------:R-:W3:Y:S04]  /*cab0*/  LDL R16, [R1+0x8dc] ;  /* 0x0008dc0001107983 */ /* 0x000ee80000100800 */
[----:B------:R0:W-:Y:S04]  /*cac0*/  STS.U16 [R5+UR6+0x680], R8 ;  /* 0x0006800805007988 */ /* 0x0001e80008000406 */
[----:B------:R1:W-:Y:S04]  /*cad0*/  STS.U16 [R5+UR6+0x600], R24 ;  /* 0x0006001805007988 */ /* 0x0003e80008000406 */
[----:B0-----:R-:W3:Y:S01]  /*cae0*/  LDL R8, [R1+0x60c] ;  /* 0x00060c0001087983 */ /* 0x001ee20000100800 */
[----:B----4-:R-:W-:-:S03]  /*caf0*/  IADD3 R6, P1, PT, R19, R2, RZ ;  /* 0x0000000213067210 */ /* 0x010fc60007f3e0ff */
[----:B-1----:R-:W4:Y:S01]  /*cb00*/  LDL.LU R24, [R1+0xdc] ;  /* 0x0000dc0001187983 */ /* 0x002f220000300800 */
[----:B------:R-:W-:Y:S01]  /*cb10*/  PRMT R15, RZ, 0x7610, R15 ;  /* 0x00007610ff0f7816 */ /* 0x000fe2000000000f */
[----:B------:R-:W-:Y:S02]  /*cb20*/  IMAD.X R7, R3, 0x1, R0, P1 ;  /* 0x0000000103077824 */ /* 0x000fe400008e0600 */
[----:B------:R0:W-:Y:S04]  /*cb30*/  STS.U16 [R5+UR6+0xe00], R9 ;  /* 0x000e000905007988 */ /* 0x0001e80008000406 */
[----:B------:R3:W4:Y:S04]  /*cb40*/  @!P0 LDG.E.U16 R15, desc[UR28][R6.64] ;  /* 0x0000001c060f8981 */ /* 0x000728000c1e1500 */
[----:B--2---:R1:W-:Y:S04]  /*cb50*/  STL [R1+0x1454], R17 ;  /* 0x0014541101007387 */ /* 0x0043e80000100800 */
[----:B------:R-:W2:Y:S04]  /*cb60*/  LDL R20, [R1+0x8cc] ;  /* 0x0008cc0001147983 */ /* 0x000ea80000100800 */
[----:B0-----:R-:W2:Y:S04]  /*cb70*/  LDL R9, [R1+0x5fc] ;  /* 0x0005fc0001097983 */ /* 0x001ea80000100800 */
[----:B------:R-:W2:Y:S04]  /*cb80*/  LDL R19, [R1+0x8bc] ;  /* 0x0008bc0001137983 */ /* 0x000ea80000100800 */
[----:B------:R-:W2:Y:S01]  /*cb90*/  LDL R18, [R1+0x5ec] ;  /* 0x0005ec0001127983 */ /* 0x000ea20000100800 */
[----:B------:R-:W-:-:S02]  /*cba0*/  PRMT R14, RZ, 0x7610, R14 ;  /* 0x00007610ff0e7816 */ /* 0x000fc4000000000e */
[----:B------:R-:W-:Y:S01]  /*cbb0*/  PRMT R13, RZ, 0x7610, R13 ;  /* 0x00007610ff0d7816 */ /* 0x000fe2000000000d */
[----:B------:R-:W2:Y:S01]  /*cbc0*/  LDL.LU R28, [R1+0xa4] ;  /* 0x0000a400011c7983 */ /* 0x000ea20000300800 */
[----:B---3--:R-:W-:-:S05]  /*cbd0*/  IADD3 R6, P1, PT, R16, R2, RZ ;  /* 0x0000000210067210 */ /* 0x008fca0007f3e0ff */
[----:B------:R-:W-:-:S05]  /*cbe0*/  IMAD.X R7, R8, 0x1, R0, P1 ;  /* 0x0000000108077824 */ /* 0x000fca00008e0600 */
[----:B------:R2:W3:Y:S04]  /*cbf0*/  @!P0 LDG.E.U16 R14, desc[UR28][R6.64] ;  /* 0x0000001c060e8981 */ /* 0x0004e8000c1e1500 */
[----:B----4-:R-:W-:Y:S04]  /*cc00*/  STL [R1+0x1458], R15 ;  /* 0x0014580f01007387 */ /* 0x010fe80000100800 */
[----:B-1----:R-:W4:Y:S04]  /*cc10*/  LDL R17, [R1+0x5dc] ;  /* 0x0005dc0001117983 */ /* 0x002f280000100800 */
[----:B------:R-:W3:Y:S01]  /*cc20*/  LDL.LU R3, [R1+0x8ac] ;  /* 0x0008ac0001037983 */ /* 0x000ee20000300800 */
[----:B------:R-:W-:-:S02]  /*cc30*/  PRMT R12, RZ, 0x7610, R12 ;  /* 0x00007610ff0c7816 */ /* 0x000fc4000000000c */
[----:B--2---:R-:W-:-:S05]  /*cc40*/  IADD3 R6, P1, PT, R20, R2, RZ ;  /* 0x0000000214067210 */ /* 0x004fca0007f3e0ff */
[----:B------:R-:W-:-:S05]  /*cc50*/  IMAD.X R7, R9, 0x1, R0, P1 ;  /* 0x0000000109077824 */ /* 0x000fca00008e0600 */
[----:B------:R0:W2:Y:S02]  /*cc60*/  @!P0 LDG.E.U16 R13, desc[UR28][R6.64] ;  /* 0x0000001c060d8981 */ /* 0x0000a4000c1e1500 */
[----:B0-----:R-:W-:-:S05]  /*cc70*/  IADD3 R6, P1, PT, R19, R2, RZ ;  /* 0x0000000213067210 */ /* 0x001fca0007f3e0ff */
[----:B------:R-:W-:-:S05]  /*cc80*/  IMAD.X R7, R18, 0x1, R0, P1 ;  /* 0x0000000112077824 */ /* 0x000fca00008e0600 */
[----:B------:R3:W2:Y:S01]  /*cc90*/  @!P0 LDG.E.U16 R12, desc[UR28][R6.64] ;  /* 0x0000001c060c8981 */ /* 0x0006a2000c1e1500 */
[----:B------:R-:W-:-:S03]  /*cca0*/  PRMT R11, RZ, 0x7610, R11 ;  /* 0x00007610ff0b7816 */ /* 0x000fc6000000000b */
[----:B------:R0:W-:Y:S04]  /*ccb0*/  STS.U16 [R5+UR6+0xe80], R29 ;  /* 0x000e801d05007988 */ /* 0x0001e80008000406 */
[----:B------:R1:W-:Y:S04]  /*ccc0*/  STS.U16 [R5+UR6+0x1680], R24 ;  /* 0x0016801805007988 */ /* 0x0003e80008000406 */
[----:B0-----:R-:W2:Y:S04]  /*ccd0*/  LDL.LU R29, [R1+0xac] ;  /* 0x0000ac00011d7983 */ /* 0x001ea80000300800 */
[----:B------:R-:W2:Y:S04]  /*cce0*/  LDL R16, [R1+0x89c] ;  /* 0x00089c0001107983 */ /* 0x000ea80000100800 */
[----:B------:R-:W2:Y:S01]  /*ccf0*/  LDL R8, [R1+0x5cc] ;  /* 0x0005cc0001087983 */ /* 0x000ea20000100800 */
[----:B---3--:R-:W-:-:S03]  /*cd00*/  IADD3 R6, P1, PT, R3, R2, RZ ;  /* 0x0000000203067210 */ /* 0x008fc60007f3e0ff */
[----:B------:R0:W-:Y:S02]  /*cd10*/  STL [R1+0x145c], R14 ;  /* 0x00145c0e01007387 */ /* 0x0001e40000100800 */
[----:B----4-:R-:W-:Y:S02]  /*cd20*/  IMAD.X R7, R17, 0x1, R0, P1 ;  /* 0x0000000111077824 */ /* 0x010fe400008e0600 */
[----:B------:R-:W3:Y:S04]  /*cd30*/  LDL.LU R9, [R1+0x118] ;  /* 0x0001180001097983 */ /* 0x000ee80000300800 */
[----:B------:R-:W4:Y:S04]  /*cd40*/  LDL R15, [R1+0x5bc] ;  /* 0x0005bc00010f7983 */ /* 0x000f280000100800 */
[----:B------:R0:W3:Y:S04]  /*cd50*/  @!P0 LDG.E.U16 R11, desc[UR28][R6.64] ;  /* 0x0000001c060b8981 */ /* 0x0000e8000c1e1500 */
[----:B--2---:R2:W-:Y:S04]  /*cd60*/  STL [R1+0x1460], R13 ;  /* 0x0014600d01007387 */ /* 0x0045e80000100800 */
[----:B-1----:R-:W4:Y:S04]  /*cd70*/  LDL.LU R24, [R1+0x11c] ;  /* 0x00011c0001187983 */ /* 0x002f280000300800 */
[----:B0-----:R-:W4:Y:S04]  /*cd80*/  LDL R14, [R1+0x97c] ;  /* 0x00097c00010e7983 */ /* 0x001f280000100800 */
[----:B--2---:R-:W2:Y:S04]  /*cd90*/  LDL R13, [R1+0x5ac] ;  /* 0x0005ac00010d7983 */ /* 0x004ea80000100800 */
[----:B------:R-:W-:Y:S04]  /*cda0*/  STL [R1+0x1464], R12 ;  /* 0x0014640c01007387 */ /* 0x000fe80000100800 */
[----:B------:R0:W-:Y:S04]  /*cdb0*/  STL [R1+0xb94], R3 ;  /* 0x000b940301007387 */ /* 0x0001e80000100800 */
[----:B0-----:R-:W2:Y:S01]  /*cdc0*/  LDL.LU R3, [R1+0x954] ;  /* 0x0009540001037983 */ /* 0x001ea20000300800 */
[----:B------:R-:W-:-:S03]  /*cdd0*/  IADD3 R6, P1, PT, R16, R2, RZ ;  /* 0x0000000210067210 */ /* 0x000fc60007f3e0ff */
[----:B------:R-:W4:Y:S02]  /*cde0*/  LDL.LU R21, [R1+0x108] ;  /* 0x0001080001157983 */ /* 0x000f240000300800 */
[----:B------:R-:W-:Y:S02]  /*cdf0*/  IMAD.X R7, R8, 0x1, R0, P1 ;  /* 0x0000000108077824 */ /* 0x000fe400008e0600 */
[----:B---3--:R0:W-:Y:S04]  /*ce00*/  STL [R1+0x1468], R11 ;  /* 0x0014680b01007387 */ /* 0x0081e80000100800 */
[----:B0-----:R-:W3:Y:S04]  /*ce10*/  LDL R11, [R1+0x69c] ;  /* 0x00069c00010b7983 */ /* 0x001ee80000100800 */
[----:B------:R-:W3:Y:S01]  /*ce20*/  LDL.LU R22, [R1+0x10c] ;  /* 0x00010c0001167983 */ /* 0x000ee20000300800 */
[----:B------:R-:W-:-:S03]  /*ce30*/  LOP3.LUT R19, R4, 0x70, RZ, 0x3c, !PT ;  /* 0x0000007004137812 */ /* 0x000fc600078e3cff */
[----:B------:R-:W-:Y:S04]  /*ce40*/  STS.U16 [R5+UR6+0x1600], R27 ;  /* 0x0016001b05007988 */ /* 0x000fe80008000406 */
[----:B------:R-:W-:Y:S04]  /*ce50*/  STS.U16 [R5+UR6+0x1e00], R28 ;  /* 0x001e001c05007988 */ /* 0x000fe80008000406 */
[----:B------:R-:W-:Y:S04]  /*ce60*/  STS.U16 [R5+UR6+0x1e80], R29 ;  /* 0x001e801d05007988 */ /* 0x000fe80008000406 */
[----:B------:R-:W-:Y:S01]  /*ce70*/  STS.U16 [R19+UR6+0x700], R9 ;  /* 0x0007000913007988 */ /* 0x000fe20008000406 */
[----:B--2---:R-:W-:-:S03]  /*ce80*/  IADD3 R8, P1, PT, R3, R2, RZ ;  /* 0x0000000203087210 */ /* 0x004fc60007f3e0ff */
[----:B------:R0:W-:Y:S04]  /*ce90*/  STL [R1+0xba8], R3 ;  /* 0x000ba80301007387 */ /* 0x0001e80000100800 */
[----:B0-----:R-:W2:Y:S04]  /*cea0*/  LDL.LU R3, [R1+0x994] ;  /* 0x0009940001037983 */ /* 0x001ea80000300800 */
[----:B------:R-:W2:Y:S04]  /*ceb0*/  LDL.LU R23, [R1+0xf4] ;  /* 0x0000f40001177983 */ /* 0x000ea80000300800 */
[----:B------:R-:W2:Y:S04]  /*cec0*/  LDL.LU R25, [R1+0xec] ;  /* 0x0000ec0001197983 */ /* 0x000ea80000300800 */
[----:B------:R-:W2:Y:S04]  /*ced0*/  LDL.LU R26, [R1+0xbc] ;  /* 0x0000bc00011a7983 */ /* 0x000ea80000300800 */
[----:B------:R-:W2:Y:S04]  /*cee0*/  LDL.LU R27, [R1+0xb8] ;  /* 0x0000b800011b7983 */ /* 0x000ea80000300800 */
[----:B------:R-:W2:Y:S04]  /*cef0*/  LDL.LU R16, [R1+0xb4] ;  /* 0x0000b40001107983 */ /* 0x000ea80000300800 */
[----:B------:R-:W2:Y:S04]  /*cf00*/  LDL.LU R28, [R1+0xb0] ;  /* 0x0000b000011c7983 */ /* 0x000ea80000300800 */
[----:B----4-:R0:W-:Y:S04]  /*cf10*/  STS.U16 [R19+UR6+0x780], R24 ;  /* 0x0007801813007988 */ /* 0x0101e80008000406 */
[----:B------:R-:W4:Y:S04]  /*cf20*/  LDL.LU R29, [R1+0xa8] ;  /* 0x0000a800011d7983 */ /* 0x000f280000300800 */
[----:B0-----:R-:W4:Y:S01]  /*cf30*/  LDL.LU R24, [R1+0xa0] ;  /* 0x0000a00001187983 */ /* 0x001f220000300800 */
[----:B------:R-:W-:Y:S01]  /*cf40*/  PRMT R5, RZ, 0x7610, R5 ;  /* 0x00007610ff057816 */ /* 0x000fe20000000005 */
[----:B------:R-:W-:-:S05]  /*cf50*/  IMAD.X R9, R15, 0x1, R0, P1 ;  /* 0x000000010f097824 */ /* 0x000fca00008e0600 */
[----:B------:R0:W4:Y:S02]  /*cf60*/  @!P0 LDG.E.U16 R5, desc[UR28][R6.64] ;  /* 0x0000001c06058981 */ /* 0x000124000c1e1500 */
[----:B0-----:R-:W-:-:S06]  /*cf70*/  PRMT R6, RZ, 0x7610, R6 ;  /* 0x00007610ff067816 */ /* 0x001fcc0000000006 */
[----:B------:R0:W4:Y:S01]  /*cf80*/  @!P0 LDG.E.U16 R6, desc[UR28][R8.64] ;  /* 0x0000001c08068981 */ /* 0x000122000c1e1500 */
[----:B------:R-:W-:Y:S02]  /*cf90*/  PRMT R7, RZ, 0x7610, R7 ;  /* 0x00007610ff077816 */ /* 0x000fe40000000007 */
[----:B0-----:R-:W-:-:S05]  /*cfa0*/  IADD3 R8, P1, PT, R14, R2, RZ ;  /* 0x000000020e087210 */ /* 0x001fca0007f3e0ff */
[----:B------:R-:W-:-:S05]  /*cfb0*/  IMAD.X R9, R13, 0x1, R0, P1 ;  /* 0x000000010d097824 */ /* 0x000fca00008e0600 */
[----:B------:R2:W4:Y:S01]  /*cfc0*/  @!P0 LDG.E.U16 R7, desc[UR28][R8.64] ;  /* 0x0000001c08078981 */ /* 0x000522000c1e1500 */
[----:B------:R-:W-:-:S03]  /*cfd0*/  PRMT R10, RZ, 0x7610, R10 ;  /* 0x00007610ff0a7816 */ /* 0x000fc6000000000a */
[----:B------:R-:W-:Y:S04]  /*cfe0*/  STS.U16 [R19+UR6+0xf00], R21 ;  /* 0x000f001513007988 */ /* 0x000fe80008000406 */
[----:B---3--:R-:W-:Y:S01]  /*cff0*/  STS.U16 [R19+UR6+0xf80], R22 ;  /* 0x000f801613007988 */ /* 0x008fe20008000406 */
[----:B--2---:R-:W-:-:S03]  /*d000*/  IADD3 R8, P1, PT, R3, R2, RZ ;  /* 0x0000000203087210 */ /* 0x004fc60007f3e0ff */
[----:B------:R0:W-:Y:S04]  /*d010*/  STL [R1+0xc08], R3 ;  /* 0x000c080301007387 */ /* 0x0001e80000100800 */
[----:B------:R-:W-:Y:S01]  /*d020*/  STL [R1+0x9a4], R2 ;  /* 0x0009a40201007387 */ /* 0x000fe20000100800 */
[----:B------:R-:W-:-:S03]  /*d030*/  IMAD.X R9, R11, 0x1, R0, P1 ;  /* 0x000000010b097824 */ /* 0x000fc600008e0600 */
[----:B------:R1:W-:Y:S04]  /*d040*/  STL [R1+0x9a8], R0 ;  /* 0x0009a80001007387 */ /* 0x0003e80000100800 */
[----:B------:R-:W2:Y:S04]  /*d050*/  LDL.LU R11, [R1+0x9c] ;  /* 0x00009c00010b7983 */ /* 0x000ea80000300800 */
[----:B------:R-:W3:Y:S04]  /*d060*/  LDL.LU R12, [R1+0x90] ;  /* 0x00009000010c7983 */ /* 0x000ee80000300800 */
[----:B------:R-:W3:Y:S04]  /*d070*/  LDL.LU R13, [R1+0x8c] ;  /* 0x00008c00010d7983 */ /* 0x000ee80000300800 */
[----:B------:R-:W3:Y:S04]  /*d080*/  LDL.LU R14, [R1+0x88] ;  /* 0x00008800010e7983 */ /* 0x000ee80000300800 */
[----:B------:R-:W3:Y:S04]  /*d090*/  LDL.LU R15, [R1+0x84] ;  /* 0x00008400010f7983 */ /* 0x000ee80000300800 */
[----:B------:R-:W3:Y:S04]  /*d0a0*/  LDL.LU R17, [R1+0x80] ;  /* 0x0000800001117983 */ /* 0x000ee80000300800 */
[----:B0-----:R-:W3:Y:S04]  /*d0b0*/  LDL.LU R3, [R1+0x74] ;  /* 0x0000740001037983 */ /* 0x001ee80000300800 */
[----:B------:R-:W3:Y:S04]  /*d0c0*/  LDL.LU R21, [R1+0x70] ;  /* 0x0000700001157983 */ /* 0x000ee80000300800 */
[----:B------:R0:W3:Y:S04]  /*d0d0*/  @!P0 LDG.E.U16 R10, desc[UR28][R8.64] ;  /* 0x0000001c080a8981 */ /* 0x0000e8000c1e1500 */
[----:B------:R-:W3:Y:S04]  /*d0e0*/  LDL.LU R18, [R1+0x6c] ;  /* 0x00006c0001127983 */ /* 0x000ee80000300800 */
[----:B------:R-:W3:Y:S04]  /*d0f0*/  LDL.LU R8, [R1+0x68] ;  /* 0x0000680001087983 */ /* 0x000ee80000300800 */
[----:B------:R-:W3:Y:S04]  /*d100*/  LDL.LU R9, [R1+0x64] ;  /* 0x0000640001097983 */ /* 0x000ee80000300800 */
[----:B------:R-:W-:Y:S04]  /*d110*/  STS.U16 [R19+UR6+0x1700], R23 ;  /* 0x0017001713007988 */ /* 0x000fe80008000406 */
[----:B------:R-:W-:Y:S04]  /*d120*/  STS.U16 [R19+UR6+0x1780], R25 ;  /* 0x0017801913007988 */ /* 0x000fe80008000406 */
[----:B-1----:R-:W3:Y:S04]  /*d130*/  LDL.LU R0, [R1+0x60] ;  /* 0x0000600001007983 */ /* 0x002ee80000300800 */
[----:B------:R-:W-:Y:S04]  /*d140*/  STS.U16 [R19+UR6+0x1f00], R26 ;  /* 0x001f001a13007988 */ /* 0x000fe80008000406 */
[----:B------:R1:W-:Y:S04]  /*d150*/  STS.U16 [R19+UR6+0x1f80], R27 ;  /* 0x001f801b13007988 */ /* 0x0003e80008000406 */
[----:B----4-:R4:W-:Y:S04]  /*d160*/  STS.U16 [R4+UR6+0x2600], R24 ;  /* 0x0026001804007988 */ /* 0x0109e80008000406 */
[----:B-1----:R-:W3:Y:S04]  /*d170*/  LDL.LU R19, [R1+0x5c] ;  /* 0x00005c0001137983 */ /* 0x002ee80000300800 */
[----:B------:R-:W3:Y:S04]  /*d180*/  LDL.LU R20, [R1+0x58] ;  /* 0x0000580001147983 */ /* 0x000ee80000300800 */
[----:B----4-:R-:W4:Y:S04]  /*d190*/  LDL.LU R24, [R1+0x54] ;  /* 0x0000540001187983 */ /* 0x010f280000300800 */
[----:B------:R-:W4:Y:S04]  /*d1a0*/  LDL.LU R2, [R1+0x50] ;  /* 0x0000500001027983 */ /* 0x000f280000300800 */
[----:B------:R-:W4:Y:S04]  /*d1b0*/  LDL.LU R23, [R1+0x4c] ;  /* 0x00004c0001177983 */ /* 0x000f280000300800 */
[----:B------:R-:W4:Y:S04]  /*d1c0*/  LDL.LU R25, [R1+0x48] ;  /* 0x0000480001197983 */ /* 0x000f280000300800 */
[----:B------:R-:W4:Y:S04]  /*d1d0*/  LDL.LU R26, [R1+0x44] ;  /* 0x00004400011a7983 */ /* 0x000f280000300800 */
[----:B------:R1:W-:Y:S04]  /*d1e0*/  STS.U16 [R4+UR6+0x2000], R16 ;  /* 0x0020001004007988 */ /* 0x0003e80008000406 */
[----:B------:R-:W4:Y:S04]  /*d1f0*/  LDL.LU R27, [R1+0x40] ;  /* 0x00004000011b7983 */ /* 0x000f280000300800 */
[----:B-1----:R-:W4:Y:S04]  /*d200*/  LDL.LU R16, [R1+0x3c] ;  /* 0x00003c0001107983 */ /* 0x002f280000300800 */
[----:B------:R1:W-:Y:S04]  /*d210*/  STS.U16 [R4+UR6+0x2200], R28 ;  /* 0x0022001c04007988 */ /* 0x0003e80008000406 */
[----:B------:R0:W-:Y:S04]  /*d220*/  STS.U16 [R4+UR6+0x2400], R29 ;  /* 0x0024001d04007988 */ /* 0x0001e80008000406 */
[----:B-1----:R-:W4:Y:S04]  /*d230*/  LDL.LU R28, [R1+0x38] ;  /* 0x00003800011c7983 */ /* 0x002f280000300800 */
[----:B0-----:R-:W4:Y:S01]  /*d240*/  LDL.LU R29, [R1+0x34] ;  /* 0x00003400011d7983 */ /* 0x001f220000300800 */
[----:B------:R-:W0:Y:S03]  /*d250*/  S2R R22, SR_TID.X ;  /* 0x0000000000167919 */ /* 0x000e260000002100 */
[----:B--2---:R1:W-:Y:S04]  /*d260*/  STS.U16 [R4+UR6+0x2800], R11 ;  /* 0x0028000b04007988 */ /* 0x0043e80008000406 */
[----:B---3--:R2:W-:Y:S04]  /*d270*/  STS.U16 [R4+UR6+0x2a00], R12 ;  /* 0x002a000c04007988 */ /* 0x0085e80008000406 */
[----:B------:R3:W-:Y:S04]  /*d280*/  STS.U16 [R4+UR6+0x2c00], R13 ;  /* 0x002c000d04007988 */ /* 0x0007e80008000406 */
[----:B-1----:R-:W4:Y:S04]  /*d290*/  LDL.LU R11, [R1+0x1468] ;  /* 0x00146800010b7983 */ /* 0x002f280000300800 */
[----:B--2---:R-:W2:Y:S04]  /*d2a0*/  LDL.LU R12, [R1+0x1464] ;  /* 0x00146400010c7983 */ /* 0x004ea80000300800 */
[----:B---3--:R-:W3:Y:S04]  /*d2b0*/  LDL.LU R13, [R1+0x1460] ;  /* 0x00146000010d7983 */ /* 0x008ee80000300800 */
[----:B------:R1:W-:Y:S04]  /*d2c0*/  STS.U16 [R4+UR6+0x2e00], R14 ;  /* 0x002e000e04007988 */ /* 0x0003e80008000406 */
[----:B------:R0:W-:Y:S04]  /*d2d0*/  STS.U16 [R4+UR6+0x3000], R15 ;  /* 0x0030000f04007988 */ /* 0x0001e80008000406 */
[----:B------:R0:W-:Y:S04]  /*d2e0*/  STS.U16 [R4+UR6+0x3200], R17 ;  /* 0x0032001104007988 */ /* 0x0001e80008000406 */
[----:B-1----:R-:W2:Y:S04]  /*d2f0*/  LDL.LU R14, [R1+0x145c] ;  /* 0x00145c00010e7983 */ /* 0x002ea80000300800 */
[----:B0-----:R-:W2:Y:S04]  /*d300*/  LDL.LU R15, [R1+0x1458] ;  /* 0x00145800010f7983 */ /* 0x001ea80000300800 */
[----:B------:R-:W2:Y:S04]  /*d310*/  LDL.LU R17, [R1+0x1454] ;  /* 0x0014540001117983 */ /* 0x000ea80000300800 */
[----:B------:R0:W-:Y:S02]  /*d320*/  STS.U16 [R4+UR6+0x3c00], R9 ;  /* 0x003c000904007988 */ /* 0x0001e40008000406 */
[----:B0-----:R-:W-:-:S02]  /*d330*/  LOP3.LUT R9, R22, 0x3f, RZ, 0xc0, !PT ;  /* 0x0000003f16097812 */ /* 0x001fc400078ec0ff */
[----:B------:R0:W-:Y:S03]  /*d340*/  STS.U16 [R4+UR6+0x3400], R3 ;  /* 0x0034000304007988 */ /* 0x0001e60008000406 */
[----:B------:R-:W-:Y:S01]  /*d350*/  IMAD.SHL.U32 R9, R9, 0x2, RZ ;  /* 0x0000000209097824 */ /* 0x000fe200078e00ff */
[----:B------:R1:W-:Y:S04]  /*d360*/  STS.U16 [R4+UR6+0x3a00], R8 ;  /* 0x003a000804007988 */ /* 0x0003e80008000406 */
[----:B------:R1:W-:Y:S04]  /*d370*/  STS.U16 [R4+UR6+0x3600], R21 ;  /* 0x0036001504007988 */ /* 0x0003e80008000406 */
[----:B0-----:R-:W2:Y:S01]  /*d380*/  LDL.LU R3, [R1+0x28] ;  /* 0x0000280001037983 */ /* 0x001ea20000300800 */
[----:B-1----:R-:W-:-:S03]  /*d390*/  LOP3.LUT R8, R9, 0x10, RZ, 0x3c, !PT ;  /* 0x0000001009087812 */ /* 0x002fc600078e3cff */
[----:B------:R0:W-:Y:S04]  /*d3a0*/  STS.U16 [R4+UR6+0x3800], R18 ;  /* 0x0038001204007988 */ /* 0x0001e80008000406 */
[----:B------:R-:W3:Y:S04]  /*d3b0*/  LDL.LU R21, [R1+0x24] ;  /* 0x0000240001157983 */ /* 0x000ee80000300800 */
[----:B------:R1:W-:Y:S04]  /*d3c0*/  STS.U16 [R4+UR6+0x3e00], R0 ;  /* 0x003e000004007988 */ /* 0x0003e80008000406 */
[----:B0-----:R-:W3:Y:S04]  /*d3d0*/  LDL.LU R18, [R1+0x1450] ;  /* 0x0014500001127983 */ /* 0x001ee80000300800 */
[----:B------:R0:W-:Y:S04]  /*d3e0*/  STS.U16 [R8+UR6+0x2480], R19 ;  /* 0x0024801308007988 */ /* 0x0001e80008000406 */
[----:B-1----:R-:W3:Y:S04]  /*d3f0*/  LDL.LU R4, [R1+0x2c] ;  /* 0x00002c0001047983 */ /* 0x002ee80000300800 */
[----:B------:R-:W3:Y:S04]  /*d400*/  LDL.LU R9, [R1+0x30] ;  /* 0x0000300001097983 */ /* 0x000ee80000300800 */
[----:B0-----:R-:W3:Y:S04]  /*d410*/  LDL.LU R19, [R1+0x144c] ;  /* 0x00144c0001137983 */ /* 0x001ee80000300800 */
[----:B------:R0:W-:Y:S04]  /*d420*/  STS.U16 [R8+UR6+0x2280], R20 ;  /* 0x0022801408007988 */ /* 0x0001e80008000406 */
[----:B----4-:R1:W-:Y:S04]  /*d430*/  STS.U16 [R8+UR6+0x2080], R24 ;  /* 0x0020801808007988 */ /* 0x0103e80008000406 */
[----:B0-----:R-:W4:Y:S04]  /*d440*/  LDL.LU R20, [R1+0x1448] ;  /* 0x0014480001147983 */ /* 0x001f280000300800 */
[----:B-1----:R-:W4:Y:S04]  /*d450*/  LDL.LU R24, [R1+0x1444] ;  /* 0x0014440001187983 */ /* 0x002f280000300800 */
[----:B------:R0:W-:Y:S04]  /*d460*/  STS.U16 [R8+UR6+0x2880], R23 ;  /* 0x0028801708007988 */ /* 0x0001e80008000406 */
[----:B------:R1:W-:Y:S04]  /*d470*/  STS.U16 [R8+UR6+0x2a80], R25 ;  /* 0x002a801908007988 */ /* 0x0003e80008000406 */
[----:B------:R1:W-:Y:S04]  /*d480*/  STS.U16 [R8+UR6+0x2c80], R26 ;  /* 0x002c801a08007988 */ /* 0x0003e80008000406 */
[----:B0-----:R-:W4:Y:S04]  /*d490*/  LDL.LU R23, [R1+0x20] ;  /* 0x0000200001177983 */ /* 0x001f280000300800 */
[----:B-1----:R-:W4:Y:S04]  /*d4a0*/  LDL.LU R25, [R1+0x1c] ;  /* 0x00001c0001197983 */ /* 0x002f280000300800 */
[----:B------:R0:W-:Y:S04]  /*d4b0*/  STS.U16 [R8+UR6+0x2e80], R27 ;  /* 0x002e801b08007988 */ /* 0x0001e80008000406 */
[----:B------:R-:W4:Y:S04]  /*d4c0*/  LDL.LU R26, [R1+0x18] ;  /* 0x00001800011a7983 */ /* 0x000f280000300800 */
[----:B------:R1:W-:Y:S04]  /*d4d0*/  STS.U16 [R8+UR6+0x3080], R16 ;  /* 0x0030801008007988 */ /* 0x0003e80008000406 */
[----:B0-----:R-:W4:Y:S04]  /*d4e0*/  LDL.LU R27, [R1+0x14] ;  /* 0x00001400011b7983 */ /* 0x001f280000300800 */
[----:B-1----:R-:W4:Y:S04]  /*d4f0*/  LDL.LU R16, [R1+0x10] ;  /* 0x0000100001107983 */ /* 0x002f280000300800 */
[----:B------:R0:W-:Y:S04]  /*d500*/  STS.U16 [R8+UR6+0x3280], R28 ;  /* 0x0032801c08007988 */ /* 0x0001e80008000406 */
[----:B------:R1:W-:Y:S04]  /*d510*/  STS.U16 [R8+UR6+0x3480], R29 ;  /* 0x0034801d08007988 */ /* 0x0003e80008000406 */
[----:B0-----:R-:W4:Y:S04]  /*d520*/  LDL.LU R28, [R1+0xc] ;  /* 0x00000c00011c7983 */ /* 0x001f280000300800 */
[----:B-1----:R-:W4:Y:S01]  /*d530*/  LDL.LU R29, [R1+0x8] ;  /* 0x00000800011d7983 */ /* 0x002f220000300800 */
[----:B------:R-:W0:Y:S03]  /*d540*/  S2R R0, SR_CgaCtaId ;  /* 0x0000000000007919 */ /* 0x000e260000008800 */
[----:B------:R1:W-:Y:S04]  /*d550*/  STS.U16 [R8+UR6+0x2680], R2 ;  /* 0x0026800208007988 */ /* 0x0003e80008000406 */
[----:B-1----:R-:W4:Y:S04]  /*d560*/  LDL.LU R2, [R1] ;  /* 0x0000000001027983 */ /* 0x002f280000300800 */
[----:B--2---:R1:W-:Y:S04]  /*d570*/  STS.U16 [R8+UR6+0x3a80], R3 ;  /* 0x003a800308007988 */ /* 0x0043e80008000406 */
[----:B---3--:R-:W-:Y:S04]  /*d580*/  STS.U16 [R8+UR6+0x3c80], R21 ;  /* 0x003c801508007988 */ /* 0x008fe80008000406 */
[----:B-1----:R-:W2:Y:S04]  /*d590*/  LDL.LU R3, [R1+0xc4] ;  /* 0x0000c40001037983 */ /* 0x002ea80000300800 */
[----:B------:R1:W-:Y:S04]  /*d5a0*/  STS.U16 [R8+UR6+0x3880], R4 ;  /* 0x0038800408007988 */ /* 0x0003e80008000406 */
[----:B------:R-:W-:Y:S01]  /*d5b0*/  STS.U16 [R8+UR6+0x3680], R9 ;  /* 0x0036800908007988 */ /* 0x000fe20008000406 */
[----:B-1----:R-:W-:-:S05]  /*d5c0*/  IMAD.SHL.U32 R4, R22, 0x8, RZ ;  /* 0x0000000816047824 */ /* 0x002fca00078e00ff */
[----:B------:R-:W-:Y:S01]  /*d5d0*/  LOP3.LUT R4, R4, 0x30, RZ, 0xc0, !PT ;  /* 0x0000003004047812 */ /* 0x000fe200078ec0ff */
[C---:B------:R-:W-:Y:S01]  /*d5e0*/  IMAD.SHL.U32 R21, R22.reuse, 0x80, RZ ;  /* 0x0000008016157824 */ /* 0x040fe200078e00ff */
[----:B----4-:R1:W-:Y:S02]  /*d5f0*/  STS.U16 [R8+UR6+0x3e80], R24 ;  /* 0x003e801808007988 */ /* 0x0103e40008000406 */
[----:B-1----:R-:W-:Y:S02]  /*d600*/  MOV R24, 0x400 ;  /* 0x0000040000187802 */ /* 0x002fe40000000f00 */
[----:B------:R-:W-:Y:S02]  /*d610*/  LOP3.LUT R8, R22, 0x7, RZ, 0xc0, !PT ;  /* 0x0000000716087812 */ /* 0x000fe400078ec0ff */
[----:B0-----:R-:W-:-:S03]  /*d620*/  LEA R9, R0, R24, 0x18 ;  /* 0x0000001800097211 */ /* 0x001fc600078ec0ff */
[C---:B------:R-:W-:Y:S02]  /*d630*/  IMAD R4, R8.reuse, 0x40, R4 ;  /* 0x0000004008047824 */ /* 0x040fe400078e0204 */
[----:B------:R-:W-:Y:S02]  /*d640*/  IMAD R24, R8, 0x110, RZ ;  /* 0x0000011008187824 */ /* 0x000fe400078e02ff */
[C---:B------:R-:W-:Y:S01]  /*d650*/  IMAD.SHL.U32 R8, R22.reuse, 0x2, RZ ;  /* 0x0000000216087824 */ /* 0x040fe200078e00ff */
[----:B------:R-:W-:-:S05]  /*d660*/  LOP3.LUT R22, R22, 0x20, RZ, 0xc0, !PT ;  /* 0x0000002016167812 */ /* 0x000fca00078ec0ff */
[----:B------:R-:W-:Y:S02]  /*d670*/  IMAD R22, R22, 0x10, R9 ;  /* 0x0000001016167824 */ /* 0x000fe400078e0209 */
[----:B------:R-:W0:Y:S01]  /*d680*/  S2R R9, SR_TID.X ;  /* 0x0000000000097919 */ /* 0x000e220000002100 */
[--C-:B------:R-:W-:Y:S02]  /*d690*/  LOP3.LUT R24, R24, 0x10, R8.reuse, 0x78, !PT ;  /* 0x0000001018187812 */ /* 0x100fe400078e7808 */
[----:B------:R-:W-:Y:S02]  /*d6a0*/  LOP3.LUT R4, R4, 0x30, R8, 0x78, !PT ;  /* 0x0000003004047812 */ /* 0x000fe400078e7808 */
[----:B------:R-:W-:Y:S02]  /*d6b0*/  LOP3.LUT R24, R24, 0x800, R21, 0xf8, !PT ;  /* 0x0000080018187812 */ /* 0x000fe400078ef815 */
[----:B------:R-:W3:Y:S01]  /*d6c0*/  LDL.LU R21, [R1+0x1440] ;  /* 0x0014400001157983 */ /* 0x000ee20000300800 */
[----:B0-----:R-:W-:-:S05]  /*d6d0*/  LOP3.LUT R9, R9, 0x3f, RZ, 0xc0, !PT ;  /* 0x0000003f09097812 */ /* 0x001fca00078ec0ff */
[----:B------:R-:W-:-:S05]  /*d6e0*/  IMAD.SHL.U32 R9, R9, 0x2, RZ ;  /* 0x0000000209097824 */ /* 0x000fca00078e00ff */
[----:B------:R-:W-:Y:S02]  /*d6f0*/  LOP3.LUT R8, R9, 0x20, RZ, 0x3c, !PT ;  /* 0x0000002009087812 */ /* 0x000fe400078e3cff */
[----:B------:R-:W4:Y:S01]  /*d700*/  LDL.LU R9, [R1+0x4] ;  /* 0x0000040001097983 */ /* 0x000f220000300800 */
[----:B------:R-:W-:-:S03]  /*d710*/  IMAD.IADD R4, R4, 0x1, R22 ;  /* 0x0000000104047824 */ /* 0x000fc600078e0216 */
[----:B------:R-:W2:Y:S04]  /*d720*/  LDL.LU R22, [R1+0x143c] ;  /* 0x00143c0001167983 */ /* 0x000ea80000300800 */
[----:B------:R0:W-:Y:S04]  /*d730*/  STS.U16 [R8+UR6+0x2300], R23 ;  /* 0x0023001708007988 */ /* 0x0001e80008000406 */
[----:B------:R1:W-:Y:S04]  /*d740*/  STS.U16 [R8+UR6+0x2100], R25 ;  /* 0x0021001908007988 */ /* 0x0003e80008000406 */
[----:B------:R1:W-:Y:S04]  /*d750*/  STS.U16 [R8+UR6+0x2500], R26 ;  /* 0x0025001a08007988 */ /* 0x0003e80008000406 */
[----:B0-----:R-:W2:Y:S04]  /*d760*/  LDL.LU R23, [R1+0x1438] ;  /* 0x0014380001177983 */ /* 0x001ea80000300800 */
[----:B-1----:R-:W3:Y:S04]  /*d770*/  LDL.LU R25, [R1+0x1434] ;  /* 0x0014340001197983 */ /* 0x002ee80000300800 */
[----:B------:R-:W3:Y:S04]  /*d780*/  LDL.LU R26, [R1+0x1430] ;  /* 0x00143000011a7983 */ /* 0x000ee80000300800 */
[----:B------:R0:W-:Y:S04]  /*d790*/  STS.U16 [R8+UR6+0x2700], R27 ;  /* 0x0027001b08007988 */ /* 0x0001e80008000406 */
[----:B------:R1:W-:Y:S04]  /*d7a0*/  STS.U16 [R8+UR6+0x2900], R16 ;  /* 0x0029001008007988 */ /* 0x0003e80008000406 */
[----:B0-----:R-:W3:Y:S04]  /*d7b0*/  LDL.LU R27, [R1+0x142c] ;  /* 0x00142c00011b7983 */ /* 0x001ee80000300800 */
[----:B-1----:R-:W3:Y:S04]  /*d7c0*/  LDL.LU R16, [R1+0x1428] ;  /* 0x0014280001107983 */ /* 0x002ee80000300800 */
[----:B------:R0:W-:Y:S04]  /*d7d0*/  STS.U16 [R8+UR6+0x2b00], R28 ;  /* 0x002b001c08007988 */ /* 0x0001e80008000406 */
[----:B------:R1:W-:Y:S04]  /*d7e0*/  STS.U16 [R8+UR6+0x2d00], R29 ;  /* 0x002d001d08007988 */ /* 0x0003e80008000406 */
[----:B0-----:R-:W3:Y:S04]  /*d7f0*/  LDL.LU R28, [R1+0x1424] ;  /* 0x00142400011c7983 */ /* 0x001ee80000300800 */
[----:B-1----:R-:W3:Y:S04]  /*d800*/  LDL.LU R29, [R1+0x1420] ;  /* 0x00142000011d7983 */ /* 0x002ee80000300800 */
[----:B------:R-:W-:Y:S04]  /*d810*/  STS.U16 [R8+UR6+0x3100], R2 ;  /* 0x0031000208007988 */ /* 0x000fe80008000406 */
[----:B----4-:R0:W-:Y:S02]  /*d820*/  STS.U16 [R8+UR6+0x2f00], R9 ;  /* 0x002f000908007988 */ /* 0x0101e40008000406 */
[----:B0-----:R-:W0:Y:S02]  /*d830*/  S2R R9, SR_TID.X ;  /* 0x0000000000097919 */ /* 0x001e240000002100 */
[----:B--2---:R-:W-:Y:S04]  /*d840*/  STS.U16 [R8+UR6+0x3f00], R23 ;  /* 0x003f001708007988 */ /* 0x004fe80008000406 */
[----:B---3--:R-:W-:Y:S04]  /*d850*/  STS.U16 [R8+UR6+0x3d00], R25 ;  /* 0x003d001908007988 */ /* 0x008fe80008000406 */
[----:B------:R-:W-:Y:S01]  /*d860*/  STS.U16 [R8+UR6+0x3b00], R26 ;  /* 0x003b001a08007988 */ /* 0x000fe20008000406 */
[----:B0-----:R-:W-:-:S05]  /*d870*/  LOP3.LUT R9, R9, 0x3f, RZ, 0xc0, !PT ;  /* 0x0000003f09097812 */ /* 0x001fca00078ec0ff */
[----:B------:R-:W-:Y:S01]  /*d880*/  IMAD.SHL.U32 R9, R9, 0x2, RZ ;  /* 0x0000000209097824 */ /* 0x000fe200078e00ff */
[----:B------:R0:W-:Y:S04]  /*d890*/  STS.U16 [R8+UR6+0x3700], R16 ;  /* 0x0037001008007988 */ /* 0x0001e80008000406 */
[----:B------:R-:W-:Y:S01]  /*d8a0*/  STS.U16 [R8+UR6+0x3900], R27 ;  /* 0x0039001b08007988 */ /* 0x000fe20008000406 */
[----:B0-----:R-:W-:-:S03]  /*d8b0*/  LOP3.LUT R16, R9, 0x30, RZ, 0x3c, !PT ;  /* 0x0000003009107812 */ /* 0x001fc600078e3cff */
[----:B------:R-:W-:Y:S04]  /*d8c0*/  STS.U16 [R8+UR6+0x3500], R28 ;  /* 0x0035001c08007988 */ /* 0x000fe80008000406 */
        /* <DEDUP_REMOVED lines=16> */
[----:B------:R-:W-:Y:S01]  /*d9d0*/  STS.U16 [R16+UR6+0x3d80], R10 ;  /* 0x003d800a10007988 */ /* 0x000fe20008000406 */
[----:B------:R-:W-:Y:S06]  /*d9e0*/  BAR.SYNC.DEFER_BLOCKING 0x0 ;  /* 0x0000000000007b1d */ /* 0x000fec0000010000 */
[----:B------:R-:W0:Y:S04]  /*d9f0*/  LDSM.16.M88.4 R16, [R4+0x2400] ;  /* 0x002400000410783b */ /* 0x000e280000000200 */
[----:B------:R-:W1:Y:S04]  /*da00*/  LDSM.16.M88.4 R20, [R4+0x2000] ;  /* 0x002000000414783b */ /* 0x000e680000000200 */
[----:B------:R-:W2:Y:S01]  /*da10*/  LDSM.16.M88.4 R8, [R4+0x2800] ;  /* 0x002800000408783b */ /* 0x000ea20000000200 */
[----:B0-----:R-:W-:-:S03]  /*da20*/  IMAD.MOV.U32 R2, RZ, RZ, R18 ;  /* 0x000000ffff027224 */ /* 0x001fc600078e0012 */
[----:B------:R-:W-:Y:S04]  /*da30*/  STL.64 [R1+0x50], R16 ;  /* 0x0000501001007387 */ /* 0x000fe80000100a00 */
[----:B------:R-:W-:Y:S04]  /*da40*/  STL.64 [R1+0x58], R18 ;  /* 0x0000581201007387 */ /* 0x000fe80000100a00 */
[----:B-1----:R-:W-:Y:S01]  /*da50*/  STL.64 [R1+0x60], R20 ;  /* 0x0000601401007387 */ /* 0x002fe20000100a00 */
[----:B--2---:R-:W-:-:S03]  /*da60*/  IMAD.MOV.U32 R3, RZ, RZ, R8 ;  /* 0x000000ffff037224 */ /* 0x004fc600078e0008 */
[----:B------:R-:W-:Y:S04]  /*da70*/  STL.64 [R1+0x68], R22 ;  /* 0x0000681601007387 */ /* 0x000fe80000100a00 */
[----:B------:R0:W-:Y:S04]  /*da80*/  STL [R1+0x1090], R2 ;  /* 0x0010900201007387 */ /* 0x0001e80000100800 */
[----:B------:R-:W-:Y:S04]  /*da90*/  STL.64 [R1+0x40], R8 ;  /* 0x0000400801007387 */ /* 0x000fe80000100a00 */
[----:B------:R-:W-:Y:S01]  /*daa0*/  STL.64 [R1+0x48], R10 ;  /* 0x0000480a01007387 */ /* 0x000fe20000100a00 */
[----:B0-----:R-:W-:-:S03]  /*dab0*/  IMAD.MOV.U32 R2, RZ, RZ, R9 ;  /* 0x000000ffff027224 */ /* 0x001fc600078e0009 */
[----:B------:R-:W0:Y:S01]  /*dac0*/  LDSM.16.M88.4 R8, [R4+0x2c00] ;  /* 0x002c00000408783b */ /* 0x000e220000000200 */
[----:B------:R-:W-:-:S04]  /*dad0*/  MOV R27, 0x400 ;  /* 0x00000400001b7802 */ /* 0x000fc80000000f00 */
[----:B------:R-:W-:Y:S01]  /*dae0*/  LEA R27, R0, R27, 0x18 ;  /* 0x0000001b001b7211 */ /* 0x000fe200078ec0ff */
[----:B------:R-:W-:Y:S02]  /*daf0*/  IMAD.MOV.U32 R0, RZ, RZ, R19 ;  /* 0x000000ffff007224 */ /* 0x000fe400078e0013 */
[----:B------:R-:W1:Y:S04]  /*db00*/  LDSM.16.M88.4 R16, [R4+0x3000] ;  /* 0x003000000410783b */ /* 0x000e680000000200 */
[----:B0-----:R-:W-:Y:S01]  /*db10*/  STL.64 [R1+0x30], R8 ;  /* 0x0000300801007387 */ /* 0x001fe20000100a00 */
[----:B------:R-:W-:Y:S01]  /*db20*/  IMAD.MOV.U32 R23, RZ, RZ, R8 ;  /* 0x000000ffff177224 */ /* 0x000fe200078e0008 */
[----:B------:R-:W-:Y:S02]  /*db30*/  MOV R22, R9 ;  /* 0x0000000900167202 */ /* 0x000fe40000000f00 */
[----:B------:R-:W-:Y:S04]  /*db40*/  STL.64 [R1+0x38], R10 ;  /* 0x0000380a01007387 */ /* 0x000fe80000100a00 */
[----:B------:R-:W0:Y:S04]  /*db50*/  LDSM.16.M88.4 R8, [R4+0x3400] ;  /* 0x003400000408783b */ /* 0x000e280000000200 */
[----:B-1----:R-:W-:Y:S04]  /*db60*/  STL.64 [R1+0x20], R16 ;  /* 0x0000201001007387 */ /* 0x002fe80000100a00 */
[----:B------:R-:W-:Y:S04]  /*db70*/  STL.64 [R1+0x28], R18 ;  /* 0x0000281201007387 */ /* 0x000fe80000100a00 */
[----:B0-----:R-:W-:Y:S01]  /*db80*/  STL.64 [R1+0x10], R8 ;  /* 0x0000100801007387 */ /* 0x001fe20000100a00 */
[----:B------:R-:W-:-:S02]  /*db90*/  IMAD.MOV.U32 R28, RZ, RZ, R8 ;  /* 0x000000ffff1c7224 */ /* 0x000fc400078e0008 */
[----:B------:R-:W-:Y:S01]  /*dba0*/  IMAD.MOV.U32 R26, RZ, RZ, R9 ;  /* 0x000000ffff1a7224 */ /* 0x000fe200078e0009 */
[----:B------:R-:W-:Y:S04]  /*dbb0*/  STL.64 [R1+0x18], R10 ;  /* 0x0000180a01007387 */ /* 0x000fe80000100a00 */
[----:B------:R-:W0:Y:S01]  /*dbc0*/  LDSM.16.M88.4 R8, [R4+0x3800] ;  /* 0x003800000408783b */ /* 0x000e220000000200 */
[----:B------:R-:W-:-:S03]  /*dbd0*/  IMAD.IADD R25, R27, 0x1, R24 ;  /* 0x000000011b197824 */ /* 0x000fc600078e0218 */
[----:B------:R-:W1:Y:S04]  /*dbe0*/  LDSM.16.M88.4 R4, [R4+0x3c00] ;  /* 0x003c00000404783b */ /* 0x000e680000000200 */
[----:B------:R-:W2:Y:S04]  /*dbf0*/  LDSM.16.MT88.4 R16, [R25+0x80] ;  /* 0x000080001910783b */ /* 0x000ea80000004200 */
[----:B------:R-:W3:Y:S04]  /*dc00*/  LDSM.16.MT88.4 R12, [R25] ;  /* 0x00000000190c783b */ /* 0x000ee80000004200 */
[----:B0-----:R-:W-:Y:S04]  /*dc10*/  STL [R1+0x102c], R10 ;  /* 0x00102c0a01007387 */ /* 0x001fe80000100800 */
[----:B------:R-:W-:Y:S04]  /*dc20*/  STL [R1+0x1028], R11 ;  /* 0x0010280b01007387 */ /* 0x000fe80000100800 */
[----:B------:R0:W-:Y:S04]  /*dc30*/  STL.64 [R1+0x1410], R8 ;  /* 0x0014100801007387 */ /* 0x0001e80000100a00 */
[----:B0-----:R-:W4:Y:S04]  /*dc40*/  LDL.64 R8, [R1+0x50] ;  /* 0x0000500001087983 */ /* 0x001f280000100a00 */
[----:B----4-:R0:W-:Y:S04]  /*dc50*/  STL.64 [R1+0x1418], R8 ;  /* 0x0014180801007387 */ /* 0x0101e80000100a00 */
[----:B0-----:R-:W3:Y:S04]  /*dc60*/  LDL.LU.64 R8, [R1+0x340] ;  /* 0x0003400001087983 */ /* 0x001ee80000300a00 */
[----:B------:R-:W3:Y:S04]  /*dc70*/  LDL.LU.64 R10, [R1+0x348] ;  /* 0x00034800010a7983 */ /* 0x000ee80000300a00 */
[----:B-1----:R-:W-:Y:S04]  /*dc80*/  STL [R1+0xfc4], R6 ;  /* 0x000fc40601007387 */ /* 0x002fe80000100800 */
[----:B------:R-:W-:Y:S04]  /*dc90*/  STL [R1+0xfc0], R7 ;  /* 0x000fc00701007387 */ /* 0x000fe80000100800 */
[----:B------:R0:W-:Y:S04]  /*dca0*/  STL.64 [R1+0x13d0], R4 ;  /* 0x0013d00401007387 */ /* 0x0001e80000100a00 */
[----:B--2---:R-:W-:Y:S04]  /*dcb0*/  STL.64 [R1+0x13b0], R18 ;  /* 0x0013b01201007387 */ /* 0x004fe80000100a00 */
[----:B------:R1:W-:Y:S04]  /*dcc0*/  STL.64 [R1+0x13a8], R16 ;  /* 0x0013a81001007387 */ /* 0x0003e80000100a00 */
[----:B0-----:R-:W2:Y:S04]  /*dcd0*/  LDL.LU.64 R4, [R1+0x300] ;  /* 0x0003000001047983 */ /* 0x001ea80000300a00 */
[----:B------:R-:W4:Y:S01]  /*dce0*/  LDL.LU.64 R6, [R1+0x308] ;  /* 0x0003080001067983 */ /* 0x000f220000300a00 */
[----:B-1----:R-:W-:-:S02]  /*dcf0*/  IMAD.MOV.U32 R16, RZ, RZ, R28 ;  /* 0x000000ffff107224 */ /* 0x002fc400078e001c */
[----:B------:R-:W-:Y:S01]  /*dd00*/  IMAD.MOV.U32 R17, RZ, RZ, R26 ;  /* 0x000000ffff117224 */ /* 0x000fe200078e001a */
[----:B----4-:R-:W-:Y:S04]  /*dd10*/  STL.64 [R1+0x13e0], R6 ;  /* 0x0013e00601007387 */ /* 0x010fe80000100a00 */
[----:B--2---:R0:W-:Y:S02]  /*dd20*/  STL.64 [R1+0x13d8], R4 ;  /* 0x0013d80401007387 */ /* 0x0041e40000100a00 */
[----:B0-----:R-:W-:Y:S02]  /*dd30*/  IMAD.MOV.U32 R4, RZ, RZ, R23 ;  /* 0x000000ffff047224 */ /* 0x001fe400078e0017 */
[----:B------:R-:W-:-:S05]  /*dd40*/  IMAD.MOV.U32 R5, RZ, RZ, R22 ;  /* 0x000000ffff057224 */ /* 0x000fca00078e0016 */
[----:B------:R0:W-:Y:S02]  /*dd50*/  STL.64 [R1+0x13f0], R4 ;  /* 0x0013f00401007387 */ /* 0x0001e40000100a00 */
[----:B0-----:R-:W-:Y:S02]  /*dd60*/  IMAD.MOV.U32 R4, RZ, RZ, R3 ;  /* 0x000000ffff047224 */ /* 0x001fe400078e0003 */
[----:B------:R-:W-:-:S05]  /*dd70*/  IMAD.MOV.U32 R5, RZ, RZ, R2 ;  /* 0x000000ffff057224 */ /* 0x000fca00078e0002 */
[----:B------:R0:W-:Y:S04]  /*dd80*/  STL.64 [R1+0x1408], R4 ;  /* 0x0014080401007387 */ /* 0x0001e80000100a00 */
[----:B0-----:R-:W2:Y:S04]  /*dd90*/  LDL.LU.64 R4, [R1+0x330] ;  /* 0x0003300001047983 */ /* 0x001ea80000300a00 */
[----:B------:R-:W2:Y:S04]  /*dda0*/  LDL.LU.64 R6, [R1+0x338] ;  /* 0x0003380001067983 */ /* 0x000ea80000300a00 */
[----:B------:R0:W-:Y:S04]  /*ddb0*/  STL.64 [R1+0x13c8], R16 ;  /* 0x0013c81001007387 */ /* 0x0001e80000100a00 */
[----:B0-----:R-:W4:Y:S04]  /*ddc0*/  LDL.64 R16, [R1+0x20] ;  /* 0x0000200001107983 */ /* 0x001f280000100a00 */
[----:B----4-:R0:W-:Y:S04]  /*ddd0*/  STL.64 [R1+0x13e8], R16 ;  /* 0x0013e81001007387 */ /* 0x0101e80000100a00 */
[----:B0-----:R-:W4:Y:S04]  /*dde0*/  LDL.LU.64 R16, [R1+0x310] ;  /* 0x0003100001107983 */ /* 0x001f280000300a00 */
[----:B------:R-:W2:Y:S01]  /*ddf0*/  LDL.LU.64 R18, [R1+0x318] ;  /* 0x0003180001127983 */ /* 0x000ea20000300a00 */
[C---:B---3--:R-:W-:Y:S03]  /*de00*/  HMMA.16816.F32 R8, R12.reuse, R20, R8 ;  /* 0x000000140c08723c */ /* 0x048fe60000001808 */
[----:B--2---:R-:W-:Y:S04]  /*de10*/  STL.64 [R1+0x1400], R18 ;  /* 0x0014001201007387 */ /* 0x004fe80000100a00 */
[----:B----4-:R0:W-:Y:S04]  /*de20*/  STL.64 [R1+0x13f8], R16 ;  /* 0x0013f81001007387 */ /* 0x0101e80000100a00 */
[----:B0-----:R-:W2:Y:S04]  /*de30*/  LDL.LU.64 R16, [R1+0x320] ;  /* 0x0003200001107983 */ /* 0x001ea80000300a00 */
[----:B------:R-:W2:Y:S04]  /*de40*/  LDL.LU.64 R18, [R1+0x328] ;  /* 0x0003280001127983 */ /* 0x000ea80000300a00 */
[----:B------:R-:W-:Y:S04]  /*de50*/  STL [R1+0x1328], R27 ;  /* 0x0013281b01007387 */ /* 0x000fe80000100800 */
[----:B------:R0:W-:Y:S04]  /*de60*/  STL.64 [R1+0x1320], R24 ;  /* 0x0013201801007387 */ /* 0x0001e80000100a00 */
[----:B0-----:R-:W3:Y:S04]  /*de70*/  LDL.LU.64 R24, [R1+0x2e0] ;  /* 0x0002e00001187983 */ /* 0x001ee80000300a00 */
[----:B------:R-:W4:Y:S04]  /*de80*/  LDL.LU.64 R26, [R1+0x2e8] ;  /* 0x0002e800011a7983 */ /* 0x000f280000300a00 */
[----:B----4-:R-:W-:Y:S04]  /*de90*/  STL.64 [R1+0x13c0], R26 ;  /* 0x0013c01a01007387 */ /* 0x010fe80000100a00 */
[----:B---3--:R0:W-:Y:S04]  /*dea0*/  STL.64 [R1+0x13b8], R24 ;  /* 0x0013b81801007387 */ /* 0x0081e80000100a00 */
[----:B0-----:R-:W3:Y:S04]  /*deb0*/  LDL.LU.64 R24, [R1+0x2f0] ;  /* 0x0002f00001187983 */ /* 0x001ee80000300a00 */
[----:B------:R-:W3:Y:S04]  /*dec0*/  LDL.LU.64 R26, [R1+0x2f8] ;  /* 0x0002f800011a7983 */ /* 0x000ee80000300a00 */
[----:B------:R0:W-:Y:S04]  /*ded0*/  STL.64 [R1+0x340], R8 ;  /* 0x0003400801007387 */ /* 0x0001e80000100a00 */
[----:B------:R-:W-:Y:S04]  /*dee0*/  STL.64 [R1+0x348], R10 ;  /* 0x0003480a01007387 */ /* 0x000fe80000100a00 */
[----:B0-----:R-:W4:Y:S02]  /*def0*/  LDL.LU.64 R8, [R1+0x1418] ;  /* 0x0014180001087983 */ /* 0x001f240000300a00 */
[----:B----4-:R-:W-:Y:S01]  /*df00*/  HMMA.16816.F32 R4, R12, R8, R4 ;  /* 0x000000080c04723c */ /* 0x010fe20000001804 */
[----:B------:R-:W-:-:S02]  /*df10*/  IMAD.MOV.U32 R3, RZ, RZ, R8 ;  /* 0x000000ffff037224 */ /* 0x000fc400078e0008 */
[----:B------:R-:W-:Y:S02]  /*df20*/  IMAD.MOV.U32 R2, RZ, RZ, R9 ;  /* 0x000000ffff027224 */ /* 0x000fe400078e0009 */
[----:B------:R-:W4:-:S14]  /*df30*/  LDL.LU.64 R8, [R1+0x1410] ;  /* 0x0014100001087983 */ /* 0x000f1c0000300a00 */
[----:B------:R0:W-:Y:S04]  /*df40*/  STL.64 [R1+0x330], R4 ;  /* 0x0003300401007387 */ /* 0x0001e80000100a00 */
[----:B0-----:R-:W2:Y:S01]  /*df50*/  LDL.LU.64 R4, [R1+0x1408] ;  /* 0x0014080001047983 */ /* 0x001ea20000300a00 */
[----:B------:R-:W-:Y:S02]  /*df60*/  IMAD.MOV.U32 R10, RZ, RZ, R6 ;  /* 0x000000ffff0a7224 */ /* 0x000fe400078e0006 */
[----:B------:R-:W-:-:S05]  /*df70*/  IMAD.MOV.U32 R11, RZ, RZ, R7 ;  /* 0x000000ffff0b7224 */ /* 0x000fca00078e0007 */
[----:B------:R-:W-:Y:S04]  /*df80*/  STL [R1+0x1034], R11 ;  /* 0x0010340b01007387 */ /* 0x000fe80000100800 */
[----:B------:R-:W-:Y:S01]  /*df90*/  STL [R1+0x1030], R10 ;  /* 0x0010300a01007387 */ /* 0x000fe20000100800 */
[----:B--2---:R-:W-:Y:S03]  /*dfa0*/  HMMA.16816.F32 R4, R12, R4, R16 ;  /* 0x000000040c04723c */ /* 0x004fe60000001810 */
[----:B------:R-:W2:Y:S04]  /*dfb0*/  LDL.LU.64 R18, [R1+0x1400] ;  /* 0x0014000001127983 */ /* 0x000ea80000300a00 */
[----:B------:R-:W2:-:S12]  /*dfc0*/  LDL.LU.64 R16, [R1+0x13f8] ;  /* 0x0013f80001107983 */ /* 0x000e980000300a00 */
[----:B------:R0:W-:Y:S04]  /*dfd0*/  STL.64 [R1+0x320], R4 ;  /* 0x0003200401007387 */ /* 0x0001e80000100a00 */
[----:B------:R2:W-:Y:S04]  /*dfe0*/  STL.64 [R1+0x328], R6 ;  /* 0x0003280601007387 */ /* 0x0005e80000100a00 */
[----:B0-----:R-:W2:Y:S02]  /*dff0*/  LDL.LU.64 R4, [R1+0x13f0] ;  /* 0x0013f00001047983 */ /* 0x001ea40000300a00 */
[----:B--2---:R-:W-:Y:S02]  /*e000*/  HMMA.16816.F32 R4, R12, R4, R16 ;  /* 0x000000040c04723c */ /* 0x004fe40000001810 */
[----:B------:R-:W2:-:S15]  /*e010*/  LDL.LU.64 R16, [R1+0x13e8] ;  /* 0x0013e80001107983 */ /* 0x000e9e0000300a00 */
[----:B------:R-:W-:Y:S02]  /*e020*/  NOP ;  /* 0x0000000000007918 */ /* 0x000fe40000000000 */
[----:B------:R-:W-:Y:S04]  /*e030*/  STL.64 [R1+0x310], R4 ;  /* 0x0003100401007387 */ /* 0x000fe80000100a00 */
[----:B------:R0:W-:Y:S04]  /*e040*/  STL.64 [R1+0x318], R6 ;  /* 0x0003180601007387 */ /* 0x0001e80000100a00 */
[----:B0-----:R-:W2:Y:S04]  /*e050*/  LDL.LU.64 R6, [R1+0x13e0] ;  /* 0x0013e00001067983 */ /* 0x001ea80000300a00 */
[----:B------:R-:W2:Y:S02]  /*e060*/  LDL.LU.64 R4, [R1+0x13d8] ;  /* 0x0013d80001047983 */ /* 0x000ea40000300a00 */
[----:B--2---:R-:W-:-:S15]  /*e070*/  HMMA.16816.F32 R4, R12, R16, R4 ;  /* 0x000000100c04723c */ /* 0x004fde0000001804 */
[----:B------:R-:W-:-:S04]  /*e080*/  NOP ;  /* 0x0000000000007918 */ /* 0x000fc80000000000 */
[----:B------:R0:W-:Y:S04]  /*e090*/  STL.64 [R1+0x300], R4 ;  /* 0x0003000401007387 */ /* 0x0001e80000100a00 */
[----:B------:R1:W-:Y:S04]  /*e0a0*/  STL.64 [R1+0x308], R6 ;  /* 0x0003080601007387 */ /* 0x0003e80000100a00 */
[----:B0-----:R-:W2:Y:S01]  /*e0b0*/  LDL.LU.64 R4, [R1+0x13d0] ;  /* 0x0013d00001047983 */ /* 0x001ea20000300a00 */
[----:B-1----:R-:W-:Y:S02]  /*e0c0*/  IMAD.MOV.U32 R7, RZ, RZ, R16 ;  /* 0x000000ffff077224 */ /* 0x002fe400078e0010 */
[----:B------:R-:W-:-:S02]  /*e0d0*/  IMAD.MOV.U32 R6, RZ, RZ, R17 ;  /* 0x000000ffff067224 */ /* 0x000fc400078e0011 */
[----:B------:R-:W3:Y:S02]  /*e0e0*/  LDL.LU.64 R16, [R1+0x13c8] ;  /* 0x0013c80001107983 */ /* 0x000ee40000300a00 */
[----:B---3--:R-:W-:Y:S02]  /*e0f0*/  HMMA.16816.F32 R16, R12, R16, R24 ;  /* 0x000000100c10723c */ /* 0x008fe40000001818 */
[----:B------:R-:W4:Y:S04]  /*e100*/  LDL.LU.64 R26, [R1+0x13c0] ;  /* 0x0013c000011a7983 */ /* 0x000f280000300a00 */
[----:B------:R-:W4:-:S13]  /*e110*/  LDL.LU.64 R24, [R1+0x13b8] ;  /* 0x0013b80001187983 */ /* 0x000f1a0000300a00 */
[----:B------:R-:W-:Y:S04]  /*e120*/  STL.64 [R1+0x2f0], R16 ;  /* 0x0002f01001007387 */ /* 0x000fe80000100a00 */
[----:B------:R0:W-:Y:S04]  /*e130*/  STL.64 [R1+0x2f8], R18 ;  /* 0x0002f81201007387 */ /* 0x0001e80000100a00 */
[----:B0-----:R-:W3:Y:S04]  /*e140*/  LDL.LU.64 R18, [R1+0x13b0] ;  /* 0x0013b00001127983 */ /* 0x001ee80000300a00 */
[----:B------:R-:W3:Y:S01]  /*e150*/  LDL.LU.64 R16, [R1+0x13a8] ;  /* 0x0013a80001107983 */ /* 0x000ee20000300a00 */
[----:B----4-:R-:W-:-:S15]  /*e160*/  HMMA.16816.F32 R24, R12, R8, R24 ;  /* 0x000000080c18723c */ /* 0x010fde0000001818 */
[----:B------:R-:W-:-:S04]  /*e170*/  NOP ;  /* 0x0000000000007918 */ /* 0x000fc80000000000 */
[----:B------:R-:W-:Y:S02]  /*e180*/  IMAD.MOV.U32 R11, RZ, RZ, R26 ;  /* 0x000000ffff0b7224 */ /* 0x000fe400078e001a */
[----:B------:R-:W-:Y:S01]  /*e190*/  IMAD.MOV.U32 R10, RZ, RZ, R27 ;  /* 0x000000ffff0a7224 */ /* 0x000fe200078e001b */
[----:B------:R0:W-:Y:S04]  /*e1a0*/  STL.64 [R1+0x2e0], R24 ;  /* 0x0002e01801007387 */ /* 0x0001e80000100a00 */
[----:B0-----:R-:W2:Y:S04]  /*e1b0*/  LDL.LU.64 R24, [R1+0x240] ;  /* 0x0002400001187983 */ /* 0x001ea80000300a00 */
[----:B------:R-:W2:Y:S04]  /*e1c0*/  LDL.LU.64 R26, [R1+0x248] ;  /* 0x00024800011a7983 */ /* 0x000ea80000300a00 */
[----:B------:R-:W-:Y:S04]  /*e1d0*/  STL.64 [R1+0x1338], R10 ;  /* 0x0013380a01007387 */ /* 0x000fe80000100a00 */
[----:B------:R0:W-:Y:S04]  /*e1e0*/  STL.64 [R1+0x1330], R8 ;  /* 0x0013300801007387 */ /* 0x0001e80000100a00 */
[----:B0-----:R-:W4:Y:S04]  /*e1f0*/  LDL.64 R8, [R1+0x10] ;  /* 0x0000100001087983 */ /* 0x001f280000100a00 */
[----:B----4-:R0:W-:Y:S02]  /*e200*/  STL.64 [R1+0x1350], R8 ;  /* 0x0013500801007387 */ /* 0x0101e40000100a00 */
[----:B0-----:R-:W-:-:S02]  /*e210*/  IMAD.MOV.U32 R8, RZ, RZ, R7 ;  /* 0x000000ffff087224 */ /* 0x001fc400078e0007 */
[----:B------:R-:W-:-:S05]  /*e220*/  IMAD.MOV.U32 R9, RZ, RZ, R6 ;  /* 0x000000ffff097224 */ /* 0x000fca00078e0006 */
[----:B------:R0:W-:Y:S04]  /*e230*/  STL.64 [R1+0x1368], R8 ;  /* 0x0013680801007387 */ /* 0x0001e80000100a00 */
[----:B0-----:R-:W4:Y:S01]  /*e240*/  LDL.64 R8, [R1+0x30] ;  /* 0x0000300001087983 */ /* 0x001f220000100a00 */
[----:B--2---:R-:W-:Y:S03]  /*e250*/  HMMA.16816.F32 R12, R12, R4, R24 ;  /* 0x000000040c0c723c */ /* 0x004fe60000001818 */
[----:B----4-:R0:W-:Y:S04]  /*e260*/  STL.64 [R1+0x1380], R8 ;  /* 0x0013800801007387 */ /* 0x0101e80000100a00 */
[----:B0-----:R-:W2:Y:S04]  /*e270*/  LDL.64 R8, [R1+0x40] ;  /* 0x0000400001087983 */ /* 0x001ea80000100a00 */
[----:B--2---:R0:W-:Y:S02]  /*e280*/  STL.64 [R1+0x1388], R8 ;  /* 0x0013880801007387 */ /* 0x0041e40000100a00 */
[----:B0-----:R-:W-:-:S02]  /*e290*/  IMAD.MOV.U32 R8, RZ, RZ, R3 ;  /* 0x000000ffff087224 */ /* 0x001fc400078e0003 */
[----:B------:R-:W-:-:S05]  /*e2a0*/  IMAD.MOV.U32 R9, RZ, RZ, R2 ;  /* 0x000000ffff097224 */ /* 0x000fca00078e0002 */
[----:B------:R0:W-:Y:S04]  /*e2b0*/  STL.64 [R1+0x13a0], R8 ;  /* 0x0013a00801007387 */ /* 0x0001e80000100a00 */
[----:B0-----:R-:W3:Y:S04]  /*e2c0*/  LDL.LU.64 R8, [R1+0x1b0] ;  /* 0x0001b00001087983 */ /* 0x001ee80000300a00 */
[----:B------:R-:W3:Y:S04]  /*e2d0*/  LDL.LU.64 R10, [R1+0x1b8] ;  /* 0x0001b800010a7983 */ /* 0x000ee80000300a00 */
[----:B------:R0:W-:Y:S04]  /*e2e0*/  STL.64 [R1+0x240], R12 ;  /* 0x0002400c01007387 */ /* 0x0001e80000100a00 */
[----:B------:R1:W-:Y:S04]  /*e2f0*/  STL.64 [R1+0x248], R14 ;  /* 0x0002480e01007387 */ /* 0x0003e80000100a00 */
[----:B0-----:R-:W2:Y:S04]  /*e300*/  LDL.LU.64 R12, [R1+0x540] ;  /* 0x00054000010c7983 */ /* 0x001ea80000300a00 */
[----:B-1----:R-:W4:Y:S04]  /*e310*/  LDL.LU.64 R14, [R1+0x548] ;  /* 0x00054800010e7983 */ /* 0x002f280000300a00 */
[----:B----4-:R-:W-:Y:S04]  /*e320*/  STL.64 [R1+0x1398], R14 ;  /* 0x0013980e01007387 */ /* 0x010fe80000100a00 */
[----:B--2---:R0:W-:Y:S04]  /*e330*/  STL.64 [R1+0x1390], R12 ;  /* 0x0013900c01007387 */ /* 0x0041e80000100a00 */
[----:B0-----:R-:W2:Y:S04]  /*e340*/  LDL.LU.64 R12, [R1+0x1a0] ;  /* 0x0001a000010c7983 */ /* 0x001ea80000300a00 */
[----:B------:R-:W2:Y:S04]  /*e350*/  LDL.LU.64 R14, [R1+0x1a8] ;  /* 0x0001a800010e7983 */ /* 0x000ea80000300a00 */
[----:B------:R-:W4:Y:S04]  /*e360*/  LDL.LU.64 R24, [R1+0x470] ;  /* 0x0004700001187983 */ /* 0x000f280000300a00 */
[----:B------:R-:W2:Y:S04]  /*e370*/  LDL.LU.64 R26, [R1+0x478] ;  /* 0x00047800011a7983 */ /* 0x000ea80000300a00 */
[----:B--2---:R-:W-:Y:S04]  /*e380*/  STL.64 [R1+0x1348], R26 ;  /* 0x0013481a01007387 */ /* 0x004fe80000100a00 */
[----:B----4-:R0:W-:Y:S04]  /*e390*/  STL.64 [R1+0x1340], R24 ;  /* 0x0013401801007387 */ /* 0x0101e80000100a00 */
[----:B0-----:R-:W2:Y:S04]  /*e3a0*/  LDL.LU.64 R24, [R1+0x480] ;  /* 0x0004800001187983 */ /* 0x001ea80000300a00 */
[----:B------:R-:W4:Y:S04]  /*e3b0*/  LDL.LU.64 R26, [R1+0x488] ;  /* 0x00048800011a7983 */ /* 0x000f280000300a00 */
[----:B----4-:R-:W-:Y:S04]  /*e3c0*/  STL.64 [R1+0x1360], R26 ;  /* 0x0013601a01007387 */ /* 0x010fe80000100a00 */
[----:B--2---:R0:W-:Y:S04]  /*e3d0*/  STL.64 [R1+0x1358], R24 ;  /* 0x0013581801007387 */ /* 0x0041e80000100a00 */
[----:B0-----:R-:W2:Y:S04]  /*e3e0*/  LDL.LU.64 R24, [R1+0x490] ;  /* 0x0004900001187983 */ /* 0x001ea80000300a00 */
[----:B------:R-:W4:Y:S01]  /*e3f0*/  LDL.LU.64 R26, [R1+0x498] ;  /* 0x00049800011a7983 */ /* 0x000f220000300a00 */
[----:B---3--:R-:W-:Y:S03]  /*e400*/  HMMA.16816.F32 R20, R16, R20, R8 ;  /* 0x000000141014723c */ /* 0x008fe60000001808 */
[----:B----4-:R-:W-:Y:S04]  /*e410*/  STL.64 [R1+0x1378], R26 ;  /* 0x0013781a01007387 */ /* 0x010fe80000100a00 */
[----:B--2---:R0:W-:Y:S04]  /*e420*/  STL.64 [R1+0x1370], R24 ;  /* 0x0013701801007387 */ /* 0x0041e80000100a00 */
[----:B0-----:R-:W2:Y:S04]  /*e430*/  LDL.LU.64 R24, [R1+0x4d0] ;  /* 0x0004d00001187983 */ /* 0x001ea80000300a00 */
[----:B------:R-:W2:Y:S04]  /*e440*/  LDL.LU.64 R26, [R1+0x4d8] ;  /* 0x0004d800011a7983 */ /* 0x000ea80000300a00 */
[----:B------:R-:W3:Y:S01]  /*e450*/  LDL.LU.64 R8, [R1+0x13a0] ;  /* 0x0013a00001087983 */ /* 0x000ee20000300a00 */
[----:B------:R-:W-:-:S02]  /*e460*/  IMAD.MOV.U32 R6, RZ, RZ, R22 ;  /* 0x000000ffff067224 */ /* 0x000fc400078e0016 */
[----:B------:R-:W-:Y:S01]  /*e470*/  IMAD.MOV.U32 R7, RZ, RZ, R23 ;  /* 0x000000ffff077224 */ /* 0x000fe200078e0017 */
[----:B------:R0:W-:Y:S04]  /*e480*/  STL.64 [R1+0x1b0], R20 ;  /* 0x0001b01401007387 */ /* 0x0001e80000100a00 */
[----:B0-----:R-:W4:Y:S04]  /*e490*/  LDL.LU.64 R20, [R1+0x460] ;  /* 0x0004600001147983 */ /* 0x001f280000300a00 */
[----:B------:R-:W4:Y:S01]  /*e4a0*/  LDL.LU.64 R22, [R1+0x468] ;  /* 0x0004680001167983 */ /* 0x000f220000300a00 */
[----:B---3--:R-:W-:Y:S03]  /*e4b0*/  HMMA.16816.F32 R8, R16, R8, R12 ;  /* 0x000000081008723c */ /* 0x008fe6000000180c */
[----:B------:R-:W3:Y:S04]  /*e4c0*/  LDL.LU.64 R14, [R1+0x1398] ;  /* 0x00139800010e7983 */ /* 0x000ee80000300a00 */
[----:B------:R-:W3:-:S12]  /*e4d0*/  LDL.LU.64 R12, [R1+0x1390] ;  /* 0x00139000010c7983 */ /* 0x000ed80000300a00 */
[----:B------:R0:W-:Y:S04]  /*e4e0*/  STL.64 [R1+0x1a0], R8 ;  /* 0x0001a00801007387 */ /* 0x0001e80000100a00 */
[----:B------:R-:W-:Y:S04]  /*e4f0*/  STL.64 [R1+0x1a8], R10 ;  /* 0x0001a80a01007387 */ /* 0x000fe80000100a00 */
[----:B0-----:R-:W3:Y:S02]  /*e500*/  LDL.LU.64 R8, [R1+0x1388] ;  /* 0x0013880001087983 */ /* 0x001ee40000300a00 */
[----:B---3--:R-:W-:-:S15]  /*e510*/  HMMA.16816.F32 R12, R16, R8, R12 ;  /* 0x00000008100c723c */ /* 0x008fde000000180c */
[----:B------:R-:W-:-:S04]  /*e520*/  NOP ;  /* 0x0000000000007918 */ /* 0x000fc80000000000 */
[----:B------:R0:W-:Y:S04]  /*e530*/  STL.64 [R1+0x190], R12 ;  /* 0x0001900c01007387 */ /* 0x0001e80000100a00 */
[----:B------:R1:W-:Y:S01]  /*e540*/  STL.64 [R1+0x198], R14 ;  /* 0x0001980e01007387 */ /* 0x0003e20000100a00 */
[----:B0-----:R-:W-:Y:S02]  /*e550*/  IMAD.MOV.U32 R13, RZ, RZ, R8 ;  /* 0x000000ffff0d7224 */ /* 0x001fe400078e0008 */
[----:B------:R-:W-:Y:S02]  /*e560*/  IMAD.MOV.U32 R12, RZ, RZ, R9 ;  /* 0x000000ffff0c7224 */ /* 0x000fe400078e0009 */
[----:B------:R-:W2:Y:S02]  /*e570*/  LDL.LU.64 R8, [R1+0x1380] ;  /* 0x0013800001087983 */ /* 0x000ea40000300a00 */
[----:B--2---:R-:W-:Y:S01]  /*e580*/  HMMA.16816.F32 R24, R16, R8, R24 ;  /* 0x000000081018723c */ /* 0x004fe20000001818 */
[----:B-1----:R-:W-:-:S02]  /*e590*/  IMAD.MOV.U32 R15, RZ, RZ, R8 ;  /* 0x000000ffff0f7224 */ /* 0x002fc400078e0008 */
[----:B------:R-:W-:-:S15]  /*e5a0*/  IMAD.MOV.U32 R14, RZ, RZ, R9 ;  /* 0x000000ffff0e7224 */ /* 0x000fde00078e0009 */
[----:B------:R-:W-:Y:S01]  /*e5b0*/  NOP ;  /* 0x0000000000007918 */ /* 0x000fe20000000000 */
[----:B------:R-:W-:Y:S04]  /*e5c0*/  STL.64 [R1+0x180], R24 ;  /* 0x0001801801007387 */ /* 0x000fe80000100a00 */
[----:B------:R0:W-:Y:S04]  /*e5d0*/  STL.64 [R1+0x188], R26 ;  /* 0x0001881a01007387 */ /* 0x0001e80000100a00 */
[----:B0-----:R-:W2:Y:S04]  /*e5e0*/  LDL.LU.64 R26, [R1+0x1378] ;  /* 0x00137800011a7983 */ /* 0x001ea80000300a00 */
[----:B------:R-:W2:Y:S04]  /*e5f0*/  LDL.LU.64 R24, [R1+0x1370] ;  /* 0x0013700001187983 */ /* 0x000ea80000300a00 */
[----:B------:R-:W2:Y:S02]  /*e600*/  LDL.LU.64 R8, [R1+0x1368] ;  /* 0x0013680001087983 */ /* 0x000ea40000300a00 */
[----:B--2---:R-:W-:Y:S02]  /*e610*/  HMMA.16816.F32 R8, R16, R8, R24 ;  /* 0x000000081008723c */ /* 0x004fe40000001818 */
[----:B------:R-:W2:Y:S04]  /*e620*/  LDL.LU.64 R26, [R1+0x1360] ;  /* 0x00136000011a7983 */ /* 0x000ea80000300a00 */
[----:B------:R-:W2:-:S13]  /*e630*/  LDL.LU.64 R24, [R1+0x1358] ;  /* 0x0013580001187983 */ /* 0x000e9a0000300a00 */
[----:B------:R0:W-:Y:S04]  /*e640*/  STL.64 [R1+0x170], R8 ;  /* 0x0001700801007387 */ /* 0x0001e80000100a00 */
[----:B------:R-:W-:Y:S04]  /*e650*/  STL.64 [R1+0x178], R10 ;  /* 0x0001780a01007387 */ /* 0x000fe80000100a00 */
[----:B0-----:R-:W2:Y:S02]  /*e660*/  LDL.LU.64 R8, [R1+0x1350] ;  /* 0x0013500001087983 */ /* 0x001ea40000300a00 */
[----:B--2---:R-:W-:Y:S01]  /*e670*/  HMMA.16816.F32 R24, R16, R8, R24 ;  /* 0x000000081018723c */ /* 0x004fe20000001818 */
[----:B------:R-:W-:-:S02]  /*e680*/  IMAD.MOV.U32 R3, RZ, RZ, R8 ;  /* 0x000000ffff037224 */ /* 0x000fc400078e0008 */
[----:B------:R-:W-:-:S15]  /*e690*/  IMAD.MOV.U32 R2, RZ, RZ, R9 ;  /* 0x000000ffff027224 */ /* 0x000fde00078e0009 */
[----:B------:R-:W-:Y:S01]  /*e6a0*/  NOP ;  /* 0x0000000000007918 */ /* 0x000fe20000000000 */
[----:B------:R-:W-:Y:S04]  /*e6b0*/  STL.64 [R1+0x160], R24 ;  /* 0x0001601801007387 */ /* 0x000fe80000100a00 */
[----:B------:R0:W-:Y:S04]  /*e6c0*/  STL.64 [R1+0x168], R26 ;  /* 0x0001681a01007387 */ /* 0x0001e80000100a00 */
[----:B0-----:R-:W2:Y:S04]  /*e6d0*/  LDL.LU.64 R26, [R1+0x1348] ;  /* 0x00134800011a7983 */ /* 0x001ea80000300a00 */
[----:B------:R-:W2:Y:S04]  /*e6e0*/  LDL.LU.64 R24, [R1+0x1340] ;  /* 0x0013400001187983 */ /* 0x000ea80000300a00 */
[----:B------:R-:W3:Y:S04]  /*e6f0*/  LDL.LU.64 R10, [R1+0x1338] ;  /* 0x00133800010a7983 */ /* 0x000ee80000300a00 */
[----:B------:R-:W2:Y:S02]  /*e700*/  LDL.LU.64 R8, [R1+0x1330] ;  /* 0x0013300001087983 */ /* 0x000ea40000300a00 */
[----:B--2---:R-:W-:-:S15]  /*e710*/  HMMA.16816.F32 R24, R16, R8, R24 ;  /* 0x000000081018723c */ /* 0x004fde0000001818 */
[----:B------:R-:W-:-:S04]  /*e720*/  NOP ;  /* 0x0000000000007918 */ /* 0x000fc80000000000 */
[----:B------:R-:W-:Y:S04]  /*e730*/  STL.64 [R1+0x150], R24 ;  /* 0x0001501801007387 */ /* 0x000fe80000100a00 */
[----:B------:R0:W-:Y:S04]  /*e740*/  STL.64 [R1+0x158], R26 ;  /* 0x0001581a01007387 */ /* 0x0001e80000100a00 */
[----:B0-----:R-:W2:Y:S04]  /*e750*/  LDL.LU R27, [R1+0x1328] ;  /* 0x00132800011b7983 */ /* 0x001ea80000300800 */
[----:B------:R-:W2:Y:S04]  /*e760*/  LDL.LU.64 R24, [R1+0x1320] ;  /* 0x0013200001187983 */ /* 0x000ea80000300a00 */
[----:B---3--:R-:W-:Y:S04]  /*e770*/  STL.64 [R1+0x12c0], R10 ;  /* 0x0012c00a01007387 */ /* 0x008fe80000100a00 */
[----:B------:R0:W-:Y:S04]  /*e780*/  STL.64 [R1+0x12b8], R8 ;  /* 0x0012b80801007387 */ /* 0x0001e80000100a00 */
[----:B0-----:R-:W3:Y:S04]  /*e790*/  LDL.LU.64 R8, [R1+0x230] ;  /* 0x0002300001087983 */ /* 0x001ee80000300a00 */
[----:B------:R-:W2:Y:S01]  /*e7a0*/  LDL.LU.64 R10, [R1+0x238] ;  /* 0x00023800010a7983 */ /* 0x000ea20000300a00 */
[----:B----4-:R-:W-:-:S15]  /*e7b0*/  HMMA.16816.F32 R16, R16, R4, R20 ;  /* 0x000000041010723c */ /* 0x010fde0000001814 */
[----:B------:R-:W-:-:S04]  /*e7c0*/  NOP ;  /* 0x0000000000007918 */ /* 0x000fc80000000000 */
[----:B------:R-:W-:Y:S04]  /*e7d0*/  STL.64 [R1], R16 ;  /* 0x0000001001007387 */ /* 0x000fe80000100a00 */
[----:B------:R-:W-:Y:S04]  /*e7e0*/  STL.64 [R1+0x8], R18 ;  /* 0x0000081201007387 */ /* 0x000fe80000100a00 */
[----:B--2---:R-:W-:Y:S04]  /*e7f0*/  STL.64 [R1+0x12d0], R10 ;  /* 0x0012d00a01007387 */ /* 0x004fe80000100a00 */
[----:B---3--:R0:W-:Y:S02]  /*e800*/  STL.64 [R1+0x12c8], R8 ;  /* 0x0012c80801007387 */ /* 0x0081e40000100a00 */
[----:B0-----:R-:W-:-:S02]  /*e810*/  IMAD.MOV.U32 R8, RZ, RZ, R15 ;  /* 0x000000ffff087224 */ /* 0x001fc400078e000f */
[----:B------:R-:W-:-:S05]  /*e820*/  IMAD.MOV.U32 R9, RZ, RZ, R14 ;  /* 0x000000ffff097224 */ /* 0x000fca00078e000e */
[----:B------:R0:W-:Y:S02]  /*e830*/  STL.64 [R1+0x12e8], R8 ;  /* 0x0012e80801007387 */ /* 0x0001e40000100a00 */
[----:B0-----:R-:W-:Y:S02]  /*e840*/  IMAD.MOV.U32 R8, RZ, RZ, R13 ;  /* 0x000000ffff087224 */ /* 0x001fe400078e000d */
[----:B------:R-:W-:-:S05]  /*e850*/  IMAD.MOV.U32 R9, RZ, RZ, R12 ;  /* 0x000000ffff097224 */ /* 0x000fca00078e000c */
[----:B------:R0:W-:Y:S04]  /*e860*/  STL.64 [R1+0x1300], R8 ;  /* 0x0013000801007387 */ /* 0x0001e80000100a00 */
[----:B0-----:R-:W2:Y:S04]  /*e870*/  LDL.64 R8, [R1+0x50] ;  /* 0x0000500001087983 */ /* 0x001ea80000100a00 */
[----:B--2---:R0:W-:Y:S04]  /*e880*/  STL.64 [R1+0x1318], R8 ;  /* 0x0013180801007387 */ /* 0x0041e80000100a00 */
[----:B0-----:R-:W2:Y:S04]  /*e890*/  LDL.64 R8, [R1+0x60] ;  /* 0x0000600001087983 */ /* 0x001ea80000100a00 */
[----:B------:R-:W-:Y:S04]  /*e8a0*/  STL.64 [R1+0x12b0], R6 ;  /* 0x0012b00601007387 */ /* 0x000fe80000100a00 */
[----:B------:R0:W-:Y:S04]  /*e8b0*/  STL.64 [R1+0x12a8], R4 ;  /* 0x0012a80401007387 */ /* 0x0001e80000100a00 */
[----:B0-----:R-:W3:Y:S04]  /*e8c0*/  LDL.LU.64 R4, [R1+0x2d0] ;  /* 0x0002d00001047983 */ /* 0x001ee80000300a00 */
[----:B------:R-:W4:Y:S04]  /*e8d0*/  LDL.LU.64 R6, [R1+0x2d8] ;  /* 0x0002d80001067983 */ /* 0x000f280000300a00 */
[----:B----4-:R-:W-:Y:S04]  /*e8e0*/  STL.64 [R1+0x12e0], R6 ;  /* 0x0012e00601007387 */ /* 0x010fe80000100a00 */
[----:B---3--:R0:W-:Y:S04]  /*e8f0*/  STL.64 [R1+0x12d8], R4 ;  /* 0x0012d80401007387 */ /* 0x0081e80000100a00 */
[----:B0-----:R-:W3:Y:S04]  /*e900*/  LDL.LU.64 R4, [R1+0x4f0] ;  /* 0x0004f00001047983 */ /* 0x001ee80000300a00 */
[----:B------:R-:W4:Y:S01]  /*e910*/  LDL.LU.64 R6, [R1+0x4f8] ;  /* 0x0004f80001067983 */ /* 0x000f220000300a00 */
[----:B------:R-:W-:-:S05]  /*e920*/  LOP3.LUT R29, R24, 0x20, RZ, 0x3c, !PT ;  /* 0x00000020181d7812 */ /* 0x000fca00078e3cff */
[----:B------:R-:W-:-:S05]  /*e930*/  IMAD.IADD R29, R27, 0x1, R29 ;  /* 0x000000011b1d7824 */ /* 0x000fca00078e021d */
[----:B------:R-:W0:Y:S04]  /*e940*/  LDSM.16.MT88.4 R16, [R29+0x80] ;  /* 0x000080001d10783b */ /* 0x000e280000004200 */
[----:B----4-:R-:W-:Y:S04]  /*e950*/  STL.64 [R1+0x12f8], R6 ;  /* 0x0012f80601007387 */ /* 0x010fe80000100a00 */
[----:B---3--:R1:W-:Y:S04]  /*e960*/  STL.64 [R1+0x12f0], R4 ;  /* 0x0012f00401007387 */ /* 0x0083e80000100a00 */
[----:B-1----:R-:W3:Y:S04]  /*e970*/  LDL.LU.64 R4, [R1+0x550] ;  /* 0x0005500001047983 */ /* 0x002ee80000300a00 */
[----:B------:R-:W4:Y:S01]  /*e980*/  LDL.LU.64 R6, [R1+0x558] ;  /* 0x0005580001067983 */ /* 0x000f220000300a00 */
[----:B------:R-:W-:-:S05]  /*e990*/  LOP3.LUT R12, R24, 0x40, RZ, 0x3c, !PT ;  /* 0x00000040180c7812 */ /* 0x000fca00078e3cff */
[----:B------:R-:W-:Y:S02]  /*e9a0*/  IMAD.IADD R26, R27, 0x1, R12 ;  /* 0x000000011b1a7824 */ /* 0x000fe400078e020c */
[----:B------:R-:W-:Y:S04]  /*e9b0*/  LDSM.16.MT88.4 R12, [R29] ;  /* 0x000000001d0c783b */ /* 0x000fe80000004200 */
[----:B------:R-:W1:Y:S04]  /*e9c0*/  LDSM.16.MT88.4 R20, [R26] ;  /* 0x000000001a14783b */ /* 0x000e680000004200 */
[----:B----4-:R-:W-:Y:S04]  /*e9d0*/  STL.64 [R1+0x1310], R6 ;  /* 0x0013100601007387 */ /* 0x010fe80000100a00 */
[----:B---3--:R3:W-:Y:S04]  /*e9e0*/  STL.64 [R1+0x1308], R4 ;  /* 0x0013080401007387 */ /* 0x0087e80000100a00 */
[----:B---3--:R-:W3:Y:S04]  /*e9f0*/  LDL.LU.64 R4, [R1+0x570] ;  /* 0x0005700001047983 */ /* 0x008ee80000300a00 */
[----:B------:R-:W3:Y:S04]  /*ea00*/  LDL.LU.64 R6, [R1+0x578] ;  /* 0x0005780001067983 */ /* 0x000ee80000300a00 */
[----:B0-----:R-:W-:Y:S04]  /*ea10*/  STL.64 [R1+0x12a0], R18 ;  /* 0x0012a01201007387 */ /* 0x001fe80000100a00 */
[----:B------:R0:W-:Y:S04]  /*ea20*/  STL.64 [R1+0x1298], R16 ;  /* 0x0012981001007387 */ /* 0x0001e80000100a00 */
[----:B0-----:R-:W2:Y:S04]  /*ea30*/  LDL.LU.64 R16, [R1+0x590] ;  /* 0x0005900001107983 */ /* 0x001ea80000300a00 */
[----:B------:R-:W2:Y:S04]  /*ea40*/  LDL.LU.64 R18, [R1+0x598] ;  /* 0x0005980001127983 */ /* 0x000ea80000300a00 */
[----:B------:R-:W-:Y:S04]  /*ea50*/  STL [R1+0x5a0], R26 ;  /* 0x0005a01a01007387 */ /* 0x000fe80000100800 */
[----:B-1----:R-:W-:Y:S04]  /*ea60*/  STL.64 [R1+0x1228], R22 ;  /* 0x0012281601007387 */ /* 0x002fe80000100a00 */
[----:B------:R0:W-:Y:S04]  /*ea70*/  STL.64 [R1+0x1220], R20 ;  /* 0x0012201401007387 */ /* 0x0001e80000100a00 */
[----:B0-----:R-:W4:Y:S04]  /*ea80*/  LDL.64 R20, [R1+0x20] ;  /* 0x0000200001147983 */ /* 0x001f280000100a00 */
[----:B------:R-:W-:Y:S04]  /*ea90*/  STL.64 [R1+0x11a0], R26 ;  /* 0x0011a01a01007387 */ /* 0x000fe80000100a00 */
[----:B------:R-:W-:Y:S01]  /*eaa0*/  STL.64 [R1+0x1198], R24 ;  /* 0x0011981801007387 */ /* 0x000fe20000100a00 */
[----:B--2---:R-:W-:-:S15]  /*eab0*/  HMMA.16816.F32 R16, R12, R8, R16 ;  /* 0x000000080c10723c */ /* 0x004fde0000001810 */
[----:B------:R-:W-:-:S04]  /*eac0*/  NOP ;  /* 0x0000000000007918 */ /* 0x000fc80000000000 */
[----:B------:R0:W-:Y:S04]  /*ead0*/  STL.64 [R1+0x130], R16 ;  /* 0x0001301001007387 */ /* 0x0001e80000100a00 */
[----:B------:R1:W-:Y:S01]  /*eae0*/  STL.64 [R1+0x138], R18 ;  /* 0x0001381201007387 */ /* 0x0003e20000100a00 */
[----:B0-----:R-:W-:Y:S02]  /*eaf0*/  IMAD.MOV.U32 R17, RZ, RZ, R8 ;  /* 0x000000ffff117224 */ /* 0x001fe400078e0008 */
[----:B------:R-:W-:Y:S02]  /*eb00*/  IMAD.MOV.U32 R16, RZ, RZ, R9 ;  /* 0x000000ffff107224 */ /* 0x000fe400078e0009 */
[----:B------:R-:W3:Y:S02]  /*eb10*/  LDL.LU.64 R8, [R1+0x1318] ;  /* 0x0013180001087983 */ /* 0x000ee40000300a00 */
[----:B---3--:R-:W-:Y:S01]  /*eb20*/  HMMA.16816.F32 R4, R12, R8, R4 ;  /* 0x000000080c04723c */ /* 0x008fe20000001804 */
        /* <DEDUP_REMOVED lines=12> */
[----:B------:R2:W-:Y:S04]  /*ebf0*/  STL.64 [R1+0x118], R10 ;  /* 0x0001180a01007387 */ /* 0x0005e80000100a00 */
[----:B0-----:R-:W2:Y:S02]  /*ec00*/  LDL.LU.64 R8, [R1+0x12e8] ;  /* 0x0012e80001087983 */ /* 0x001ea40000300a00 */
[----:B--2---:R-:W-:Y:S02]  /*ec10*/  HMMA.16816.F32 R8, R12, R8, R4 ;  /* 0x000000080c08723c */ /* 0x004fe40000001804 */
[----:B------:R-:W2:Y:S04]  /*ec20*/  LDL.LU.64 R6, [R1+0x12e0] ;  /* 0x0012e00001067983 */ /* 0x000ea80000300a00 */
[----:B------:R-:W2:-:S13]  /*ec30*/  LDL.LU.64 R4, [R1+0x12d8] ;  /* 0x0012d80001047983 */ /* 0x000e9a0000300a00 */
[----:B------:R-:W-:Y:S04]  /*ec40*/  STL.64 [R1+0x100], R8 ;  /* 0x0001000801007387 */ /* 0x000fe80000100a00 */
[----:B------:R0:W-:Y:S04]  /*ec50*/  STL.64 [R1+0x108], R10 ;  /* 0x0001080a01007387 */ /* 0x0001e80000100a00 */
[----:B0-----:R-:W3:Y:S04]  /*ec60*/  LDL.LU.64 R10, [R1+0x12d0] ;  /* 0x0012d000010a7983 */ /* 0x001ee80000300a00 */
[----:B------:R-:W3:Y:S01]  /*ec70*/  LDL.LU.64 R8, [R1+0x12c8] ;  /* 0x0012c80001087983 */ /* 0x000ee20000300a00 */
[----:B------:R-:W-:-:S02]  /*ec80*/  IMAD.MOV.U32 R24, RZ, RZ, R3 ;  /* 0x000000ffff187224 */ /* 0x000fc400078e0003 */
[----:B------:R-:W-:Y:S02]  /*ec90*/  IMAD.MOV.U32 R25, RZ, RZ, R2 ;  /* 0x000000ffff197224 */ /* 0x000fe400078e0002 */
[----:B----4-:R-:W-:Y:S02]  /*eca0*/  IMAD.MOV.U32 R3, RZ, RZ, R20 ;  /* 0x000000ffff037224 */ /* 0x010fe400078e0014 */
[----:B------:R-:W-:Y:S01]  /*ecb0*/  IMAD.MOV.U32 R2, RZ, RZ, R21 ;  /* 0x000000ffff027224 */ /* 0x000fe200078e0015 */
[C---:B---3--:R-:W-:Y:S08]  /*ecc0*/  HMMA.16816.F32 R8, R12.reuse, R20, R8 ;  /* 0x000000140c08723c */ /* 0x048ff00000001808 */
[----:B--2---:R-:W-:Y:S11]  /*ecd0*/  HMMA.16816.F32 R20, R12, R24, R4 ;  /* 0x000000180c14723c */ /* 0x004ff60000001804 */
[----:B------:R-:W-:Y:S04]  /*ece0*/  STL.64 [R1+0x230], R8 ;  /* 0x0002300801007387 */ /* 0x000fe80000100a00 */
[----:B------:R0:W-:Y:S04]  /*ecf0*/  STL.64 [R1+0x238], R10 ;  /* 0x0002380a01007387 */ /* 0x0001e80000100a00 */
[----:B0-----:R-:W2:Y:S04]  /*ed00*/  LDL.LU.64 R10, [R1+0x12c0] ;  /* 0x0012c000010a7983 */ /* 0x001ea80000300a00 */
[----:B------:R-:W3:Y:S04]  /*ed10*/  LDL.LU.64 R8, [R1+0x12b8] ;  /* 0x0012b80001087983 */ /* 0x000ee80000300a00 */
[----:B------:R-:W3:Y:S04]  /*ed20*/  LDL.LU.64 R4, [R1+0x3e0] ;  /* 0x0003e00001047983 */ /* 0x000ee80000300a00 */
[----:B------:R-:W3:Y:S04]  /*ed30*/  LDL.LU.64 R6, [R1+0x3e8] ;  /* 0x0003e80001067983 */ /* 0x000ee80000300a00 */
[----:B------:R0:W-:Y:S04]  /*ed40*/  STL.64 [R1+0x2d0], R20 ;  /* 0x0002d01401007387 */ /* 0x0001e80000100a00 */
[----:B------:R1:W-:Y:S04]  /*ed50*/  STL.64 [R1+0x2d8], R22 ;  /* 0x0002d81601007387 */ /* 0x0003e80000100a00 */
[----:B0-----:R-:W4:Y:S04]  /*ed60*/  LDL.LU.64 R20, [R1+0x420] ;  /* 0x0004200001147983 */ /* 0x001f280000300a00 */
[----:B-1----:R-:W2:Y:S04]  /*ed70*/  LDL.LU.64 R22, [R1+0x428] ;  /* 0x0004280001167983 */ /* 0x002ea80000300a00 */
[----:B--2---:R-:W-:Y:S04]  /*ed80*/  STL.64 [R1+0x1258], R22 ;  /* 0x0012581601007387 */ /* 0x004fe80000100a00 */
[----:B----4-:R0:W-:Y:S04]  /*ed90*/  STL.64 [R1+0x1250], R20 ;  /* 0x0012501401007387 */ /* 0x0101e80000100a00 */
[----:B0-----:R-:W2:Y:S04]  /*eda0*/  LDL.64 R20, [R1+0x40] ;  /* 0x0000400001147983 */ /* 0x001ea80000100a00 */
[----:B--2---:R0:W-:Y:S02]  /*edb0*/  STL.64 [R1+0x1268], R20 ;  /* 0x0012681401007387 */ /* 0x0041e40000100a00 */
[----:B0-----:R-:W-:-:S02]  /*edc0*/  IMAD.MOV.U32 R20, RZ, RZ, R19 ;  /* 0x000000ffff147224 */ /* 0x001fc400078e0013 */
[----:B------:R-:W-:-:S05]  /*edd0*/  IMAD.MOV.U32 R21, RZ, RZ, R18 ;  /* 0x000000ffff157224 */ /* 0x000fca00078e0012 */
[----:B------:R0:W-:Y:S04]  /*ede0*/  STL.64 [R1+0x1280], R20 ;  /* 0x0012801401007387 */ /* 0x0001e80000100a00 */
[----:B------:R1:W-:Y:S01]  /*edf0*/  STL.64 [R1+0x1230], R24 ;  /* 0x0012301801007387 */ /* 0x0003e20000100a00 */
[----:B0-----:R-:W-:Y:S02]  /*ee00*/  IMAD.MOV.U32 R20, RZ, RZ, R17 ;  /* 0x000000ffff147224 */ /* 0x001fe400078e0011 */
[----:B------:R-:W-:Y:S02]  /*ee10*/  IMAD.MOV.U32 R21, RZ, RZ, R16 ;  /* 0x000000ffff157224 */ /* 0x000fe400078e0010 */
[----:B-1----:R-:W-:Y:S01]  /*ee20*/  IMAD.MOV.U32 R24, RZ, RZ, R3 ;  /* 0x000000ffff187224 */ /* 0x002fe200078e0003 */
[----:B------:R-:W2:Y:S01]  /*ee30*/  LDL.LU.64 R16, [R1+0x3d0] ;  /* 0x0003d00001107983 */ /* 0x000ea20000300a00 */
[----:B------:R-:W-:-:S03]  /*ee40*/  IMAD.MOV.U32 R25, RZ, RZ, R2 ;  /* 0x000000ffff197224 */ /* 0x000fc600078e0002 */
        /* <DEDUP_REMOVED lines=10> */
[----:B------:R-:W3:Y:S04]  /*eef0*/  LDL.LU.64 R26, [R1+0x448] ;  /* 0x00044800011a7983 */ /* 0x000ee80000300a00 */
[----:B---3--:R-:W-:Y:S04]  /*ef00*/  STL.64 [R1+0x1290], R26 ;  /* 0x0012901a01007387 */ /* 0x008fe80000100a00 */
[----:B--2---:R0:W-:Y:S04]  /*ef10*/  STL.64 [R1+0x1288], R24 ;  /* 0x0012881801007387 */ /* 0x0041e80000100a00 */
[----:B0-----:R-:W2:Y:S04]  /*ef20*/  LDL.LU.64 R24, [R1+0x450] ;  /* 0x0004500001187983 */ /* 0x001ea80000300a00 */
[----:B------:R-:W2:Y:S04]  /*ef30*/  LDL.LU.64 R26, [R1+0x458] ;  /* 0x00045800011a7983 */ /* 0x000ea80000300a00 */
[----:B------:R-:W-:Y:S04]  /*ef40*/  STL.64 [R1+0x3e0], R4 ;  /* 0x0003e00401007387 */ /* 0x000fe80000100a00 */
[----:B------:R0:W-:Y:S04]  /*ef50*/  STL.64 [R1+0x3e8], R6 ;  /* 0x0003e80601007387 */ /* 0x0001e80000100a00 */
[----:B0-----:R-:W3:Y:S04]  /*ef60*/  LDL.LU.64 R6, [R1+0x12b0] ;  /* 0x0012b00001067983 */ /* 0x001ee80000300a00 */
[----:B------:R-:W4:Y:S04]  /*ef70*/  LDL.LU.64 R4, [R1+0x12a8] ;  /* 0x0012a80001047983 */ /* 0x000f280000300a00 */
[----:B------:R-:W-:Y:S04]  /*ef80*/  STL.64 [R1+0x1240], R10 ;  /* 0x0012400a01007387 */ /* 0x000fe80000100a00 */
[----:B------:R0:W-:Y:S04]  /*ef90*/  STL.64 [R1+0x1238], R8 ;  /* 0x0012380801007387 */ /* 0x0001e80000100a00 */
[----:B0-----:R-:W2:Y:S04]  /*efa0*/  LDL.LU.64 R8, [R1+0x410] ;  /* 0x0004100001087983 */ /* 0x001ea80000300a00 */
[----:B------:R-:W2:Y:S01]  /*efb0*/  LDL.LU.64 R10, [R1+0x418] ;  /* 0x00041800010a7983 */ /* 0x000ea20000300a00 */
[----:B----4-:R-:W-:Y:S03]  /*efc0*/  HMMA.16816.F32 R12, R12, R4, R16 ;  /* 0x000000040c0c723c */ /* 0x010fe60000001810 */
[----:B------:R-:W2:Y:S04]  /*efd0*/  LDL.LU.64 R18, [R1+0x12a0] ;  /* 0x0012a00001127983 */ /* 0x000ea80000300a00 */
[----:B------:R-:W2:-:S12]  /*efe0*/  LDL.LU.64 R16, [R1+0x1298] ;  /* 0x0012980001107983 */ /* 0x000e980000300a00 */
[----:B------:R0:W-:Y:S04]  /*eff0*/  STL.64 [R1+0x3d0], R12 ;  /* 0x0003d00c01007387 */ /* 0x0001e80000100a00 */
[----:B------:R1:W-:Y:S04]  /*f000*/  STL.64 [R1+0x3d8], R14 ;  /* 0x0003d80e01007387 */ /* 0x0003e80000100a00 */
[----:B0-----:R-:W4:Y:S04]  /*f010*/  LDL.LU.64 R12, [R1+0x400] ;  /* 0x00040000010c7983 */ /* 0x001f280000300a00 */
[----:B-1----:R-:W4:Y:S01]  /*f020*/  LDL.LU.64 R14, [R1+0x408] ;  /* 0x00040800010e7983 */ /* 0x002f220000300a00 */
[----:B--2---:R-:W-:Y:S03]  /*f030*/  HMMA.16816.F32 R20, R16, R20, R24 ;  /* 0x000000141014723c */ /* 0x004fe60000001818 */
[----:B------:R-:W2:Y:S04]  /*f040*/  LDL.LU.64 R26, [R1+0x1290] ;  /* 0x00129000011a7983 */ /* 0x000ea80000300a00 */
[----:B------:R-:W2:-:S12]  /*f050*/  LDL.LU.64 R24, [R1+0x1288] ;  /* 0x0012880001187983 */ /* 0x000e980000300a00 */
[----:B------:R0:W-:Y:S04]  /*f060*/  STL.64 [R1+0x450], R20 ;  /* 0x0004501401007387 */ /* 0x0001e80000100a00 */
[----:B------:R2:W-:Y:S04]  /*f070*/  STL.64 [R1+0x458], R22 ;  /* 0x0004581601007387 */ /* 0x0005e80000100a00 */
[----:B0-----:R-:W2:Y:S02]  /*f080*/  LDL.LU.64 R20, [R1+0x1280] ;  /* 0x0012800001147983 */ /* 0x001ea40000300a00 */
        /* <DEDUP_REMOVED lines=10> */
[----:B------:R0:W-:Y:S04]  /*f130*/  STL.64 [R1+0x430], R24 ;  /* 0x0004301801007387 */ /* 0x0001e80000100a00 */
[----:B------:R-:W-:Y:S04]  /*f140*/  STL.64 [R1+0x438], R26 ;  /* 0x0004381a01007387 */ /* 0x000fe80000100a00 */
[----:B0-----:R-:W2:Y:S04]  /*f150*/  LDL.LU.64 R24, [R1+0x1260] ;  /* 0x0012600001187983 */ /* 0x001ea80000300a00 */
[----:B------:R-:W2:Y:S04]  /*f160*/  LDL.LU.64 R22, [R1+0x1258] ;  /* 0x0012580001167983 */ /* 0x000ea80000300a00 */
[----:B------:R-:W2:Y:S02]  /*f170*/  LDL.LU.64 R20, [R1+0x1250] ;  /* 0x0012500001147983 */ /* 0x000ea40000300a00 */
[----:B--2---:R-:W-:-:S15]  /*f180*/  HMMA.16816.F32 R20, R16, R24, R20 ;  /* 0x000000181014723c */ /* 0x004fde0000001814 */
[----:B------:R-:W-:-:S04]  /*f190*/  NOP ;  /* 0x0000000000007918 */ /* 0x000fc80000000000 */
[----:B------:R0:W-:Y:S04]  /*f1a0*/  STL.64 [R1+0x420], R20 ;  /* 0x0004201401007387 */ /* 0x0001e80000100a00 */
[----:B------:R-:W-:Y:S01]  /*f1b0*/  STL.64 [R1+0x428], R22 ;  /* 0x0004281601007387 */ /* 0x000fe20000100a00 */
[----:B0-----:R-:W-:Y:S02]  /*f1c0*/  IMAD.MOV.U32 R21, RZ, RZ, R24 ;  /* 0x000000ffff157224 */ /* 0x001fe400078e0018 */
[----:B------:R-:W-:Y:S02]  /*f1d0*/  IMAD.MOV.U32 R20, RZ, RZ, R25 ;  /* 0x000000ffff147224 */ /* 0x000fe400078e0019 */
[----:B------:R-:W2:Y:S02]  /*f1e0*/  LDL.LU.64 R24, [R1+0x1248] ;  /* 0x0012480001187983 */ /* 0x000ea40000300a00 */
[----:B--2---:R-:W-:Y:S02]  /*f1f0*/  HMMA.16816.F32 R24, R16, R24, R8 ;  /* 0x000000181018723c */ /* 0x004fe40000001808 */
[----:B------:R-:W2:Y:S04]  /*f200*/  LDL.LU.64 R10, [R1+0x1240] ;  /* 0x00124000010a7983 */ /* 0x000ea80000300a00 */
[----:B------:R-:W2:-:S13]  /*f210*/  LDL.LU.64 R8, [R1+0x1238] ;  /* 0x0012380001087983 */ /* 0x000e9a0000300a00 */
[----:B------:R0:W-:Y:S04]  /*f220*/  STL.64 [R1+0x410], R24 ;  /* 0x0004101801007387 */ /* 0x0001e80000100a00 */
[----:B------:R4:W-:Y:S04]  /*f230*/  STL.64 [R1+0x418], R26 ;  /* 0x0004181a01007387 */ /* 0x0009e80000100a00 */
[----:B0-----:R-:W4:Y:S02]  /*f240*/  LDL.LU.64 R24, [R1+0x1230] ;  /* 0x0012300001187983 */ /* 0x001f240000300a00 */
[----:B----4-:R-:W-:Y:S02]  /*f250*/  HMMA.16816.F32 R24, R16, R24, R12 ;  /* 0x000000181018723c */ /* 0x010fe4000000180c */
[----:B------:R-:W2:Y:S04]  /*f260*/  LDL.LU.64 R12, [R1+0x3f0] ;  /* 0x0003f000010c7983 */ /* 0x000ea80000300a00 */
[----:B------:R-:W2:-:S13]  /*f270*/  LDL.LU.64 R14, [R1+0x3f8] ;  /* 0x0003f800010e7983 */ /* 0x000e9a0000300a00 */
[----:B------:R0:W-:Y:S04]  /*f280*/  STL.64 [R1+0x400], R24 ;  /* 0x0004001801007387 */ /* 0x0001e80000100a00 */
[----:B------:R1:W-:Y:S04]  /*f290*/  STL.64 [R1+0x408], R26 ;  /* 0x0004081a01007387 */ /* 0x0003e80000100a00 */
[----:B0-----:R-:W4:Y:S04]  /*f2a0*/  LDL.LU.64 R24, [R1+0x360] ;  /* 0x0003600001187983 */ /* 0x001f280000300a00 */
[----:B-1----:R-:W2:Y:S04]  /*f2b0*/  LDL.LU.64 R26, [R1+0x368] ;  /* 0x00036800011a7983 */ /* 0x002ea80000300a00 */
[----:B--2---:R-:W-:Y:S04]  /*f2c0*/  STL.64 [R1+0x11b0], R26 ;  /* 0x0011b01a01007387 */ /* 0x004fe80000100a00 */
[----:B----4-:R0:W-:Y:S04]  /*f2d0*/  STL.64 [R1+0x11a8], R24 ;  /* 0x0011a81801007387 */ /* 0x0101e80000100a00 */
[----:B0-----:R-:W2:Y:S04]  /*f2e0*/  LDL.64 R24, [R1+0x10] ;  /* 0x0000100001187983 */ /* 0x001ea80000100a00 */
[----:B--2---:R0:W-:Y:S04]  /*f2f0*/  STL.64 [R1+0x11c8], R24 ;  /* 0x0011c81801007387 */ /* 0x0041e80000100a00 */
[----:B0-----:R-:W2:Y:S01]  /*f300*/  LDL.64 R24, [R1+0x20] ;  /* 0x0000200001187983 */ /* 0x001ea20000100a00 */
[----:B------:R-:W-:Y:S03]  /*f310*/  HMMA.16816.F32 R12, R16, R8, R12 ;  /* 0x00000008100c723c */ /* 0x000fe6000000180c */
[----:B--2---:R0:W-:Y:S02]  /*f320*/  STL.64 [R1+0x11d0], R24 ;  /* 0x0011d01801007387 */ /* 0x0041e40000100a00 */
        /* <DEDUP_REMOVED lines=9> */
[----:B------:R-:W4:Y:S04]  /*f3c0*/  LDL.LU.64 R20, [R1+0x350] ;  /* 0x0003500001147983 */ /* 0x000f280000300a00 */
[----:B------:R-:W4:Y:S04]  /*f3d0*/  LDL.LU.64 R22, [R1+0x358] ;  /* 0x0003580001167983 */ /* 0x000f280000300a00 */
[----:B------:R0:W-:Y:S04]  /*f3e0*/  STL.64 [R1+0x3f0], R12 ;  /* 0x0003f00c01007387 */ /* 0x0001e80000100a00 */
[----:B------:R1:W-:Y:S04]  /*f3f0*/  STL.64 [R1+0x3f8], R14 ;  /* 0x0003f80e01007387 */ /* 0x0003e80000100a00 */
[----:B0-----:R-:W2:Y:S04]  /*f400*/  LDL.LU.64 R12, [R1+0x3c0] ;  /* 0x0003c000010c7983 */ /* 0x001ea80000300a00 */
[----:B-1----:R-:W2:Y:S04]  /*f410*/  LDL.LU.64 R14, [R1+0x3c8] ;  /* 0x0003c800010e7983 */ /* 0x002ea80000300a00 */
[----:B------:R-:W-:Y:S04]  /*f420*/  STL.64 [R1+0x11c0], R10 ;  /* 0x0011c00a01007387 */ /* 0x000fe80000100a00 */
[----:B------:R0:W-:Y:S04]  /*f430*/  STL.64 [R1+0x11b8], R8 ;  /* 0x0011b80801007387 */ /* 0x0001e80000100a00 */
[----:B0-----:R-:W2:Y:S04]  /*f440*/  LDL.LU.64 R8, [R1+0x370] ;  /* 0x0003700001087983 */ /* 0x001ea80000300a00 */
[----:B------:R-:W2:Y:S04]  /*f450*/  LDL.LU.64 R10, [R1+0x378] ;  /* 0x00037800010a7983 */ /* 0x000ea80000300a00 */
[----:B--2---:R-:W-:Y:S04]  /*f460*/  STL.64 [R1+0x11e0], R10 ;  /* 0x0011e00a01007387 */ /* 0x004fe80000100a00 */
[----:B------:R0:W-:Y:S04]  /*f470*/  STL.64 [R1+0x11d8], R8 ;  /* 0x0011d80801007387 */ /* 0x0001e80000100a00 */
[----:B0-----:R-:W2:Y:S04]  /*f480*/  LDL.LU.64 R8, [R1+0x390] ;  /* 0x0003900001087983 */ /* 0x001ea80000300a00 */
[----:B------:R-:W2:Y:S04]  /*f490*/  LDL.LU.64 R10, [R1+0x398] ;  /* 0x00039800010a7983 */ /* 0x000ea80000300a00 */
[----:B--2---:R-:W-:Y:S04]  /*f4a0*/  STL.64 [R1+0x11f8], R10 ;  /* 0x0011f80a01007387 */ /* 0x004fe80000100a00 */
[----:B------:R0:W-:Y:S04]  /*f4b0*/  STL.64 [R1+0x11f0], R8 ;  /* 0x0011f00801007387 */ /* 0x0001e80000100a00 */
[----:B0-----:R-:W2:Y:S04]  /*f4c0*/  LDL.LU.64 R8, [R1+0x3a0] ;  /* 0x0003a00001087983 */ /* 0x001ea80000300a00 */
[----:B------:R-:W2:Y:S01]  /*f4d0*/  LDL.LU.64 R10, [R1+0x3a8] ;  /* 0x0003a800010a7983 */ /* 0x000ea20000300a00 */
[----:B----4-:R-:W-:Y:S03]  /*f4e0*/  HMMA.16816.F32 R16, R16, R4, R20 ;  /* 0x000000041010723c */ /* 0x010fe60000001814 */
[----:B--2---:R-:W-:Y:S04]  /*f4f0*/  STL.64 [R1+0x1210], R10 ;  /* 0x0012100a01007387 */ /* 0x004fe80000100a00 */
[----:B------:R0:W-:Y:S04]  /*f500*/  STL.64 [R1+0x1208], R8 ;  /* 0x0012080801007387 */ /* 0x0001e80000100a00 */
[----:B0-----:R-:W2:Y:S04]  /*f510*/  LDL.LU.64 R8, [R1+0x3b0] ;  /* 0x0003b00001087983 */ /* 0x001ea80000300a00 */
[----:B------:R-:W2:Y:S04]  /*f520*/  LDL.LU.64 R10, [R1+0x3b8] ;  /* 0x0003b800010a7983 */ /* 0x000ea80000300a00 */
[----:B------:R-:W4:Y:S04]  /*f530*/  LDL.LU.64 R22, [R1+0x1228] ;  /* 0x0012280001167983 */ /* 0x000f280000300a00 */
[----:B------:R-:W4:Y:S04]  /*f540*/  LDL.LU.64 R20, [R1+0x1220] ;  /* 0x0012200001147983 */ /* 0x000f280000300a00 */
[----:B------:R0:W-:Y:S04]  /*f550*/  STL.64 [R1+0x350], R16 ;  /* 0x0003501001007387 */ /* 0x0001e80000100a00 */
[----:B------:R1:W-:Y:S04]  /*f560*/  STL.64 [R1+0x358], R18 ;  /* 0x0003581201007387 */ /* 0x0003e80000100a00 */
[----:B0-----:R-:W2:Y:S04]  /*f570*/  LDL.LU.64 R16, [R1+0x380] ;  /* 0x0003800001107983 */ /* 0x001ea80000300a00 */
[----:B-1----:R-:W2:Y:S01]  /*f580*/  LDL.LU.64 R18, [R1+0x388] ;  /* 0x0003880001127983 */ /* 0x002ea20000300a00 */
[----:B----4-:R-:W-:-:S15]  /*f590*/  HMMA.16816.F32 R12, R20, R24, R12 ;  /* 0x00000018140c723c */ /* 0x010fde000000180c */
        /* <DEDUP_REMOVED lines=26> */
[----:B0-----:R-:W4:Y:S02]  /*f740*/  LDL.LU.64 R24, [R1+0x11d0] ;  /* 0x0011d00001187983 */ /* 0x001f240000300a00 */
[----:B----4-:R-:W-:-:S15]  /*f750*/  HMMA.16816.F32 R16, R20, R24, R16 ;  /* 0x000000181410723c */ /* 0x010fde0000001810 */
[----:B------:R-:W-:-:S04]  /*f760*/  NOP ;  /* 0x0000000000007918 */ /* 0x000fc80000000000 */
[----:B------:R0:W-:Y:S04]  /*f770*/  STL.64 [R1+0x380], R16 ;  /* 0x0003801001007387 */ /* 0x0001e80000100a00 */
[----:B------:R-:W-:Y:S01]  /*f780*/  STL.64 [R1+0x388], R18 ;  /* 0x0003881201007387 */ /* 0x000fe20000100a00 */
[----:B0-----:R-:W-:Y:S02]  /*f790*/  IMAD.MOV.U32 R17, RZ, RZ, R24 ;  /* 0x000000ffff117224 */ /* 0x001fe400078e0018 */
[----:B------:R-:W-:Y:S02]  /*f7a0*/  IMAD.MOV.U32 R16, RZ, RZ, R25 ;  /* 0x000000ffff107224 */ /* 0x000fe400078e0019 */
[----:B------:R-:W2:Y:S02]  /*f7b0*/  LDL.LU.64 R24, [R1+0x11c8] ;  /* 0x0011c80001187983 */ /* 0x000ea40000300a00 */
[----:B--2---:R-:W-:Y:S01]  /*f7c0*/  HMMA.16816.F32 R8, R20, R24, R8 ;  /* 0x000000181408723c */ /* 0x004fe20000001808 */
[----:B------:R-:W-:Y:S01]  /*f7d0*/  MOV R3, R24 ;  /* 0x0000001800037202 */ /* 0x000fe20000000f00 */
[----:B------:R-:W-:-:S15]  /*f7e0*/  IMAD.MOV.U32 R2, RZ, RZ, R25 ;  /* 0x000000ffff027224 */ /* 0x000fde00078e0019 */
[----:B------:R-:W-:Y:S02]  /*f7f0*/  NOP ;  /* 0x0000000000007918 */ /* 0x000fe40000000000 */
[----:B------:R-:W-:Y:S04]  /*f800*/  STL.64 [R1+0x370], R8 ;  /* 0x0003700801007387 */ /* 0x000fe80000100a00 */
[----:B------:R0:W-:Y:S04]  /*f810*/  STL.64 [R1+0x378], R10 ;  /* 0x0003780a01007387 */ /* 0x0001e80000100a00 */
[----:B0-----:R-:W2:Y:S04]  /*f820*/  LDL.LU.64 R10, [R1+0x11c0] ;  /* 0x0011c000010a7983 */ /* 0x001ea80000300a00 */
[----:B------:R-:W4:Y:S04]  /*f830*/  LDL.LU.64 R8, [R1+0x11b8] ;  /* 0x0011b80001087983 */ /* 0x000f280000300a00 */
[----:B------:R-:W4:Y:S04]  /*f840*/  LDL.LU.64 R26, [R1+0x11b0] ;  /* 0x0011b000011a7983 */ /* 0x000f280000300a00 */
[----:B------:R-:W4:Y:S02]  /*f850*/  LDL.LU.64 R24, [R1+0x11a8] ;  /* 0x0011a80001187983 */ /* 0x000f240000300a00 */
[----:B----4-:R-:W-:-:S15]  /*f860*/  HMMA.16816.F32 R24, R20, R8, R24 ;  /* 0x000000081418723c */ /* 0x010fde0000001818 */
[----:B------:R-:W-:-:S04]  /*f870*/  NOP ;  /* 0x0000000000007918 */ /* 0x000fc80000000000 */
[----:B------:R-:W-:Y:S04]  /*f880*/  STL.64 [R1+0x360], R24 ;  /* 0x0003601801007387 */ /* 0x000fe80000100a00 */
[----:B------:R0:W-:Y:S04]  /*f890*/  STL.64 [R1+0x368], R26 ;  /* 0x0003681a01007387 */ /* 0x0001e80000100a00 */
[----:B0-----:R-:W4:Y:S04]  /*f8a0*/  LDL.LU.64 R26, [R1+0x11a0] ;  /* 0x0011a000011a7983 */ /* 0x001f280000300a00 */
[----:B------:R-:W4:Y:S04]  /*f8b0*/  LDL.LU.64 R24, [R1+0x1198] ;  /* 0x0011980001187983 */ /* 0x000f280000300a00 */
[----:B--2---:R-:W-:Y:S04]  /*f8c0*/  STL.64 [R1+0x1120], R10 ;  /* 0x0011200a01007387 */ /* 0x004fe80000100a00 */
[----:B------:R0:W-:Y:S04]  /*f8d0*/  STL.64 [R1+0x1118], R8 ;  /* 0x0011180801007387 */ /* 0x0001e80000100a00 */
[----:B0-----:R-:W2:Y:S04]  /*f8e0*/  LDL.LU.64 R8, [R1+0x2c0] ;  /* 0x0002c00001087983 */ /* 0x001ea80000300a00 */
[----:B------:R-:W2:Y:S04]  /*f8f0*/  LDL.LU.64 R10, [R1+0x2c8] ;  /* 0x0002c800010a7983 */ /* 0x000ea80000300a00 */
[----:B---3--:R-:W-:Y:S04]  /*f900*/  STL.64 [R1+0x1130], R6 ;  /* 0x0011300601007387 */ /* 0x008fe80000100a00 */
[----:B------:R0:W-:Y:S01]  /*f910*/  STL.64 [R1+0x1128], R4 ;  /* 0x0011280401007387 */ /* 0x0001e20000100a00 */
[----:B--2---:R-:W-:Y:S01]  /*f920*/  HMMA.16816.F32 R8, R20, R4, R8 ;  /* 0x000000041408723c */ /* 0x004fe20000001808 */
[----:B0-----:R-:W-:-:S02]  /*f930*/  IMAD.MOV.U32 R4, RZ, RZ, R17 ;  /* 0x000000ffff047224 */ /* 0x001fc400078e0011 */
[----:B------:R-:W-:Y:S01]  /*f940*/  IMAD.MOV.U32 R5, RZ, RZ, R16 ;  /* 0x000000ffff057224 */ /* 0x000fe200078e0010 */
[----:B----4-:R-:W-:Y:S01]  /*f950*/  LOP3.LUT R28, R24, 0x60, RZ, 0x3c, !PT ;  /* 0x00000060181c7812 */ /* 0x010fe200078e3cff */
[----:B------:R-:W-:-:S14]  /*f960*/  LDSM.16.MT88.4 R16, [R26+0x80] ;  /* 0x000080001a10783b */ /* 0x000fdc0000004200 */
[----:B------:R-:W-:Y:S04]  /*f970*/  STL.64 [R1+0x2c0], R8 ;  /* 0x0002c00801007387 */ /* 0x000fe80000100a00 */
[----:B------:R-:W-:Y:S04]  /*f980*/  STL.64 [R1+0x2c8], R10 ;  /* 0x0002c80a01007387 */ /* 0x000fe80000100a00 */
[----:B------:R0:W-:Y:S04]  /*f990*/  STL.64 [R1+0x1148], R4 ;  /* 0x0011480401007387 */ /* 0x0001e80000100a00 */
[----:B------:R-:W-:Y:S04]  /*f9a0*/  STL [R1+0x10b8], R25 ;  /* 0x0010b81901007387 */ /* 0x000fe80000100800 */
[----:B0-----:R-:W2:Y:S04]  /*f9b0*/  LDL.LU.64 R4, [R1+0x280] ;  /* 0x0002800001047983 */ /* 0x001ea80000300a00 */
[----:B------:R-:W3:Y:S04]  /*f9c0*/  LDL.LU.64 R6, [R1+0x288] ;  /* 0x0002880001067983 */ /* 0x000ee80000300a00 */
[----:B---3--:R-:W-:Y:S04]  /*f9d0*/  STL.64 [R1+0x1158], R6 ;  /* 0x0011580601007387 */ /* 0x008fe80000100a00 */
[----:B--2---:R0:W-:Y:S04]  /*f9e0*/  STL.64 [R1+0x1150], R4 ;  /* 0x0011500401007387 */ /* 0x0041e80000100a00 */
[----:B0-----:R-:W2:Y:S01]  /*f9f0*/  LDL.LU.64 R4, [R1+0x40] ;  /* 0x0000400001047983 */ /* 0x001ea20000300a00 */
[----:B------:R-:W-:-:S05]  /*fa00*/  IMAD.IADD R28, R27, 0x1, R28 ;  /* 0x000000011b1c7824 */ /* 0x000fca00078e021c */
[----:B------:R-:W0:Y:S04]  /*fa10*/  LDSM.16.MT88.4 R20, [R28] ;  /* 0x000000001c14783b */ /* 0x000e280000004200 */
[----:B--2---:R1:W-:Y:S02]  /*fa20*/  STL.64 [R1+0x1168], R4 ;  /* 0x0011680401007387 */ /* 0x0043e40000100a00 */
[----:B-1----:R-:W-:Y:S02]  /*fa30*/  IMAD.MOV.U32 R4, RZ, RZ, R15 ;  /* 0x000000ffff047224 */ /* 0x002fe400078e000f */
[----:B------:R-:W-:-:S05]  /*fa40*/  IMAD.MOV.U32 R5, RZ, RZ, R14 ;  /* 0x000000ffff057224 */ /* 0x000fca00078e000e */
[----:B------:R-:W-:Y:S04]  /*fa50*/  STL.64 [R1+0x1180], R4 ;  /* 0x0011800401007387 */ /* 0x000fe80000100a00 */
[----:B------:R-:W2:Y:S04]  /*fa60*/  LDL.LU.64 R24, [R1+0x250] ;  /* 0x0002500001187983 */ /* 0x000ea80000300a00 */
[----:B------:R-:W3:Y:S04]  /*fa70*/  LDL.LU.64 R26, [R1+0x258] ;  /* 0x00025800011a7983 */ /* 0x000ee80000300a00 */
[----:B---3--:R-:W-:Y:S04]  /*fa80*/  STL.64 [R1+0x1140], R26 ;  /* 0x0011401a01007387 */ /* 0x008fe80000100a00 */
[----:B--2---:R-:W-:Y:S04]  /*fa90*/  STL.64 [R1+0x1138], R24 ;  /* 0x0011381801007387 */ /* 0x004fe80000100a00 */
[----:B0-----:R-:W-:Y:S04]  /*faa0*/  STL.64 [R1+0x1110], R22 ;  /* 0x0011101601007387 */ /* 0x001fe80000100a00 */
[----:B------:R0:W-:Y:S02]  /*fab0*/  STL.64 [R1+0x1108], R20 ;  /* 0x0011081401007387 */ /* 0x0001e40000100a00 */
[----:B0-----:R-:W-:-:S02]  /*fac0*/  IMAD.MOV.U32 R20, RZ, RZ, R3 ;  /* 0x000000ffff147224 */ /* 0x001fc400078e0003 */
[----:B------:R-:W-:-:S05]  /*fad0*/  IMAD.MOV.U32 R21, RZ, RZ, R2 ;  /* 0x000000ffff157224 */ /* 0x000fca00078e0002 */
[----:B------:R0:W-:Y:S04]  /*fae0*/  STL.64 [R1+0x1160], R20 ;  /* 0x0011601401007387 */ /* 0x0001e80000100a00 */
[----:B0-----:R-:W2:Y:S04]  /*faf0*/  LDL.LU.64 R20, [R1+0x290] ;  /* 0x0002900001147983 */ /* 0x001ea80000300a00 */
[----:B------:R-:W3:Y:S04]  /*fb00*/  LDL.LU.64 R22, [R1+0x298] ;  /* 0x0002980001167983 */ /* 0x000ee80000300a00 */
[----:B---3--:R-:W-:Y:S04]  /*fb10*/  STL.64 [R1+0x1178], R22 ;  /* 0x0011781601007387 */ /* 0x008fe80000100a00 */
[----:B--2---:R0:W-:Y:S04]  /*fb20*/  STL.64 [R1+0x1170], R20 ;  /* 0x0011701401007387 */ /* 0x0041e80000100a00 */
[----:B0-----:R-:W2:Y:S04]  /*fb30*/  LDL.LU.64 R20, [R1+0x2a0] ;  /* 0x0002a00001147983 */ /* 0x001ea80000300a00 */
[----:B------:R-:W3:Y:S01]  /*fb40*/  LDL.LU.64 R22, [R1+0x2a8] ;  /* 0x0002a80001167983 */ /* 0x000ee20000300a00 */
[----:B------:R-:W-:-:S02]  /*fb50*/  IMAD.MOV.U32 R4, RZ, RZ, R13 ;  /* 0x000000ffff047224 */ /* 0x000fc400078e000d */
[----:B------:R-:W-:Y:S02]  /*fb60*/  IMAD.MOV.U32 R5, RZ, RZ, R12 ;  /* 0x000000ffff057224 */ /* 0x000fe400078e000c */
[----:B------:R-:W0:Y:S04]  /*fb70*/  LDSM.16.MT88.4 R12, [R28+0x80] ;  /* 0x000080001c0c783b */ /* 0x000e280000004200 */
[----:B---3--:R-:W-:Y:S04]  /*fb80*/  STL.64 [R1+0x1190], R22 ;  /* 0x0011901601007387 */ /* 0x008fe80000100a00 */
[----:B--2---:R1:W-:Y:S04]  /*fb90*/  STL.64 [R1+0x1188], R20 ;  /* 0x0011881401007387 */ /* 0x0043e80000100a00 */
[----:B-1----:R-:W2:Y:S04]  /*fba0*/  LDL.LU.64 R20, [R1+0x2b0] ;  /* 0x0002b00001147983 */ /* 0x002ea80000300a00 */
[----:B------:R-:W2:Y:S04]  /*fbb0*/  LDL.LU.64 R22, [R1+0x2b8] ;  /* 0x0002b80001167983 */ /* 0x000ea80000300a00 */
[----:B------:R-:W3:Y:S04]  /*fbc0*/  LDL.LU.64 R24, [R1+0x270] ;  /* 0x0002700001187983 */ /* 0x000ee80000300a00 */
[----:B------:R-:W3:Y:S04]  /*fbd0*/  LDL.LU.64 R26, [R1+0x278] ;  /* 0x00027800011a7983 */ /* 0x000ee80000300a00 */
[----:B------:R-:W4:Y:S04]  /*fbe0*/  LDL.LU.64 R8, [R1+0x260] ;  /* 0x0002600001087983 */ /* 0x000f280000300a00 */
[----:B------:R-:W4:Y:S04]  /*fbf0*/  LDL.LU.64 R10, [R1+0x268] ;  /* 0x00026800010a7983 */ /* 0x000f280000300a00 */
[----:B0-----:R-:W-:Y:S04]  /*fc00*/  STL.64 [R1+0x1088], R14 ;  /* 0x0010880e01007387 */ /* 0x001fe80000100a00 */
[----:B------:R0:W-:Y:S04]  /*fc10*/  STL.64 [R1+0x1080], R12 ;  /* 0x0010800c01007387 */ /* 0x0001e80000100a00 */
[----:B0-----:R-:W3:Y:S04]  /*fc20*/  LDL.LU.64 R12, [R1+0x30] ;  /* 0x00003000010c7983 */ /* 0x001ee80000300a00 */
        /* <DEDUP_REMOVED lines=19> */
[----:B0-----:R-:W4:Y:S04]  /*fd60*/  LDL.LU.64 R20, [R1+0x1160] ;  /* 0x0011600001147983 */ /* 0x001f280000300a00 */
[----:B------:R-:W3:Y:S04]  /*fd70*/  LDL.LU.64 R6, [R1+0x1158] ;  /* 0x0011580001067983 */ /* 0x000ee80000300a00 */
[----:B------:R-:W3:Y:S02]  /*fd80*/  LDL.LU.64 R4, [R1+0x1150] ;  /* 0x0011500001047983 */ /* 0x000ee40000300a00 */
[----:B---3--:R-:W-:-:S15]  /*fd90*/  HMMA.16816.F32 R4, R16, R12, R4 ;  /* 0x0000000c1004723c */ /* 0x008fde0000001804 */
[----:B------:R-:W-:-:S04]  /*fda0*/  NOP ;  /* 0x0000000000007918 */ /* 0x000fc80000000000 */
[----:B------:R0:W-:Y:S04]  /*fdb0*/  STL.64 [R1+0x280], R4 ;  /* 0x0002800401007387 */ /* 0x0001e80000100a00 */
[----:B------:R-:W-:Y:S04]  /*fdc0*/  STL.64 [R1+0x288], R6 ;  /* 0x0002880601007387 */ /* 0x000fe80000100a00 */
[----:B0-----:R-:W2:Y:S04]  /*fdd0*/  LDL.LU.64 R4, [R1+0x1148] ;  /* 0x0011480001047983 */ /* 0x001ea80000300a00 */
[----:B------:R0:W-:Y:S04]  /*fde0*/  STL.64 [R1+0x10d8], R12 ;  /* 0x0010d80c01007387 */ /* 0x0001e80000100a00 */
[----:B0-----:R-:W3:Y:S01]  /*fdf0*/  LDL.LU.64 R12, [R1+0x50] ;  /* 0x00005000010c7983 */ /* 0x001ee20000300a00 */
[C---:B----4-:R-:W-:Y:S08]  /*fe00*/  HMMA.16816.F32 R20, R16.reuse, R20, R8 ;  /* 0x000000141014723c */ /* 0x050ff00000001808 */
[C---:B--2---:R-:W-:Y:S01]  /*fe10*/  HMMA.16816.F32 R4, R16.reuse, R4, R24 ;  /* 0x000000041004723c */ /* 0x044fe20000001818 */
[----:B---3--:R0:W-:Y:S04]  /*fe20*/  STL.64 [R1+0x10f0], R12 ;  /* 0x0010f00c01007387 */ /* 0x0081e80000100a00 */
[----:B0-----:R-:W2:Y:S04]  /*fe30*/  LDL.LU.64 R12, [R1+0x60] ;  /* 0x00006000010c7983 */ /* 0x001ea80000300a00 */
[----:B------:R-:W3:Y:S04]  /*fe40*/  LDL.LU.64 R26, [R1+0x1140] ;  /* 0x00114000011a7983 */ /* 0x000ee80000300a00 */
[----:B------:R-:W3:Y:S06]  /*fe50*/  LDL.LU.64 R24, [R1+0x1138] ;  /* 0x0011380001187983 */ /* 0x000eec0000300a00 */
[----:B------:R-:W-:Y:S04]  /*fe60*/  STL.64 [R1+0x270], R4 ;  /* 0x0002700401007387 */ /* 0x000fe80000100a00 */
[----:B------:R0:W-:Y:S04]  /*fe70*/  STL.64 [R1+0x278], R6 ;  /* 0x0002780601007387 */ /* 0x0001e80000100a00 */
[----:B0-----:R-:W4:Y:S04]  /*fe80*/  LDL.LU.64 R6, [R1+0x1130] ;  /* 0x0011300001067983 */ /* 0x001f280000300a00 */
[----:B------:R-:W2:Y:S04]  /*fe90*/  LDL.LU.64 R4, [R1+0x1128] ;  /* 0x0011280001047983 */ /* 0x000ea80000300a00 */
[----:B------:R-:W2:Y:S04]  /*fea0*/  LDL.LU.64 R10, [R1+0x1120] ;  /* 0x00112000010a7983 */ /* 0x000ea80000300a00 */
[----:B------:R-:W3:Y:S04]  /*feb0*/  LDL.LU.64 R8, [R1+0x1118] ;  /* 0x0011180001087983 */ /* 0x000ee80000300a00 */
[----:B------:R0:W-:Y:S04]  /*fec0*/  STL.64 [R1+0x260], R20 ;  /* 0x0002601401007387 */ /* 0x0001e80000100a00 */
[----:B------:R1:W-:Y:S04]  /*fed0*/  STL.64 [R1+0x268], R22 ;  /* 0x0002681601007387 */ /* 0x0003e80000100a00 */
[----:B0-----:R-:W2:Y:S04]  /*fee0*/  LDL.LU.64 R20, [R1+0x4c0] ;  /* 0x0004c00001147983 */ /* 0x001ea80000300a00 */
[----:B-1----:R-:W2:Y:S01]  /*fef0*/  LDL.LU.64 R22, [R1+0x4c8] ;  /* 0x0004c80001167983 */ /* 0x002ea20000300a00 */
[----:B---3--:R-:W-:-:S15]  /*ff00*/  HMMA.16816.F32 R24, R16, R8, R24 ;  /* 0x000000081018723c */ /* 0x008fde0000001818 */
[----:B------:R-:W-:-:S04]  /*ff10*/  NOP ;  /* 0x0000000000007918 */ /* 0x000fc80000000000 */
[----:B------:R0:W-:Y:S04]  /*ff20*/  STL.64 [R1+0x250], R24 ;  /* 0x0002501801007387 */ /* 0x0001e80000100a00 */
[----:B------:R1:W-:Y:S04]  /*ff30*/  STL.64 [R1+0x258], R26 ;  /* 0x0002581a01007387 */ /* 0x0003e80000100a00 */
[----:B0-----:R-:W3:Y:S04]  /*ff40*/  LDL.LU.64 R24, [R1+0x200] ;  /* 0x0002000001187983 */ /* 0x001ee80000300a00 */
[----:B-1----:R-:W2:Y:S04]  /*ff50*/  LDL.LU.64 R26, [R1+0x208] ;  /* 0x00020800011a7983 */ /* 0x002ea80000300a00 */
[----:B--2---:R-:W-:Y:S04]  /*ff60*/  STL.64 [R1+0x10e8], R26 ;  /* 0x0010e81a01007387 */ /* 0x004fe80000100a00 */
[----:B---3--:R0:W-:Y:S04]  /*ff70*/  STL.64 [R1+0x10e0], R24 ;  /* 0x0010e01801007387 */ /* 0x0081e80000100a00 */
        /* <DEDUP_REMOVED lines=8> */
[----:B0-----:R-:W3:Y:S01]  /*10000*/  LDL.LU.64 R8, [R1+0x10] ;  /* 0x0000100001087983 */ /* 0x001ee20000300a00 */
[----:B------:R-:W-:Y:S03]  /*10010*/  HMMA.16816.F32 R16, R16, R4, R20 ;  /* 0x000000041010723c */ /* 0x000fe60000001814 */
[----:B---3--:R0:W-:Y:S04]  /*10020*/  STL.64 [R1+0x10c0], R8 ;  /* 0x0010c00801007387 */ /* 0x0081e80000100a00 */
[----:B0-----:R-:W3:Y:S04]  /*10030*/  LDL.LU.64 R8, [R1+0x20] ;  /* 0x0000200001087983 */ /* 0x001ee80000300a00 */
[----:B------:R-:W2:Y:S04]  /*10040*/  LDL.LU.64 R22, [R1+0x1110] ;  /* 0x0011100001167983 */ /* 0x000ea80000300a00 */
[----:B------:R-:W2:Y:S04]  /*10050*/  LDL.LU.64 R20, [R1+0x1108] ;  /* 0x0011080001147983 */ /* 0x000ea80000300a00 */
[----:B----4-:R-:W-:Y:S04]  /*10060*/  STL.64 [R1+0x10a0], R6 ;  /* 0x0010a00601007387 */ /* 0x010fe80000100a00 */
[----:B------:R0:W-:Y:S04]  /*10070*/  STL.64 [R1+0x1098], R4 ;  /* 0x0010980401007387 */ /* 0x0001e80000100a00 */
[----:B------:R1:W-:Y:S04]  /*10080*/  STL.64 [R1+0x140], R16 ;  /* 0x0001401001007387 */ /* 0x0003e80000100a00 */
[----:B------:R-:W-:Y:S04]  /*10090*/  STL.64 [R1+0x148], R18 ;  /* 0x0001481201007387 */ /* 0x000fe80000100a00 */
[----:B0-----:R-:W4:Y:S04]  /*100a0*/  LDL.LU.64 R4, [R1+0x1f0] ;  /* 0x0001f00001047983 */ /* 0x001f280000300a00 */
[----:B------:R-:W4:Y:S01]  /*100b0*/  LDL.LU.64 R6, [R1+0x1f8] ;  /* 0x0001f80001067983 */ /* 0x000f220000300a00 */
[----:B-1----:R-:W-:-:S02]  /*100c0*/  IMAD.MOV.U32 R16, RZ, RZ, R3 ;  /* 0x000000ffff107224 */ /* 0x002fc400078e0003 */
[----:B------:R-:W-:Y:S02]  /*100d0*/  IMAD.MOV.U32 R17, RZ, RZ, R2 ;  /* 0x000000ffff117224 */ /* 0x000fe400078e0002 */
[----:B------:R-:W-:Y:S02]  /*100e0*/  IMAD.MOV.U32 R3, RZ, RZ, R12 ;  /* 0x000000ffff037224 */ /* 0x000fe400078e000c */
[----:B------:R-:W-:Y:S01]  /*100f0*/  IMAD.MOV.U32 R2, RZ, RZ, R13 ;  /* 0x000000ffff027224 */ /* 0x000fe200078e000d */
[----:B--2---:R-:W-:-:S15]  /*10100*/  HMMA.16816.F32 R24, R20, R12, R24 ;  /* 0x0000000c1418723c */ /* 0x004fde0000001818 */
[----:B------:R-:W-:-:S04]  /*10110*/  NOP ;  /* 0x0000000000007918 */ /* 0x000fc80000000000 */
[----:B------:R-:W-:Y:S04]  /*10120*/  STL.64 [R1+0x220], R24 ;  /* 0x0002201801007387 */ /* 0x000fe80000100a00 */
[----:B------:R0:W-:Y:S04]  /*10130*/  STL.64 [R1+0x228], R26 ;  /* 0x0002281a01007387 */ /* 0x0001e80000100a00 */
[----:B0-----:R-:W2:Y:S04]  /*10140*/  LDL.LU.64 R26, [R1+0x1100] ;  /* 0x00110000011a7983 */ /* 0x001ea80000300a00 */
[----:B------:R-:W2:Y:S04]  /*10150*/  LDL.LU.64 R24, [R1+0x10f8] ;  /* 0x0010f80001187983 */ /* 0x000ea80000300a00 */
[----:B------:R-:W2:Y:S02]  /*10160*/  LDL.LU.64 R12, [R1+0x10f0] ;  /* 0x0010f000010c7983 */ /* 0x000ea40000300a00 */
[----:B--2---:R-:W-:-:S15]  /*10170*/  HMMA.16816.F32 R24, R20, R12, R24 ;  /* 0x0000000c1418723c */ /* 0x004fde0000001818 */
[----:B------:R-:W-:-:S04]  /*10180*/  NOP ;  /* 0x0000000000007918 */ /* 0x000fc80000000000 */
[----:B------:R-:W-:Y:S04]  /*10190*/  STL.64 [R1+0x210], R24 ;  /* 0x0002101801007387 */ /* 0x000fe80000100a00 */
[----:B------:R0:W-:Y:S04]  /*101a0*/  STL.64 [R1+0x218], R26 ;  /* 0x0002181a01007387 */ /* 0x0001e80000100a00 */
[----:B0-----:R-:W2:Y:S04]  /*101b0*/  LDL.LU.64 R26, [R1+0x10e8] ;  /* 0x0010e800011a7983 */ /* 0x001ea80000300a00 */
[----:B------:R-:W2:Y:S01]  /*101c0*/  LDL.LU.64 R24, [R1+0x10e0] ;  /* 0x0010e00001187983 */ /* 0x000ea20000300a00 */
[----:B------:R-:W-:-:S02]  /*101d0*/  IMAD.MOV.U32 R11, RZ, RZ, R12 ;  /* 0x000000ffff0b7224 */ /* 0x000fc400078e000c */
[----:B------:R-:W-:Y:S02]  /*101e0*/  IMAD.MOV.U32 R10, RZ, RZ, R13 ;  /* 0x000000ffff0a7224 */ /* 0x000fe400078e000d */
[----:B------:R-:W4:Y:S01]  /*101f0*/  LDL.LU.64 R12, [R1+0x10d8] ;  /* 0x0010d800010c7983 */ /* 0x000f220000300a00 */
[----:B--2---:R-:W-:-:S15]  /*10200*/  HMMA.16816.F32 R24, R20, R16, R24 ;  /* 0x000000101418723c */ /* 0x004fde0000001818 */
[----:B------:R-:W-:-:S04]  /*10210*/  NOP ;  /* 0x0000000000007918 */ /* 0x000fc80000000000 */
[----:B------:R0:W-:Y:S04]  /*10220*/  STL.64 [R1+0x200], R24 ;  /* 0x0002001801007387 */ /* 0x0001e80000100a00 */
[----:B------:R1:W-:Y:S04]  /*10230*/  STL.64 [R1+0x208], R26 ;  /* 0x0002081a01007387 */ /* 0x0003e80000100a00 */
[----:B0-----:R-:W2:Y:S04]  /*10240*/  LDL.LU.64 R24, [R1+0x1d0] ;  /* 0x0001d00001187983 */ /* 0x001ea80000300a00 */
[----:B-1----:R-:W2:Y:S01]  /*10250*/  LDL.LU.64 R26, [R1+0x1d8] ;  /* 0x0001d800011a7983 */ /* 0x002ea20000300a00 */
[----:B----4-:R-:W-:Y:S03]  /*10260*/  HMMA.16816.F32 R4, R20, R12, R4 ;  /* 0x0000000c1404723c */ /* 0x010fe60000001804 */
[----:B--2---:R-:W-:Y:S04]  /*10270*/  STL.64 [R1+0x10d0], R26 ;  /* 0x0010d01a01007387 */ /* 0x004fe80000100a00 */
[----:B------:R0:W-:Y:S04]  /*10280*/  STL.64 [R1+0x10c8], R24 ;  /* 0x0010c81801007387 */ /* 0x0001e80000100a00 */
[----:B0-----:R-:W2:Y:S04]  /*10290*/  LDL.LU.64 R24, [R1+0x1e0] ;  /* 0x0001e00001187983 */ /* 0x001ea80000300a00 */
[----:B------:R-:W2:Y:S04]  /*102a0*/  LDL.LU.64 R26, [R1+0x1e8] ;  /* 0x0001e800011a7983 */ /* 0x000ea80000300a00 */
[----:B------:R0:W-:Y:S01]  /*102b0*/  STL.64 [R1+0x1058], R16 ;  /* 0x0010581001007387 */ /* 0x0001e20000100a00 */
[----:B------:R-:W-:-:S02]  /*102c0*/  IMAD.MOV.U32 R19, RZ, RZ, R12 ;  /* 0x000000ffff137224 */ /* 0x000fc400078e000c */
[----:B------:R-:W-:Y:S02]  /*102d0*/  IMAD.MOV.U32 R18, RZ, RZ, R13 ;  /* 0x000000ffff127224 */ /* 0x000fe400078e000d */
[----:B0-----:R-:W-:Y:S02]  /*102e0*/  IMAD.MOV.U32 R16, RZ, RZ, R11 ;  /* 0x000000ffff107224 */ /* 0x001fe400078e000b */
[----:B------:R-:W-:-:S05]  /*102f0*/  IMAD.MOV.U32 R17, RZ, RZ, R10 ;  /* 0x000000ffff117224 */ /* 0x000fca00078e000a */
[----:B------:R-:W-:Y:S04]  /*10300*/  STL.64 [R1+0x1068], R16 ;  /* 0x0010681001007387 */ /* 0x000fe80000100a00 */
[----:B------:R0:W-:Y:S04]  /*10310*/  STL.64 [R1+0x1f0], R4 ;  /* 0x0001f00401007387 */ /* 0x0001e80000100a00 */
[----:B------:R1:W-:Y:S01]  /*10320*/  STL.64 [R1+0x1f8], R6 ;  /* 0x0001f80601007387 */ /* 0x0003e20000100a00 */
[----:B---3--:R-:W-:-:S03]  /*10330*/  IMAD.MOV.U32 R28, RZ, RZ, R9 ;  /* 0x000000ffff1c7224 */ /* 0x008fc600078e0009 */
[----:B0-----:R-:W3:Y:S04]  /*10340*/  LDL.LU.64 R4, [R1+0x1c0] ;  /* 0x0001c00001047983 */ /* 0x001ee80000300a00 */
[----:B-1----:R-:W3:Y:S04]  /*10350*/  LDL.LU.64 R6, [R1+0x1c8] ;  /* 0x0001c80001067983 */ /* 0x002ee80000300a00 */
[----:B------:R-:W4:Y:S01]  /*10360*/  LDL.LU.64 R12, [R1+0x4a0] ;  /* 0x0004a000010c7983 */ /* 0x000f220000300a00 */
[----:B------:R-:W-:-:S03]  /*10370*/  IMAD.MOV.U32 R17, RZ, RZ, R2 ;  /* 0x000000ffff117224 */ /* 0x000fc600078e0002 */
[----:B------:R-:W4:Y:S01]  /*10380*/  LDL.LU.64 R14, [R1+0x4a8] ;  /* 0x0004a800010e7983 */ /* 0x000f220000300a00 */
        /* <DEDUP_REMOVED lines=10> */
[----:B------:R0:W-:Y:S04]  /*10430*/  STL.64 [R1+0x1d0], R24 ;  /* 0x0001d01801007387 */ /* 0x0001e80000100a00 */
[----:B------:R-:W-:Y:S04]  /*10440*/  STL.64 [R1+0x1d8], R26 ;  /* 0x0001d81a01007387 */ /* 0x000fe80000100a00 */
[----:B0-----:R-:W2:Y:S01]  /*10450*/  LDL.LU R25, [R1+0x10b8] ;  /* 0x0010b80001197983 */ /* 0x001ea20000300800 */
[----:B------:R-:W-:Y:S02]  /*10460*/  IMAD.MOV.U32 R16, RZ, RZ, R3 ;  /* 0x000000ffff107224 */ /* 0x000fe400078e0003 */
[----:B------:R-:W-:Y:S01]  /*10470*/  IMAD.MOV.U32 R24, RZ, RZ, R8 ;  /* 0x000000ffff187224 */ /* 0x000fe200078e0008 */
[----:B------:R-:W3:Y:S01]  /*10480*/  LDL.LU.64 R10, [R1+0x10b0] ;  /* 0x0010b000010a7983 */ /* 0x000ee20000300a00 */
[----:B------:R-:W-:-:S03]  /*10490*/  IMAD.MOV.U32 R3, RZ, RZ, R9 ;  /* 0x000000ffff037224 */ /* 0x000fc600078e0009 */
[----:B------:R-:W3:Y:S04]  /*104a0*/  LDL.LU.64 R8, [R1+0x10a8] ;  /* 0x0010a80001087983 */ /* 0x000ee80000300a00 */
[----:B--2---:R0:W-:Y:S04]  /*104b0*/  STL.64 [R1+0x1060], R24 ;  /* 0x0010601801007387 */ /* 0x0041e80000100a00 */
[----:B0-----:R-:W2:Y:S04]  /*104c0*/  LDL.LU.64 R24, [R1+0x560] ;  /* 0x0005600001187983 */ /* 0x001ea80000300a00 */
[----:B------:R-:W2:Y:S01]  /*104d0*/  LDL.LU.64 R26, [R1+0x568] ;  /* 0x00056800011a7983 */ /* 0x000ea20000300a00 */
[----:B---3--:R-:W-:Y:S03]  /*104e0*/  HMMA.16816.F32 R4, R20, R8, R4 ;  /* 0x000000081404723c */ /* 0x008fe60000001804 */
[----:B--2---:R-:W-:Y:S04]  /*104f0*/  STL.64 [R1+0x1078], R26 ;  /* 0x0010781a01007387 */ /* 0x004fe80000100a00 */
[----:B------:R0:W-:Y:S04]  /*10500*/  STL.64 [R1+0x1070], R24 ;  /* 0x0010701801007387 */ /* 0x0001e80000100a00 */
[----:B0-----:R-:W2:Y:S04]  /*10510*/  LDL.LU.64 R24, [R1+0x580] ;  /* 0x0005800001187983 */ /* 0x001ea80000300a00 */
[----:B------:R-:W2:Y:S04]  /*10520*/  LDL.LU.64 R26, [R1+0x588] ;  /* 0x00058800011a7983 */ /* 0x000ea80000300a00 */
[----:B------:R-:W-:Y:S04]  /*10530*/  STL.64 [R1+0x1c0], R4 ;  /* 0x0001c00401007387 */ /* 0x000fe80000100a00 */
[----:B------:R0:W-:Y:S04]  /*10540*/  STL.64 [R1+0x1c8], R6 ;  /* 0x0001c80601007387 */ /* 0x0001e80000100a00 */
[----:B0-----:R-:W3:Y:S04]  /*10550*/  LDL.LU.64 R6, [R1+0x10a0] ;  /* 0x0010a00001067983 */ /* 0x001ee80000300a00 */
[----:B------:R-:W4:Y:S04]  /*10560*/  LDL.LU.64 R4, [R1+0x1098] ;  /* 0x0010980001047983 */ /* 0x000f280000300a00 */
[----:B------:R-:W-:Y:S04]  /*10570*/  STL.64 [R1+0x1040], R10 ;  /* 0x0010400a01007387 */ /* 0x000fe80000100a00 */
[----:B------:R0:W-:Y:S02]  /*10580*/  STL.64 [R1+0x1038], R8 ;  /* 0x0010380801007387 */ /* 0x0001e40000100a00 */
[----:B0-----:R-:W-:-:S02]  /*10590*/  IMAD.MOV.U32 R8, RZ, RZ, R2 ;  /* 0x000000ffff087224 */ /* 0x001fc400078e0002 */
[----:B------:R-:W2:Y:S01]  /*105a0*/  LDL.LU R2, [R1+0x1090] ;  /* 0x0010900001027983 */ /* 0x000ea20000300800 */
[----:B----4-:R-:W-:Y:S03]  /*105b0*/  HMMA.16816.F32 R20, R20, R4, R12 ;  /* 0x000000041414723c */ /* 0x010fe6000000180c */
[----:B------:R-:W2:Y:S04]  /*105c0*/  LDL.LU.64 R14, [R1+0x1088] ;  /* 0x00108800010e7983 */ /* 0x000ea80000300a00 */
[----:B------:R-:W2:-:S12]  /*105d0*/  LDL.LU.64 R12, [R1+0x1080] ;  /* 0x00108000010c7983 */ /* 0x000e980000300a00 */
[----:B------:R0:W-:Y:S02]  /*105e0*/  STL.64 [R1+0xf0], R20 ;  /* 0x0000f01401007387 */ /* 0x0001e40000100a00 */
[----:B0-----:R-:W-:Y:S02]  /*105f0*/  IMAD.MOV.U32 R20, RZ, RZ, R19 ;  /* 0x000000ffff147224 */ /* 0x001fe400078e0013 */
[----:B------:R-:W-:Y:S01]  /*10600*/  IMAD.MOV.U32 R21, RZ, RZ, R18 ;  /* 0x000000ffff157224 */ /* 0x000fe200078e0012 */
[----:B------:R-:W-:Y:S04]  /*10610*/  STL.64 [R1+0xf8], R22 ;  /* 0x0000f81601007387 */ /* 0x000fe80000100a00 */
[----:B---3--:R-:W-:Y:S04]  /*10620*/  STL.64 [R1+0x1050], R6 ;  /* 0x0010500601007387 */ /* 0x008fe80000100a00 */
[----:B------:R0:W-:Y:S04]  /*10630*/  STL.64 [R1+0x1048], R4 ;  /* 0x0010480401007387 */ /* 0x0001e80000100a00 */
[----:B0-----:R-:W3:Y:S04]  /*10640*/  LDL.LU.64 R4, [R1+0x530] ;  /* 0x0005300001047983 */ /* 0x001ee80000300a00 */
[----:B------:R-:W3:Y:S01]  /*10650*/  LDL.LU.64 R6, [R1+0x538] ;  /* 0x0005380001067983 */ /* 0x000ee20000300a00 */
        /* <DEDUP_REMOVED lines=9> */
[----:B------:R0:W-:Y:S04]  /*106f0*/  STL.64 [R1+0xd0], R16 ;  /* 0x0000d01001007387 */ /* 0x0001e80000100a00 */
[----:B------:R3:W-:Y:S04]  /*10700*/  STL.64 [R1+0xd8], R18 ;  /* 0x0000d81201007387 */ /* 0x0007e80000100a00 */
[----:B0-----:R-:W3:Y:S02]  /*10710*/  LDL.LU.64 R16, [R1+0x1058] ;  /* 0x0010580001107983 */ /* 0x001ee40000300a00 */
[----:B---3--:R-:W-:Y:S02]  /*10720*/  HMMA.16816.F32 R16, R12, R16, R4 ;  /* 0x000000100c10723c */ /* 0x008fe40000001804 */
[----:B------:R-:W3:Y:S04]  /*10730*/  LDL.LU.64 R4, [R1+0x520] ;  /* 0x0005200001047983 */ /* 0x000ee80000300a00 */
[----:B------:R-:W3:-:S13]  /*10740*/  LDL.LU.64 R6, [R1+0x528] ;  /* 0x0005280001067983 */ /* 0x000eda0000300a00 */
[----:B------:R-:W-:Y:S04]  /*10750*/  STL.64 [R1+0xc0], R16 ;  /* 0x0000c01001007387 */ /* 0x000fe80000100a00 */
[----:B------:R-:W-:Y:S04]  /*10760*/  STL.64 [R1+0xc8], R18 ;  /* 0x0000c81201007387 */ /* 0x000fe80000100a00 */
[----:B--2---:R-:W0:Y:S04]  /*10770*/  LDSM.16.MT88.4 R16, [R25+0x1000] ;  /* 0x001000001910783b */ /* 0x004e280000004200 */
[----:B0-----:R-:W-:Y:S04]  /*10780*/  STL.64 [R1+0x1020], R18 ;  /* 0x0010201201007387 */ /* 0x001fe80000100a00 */
[----:B------:R0:W-:Y:S04]  /*10790*/  STL.64 [R1+0x1018], R16 ;  /* 0x0010181001007387 */ /* 0x0001e80000100a00 */
[----:B0-----:R-:W2:Y:S04]  /*107a0*/  LDL.LU.64 R16, [R1+0x4b0] ;  /* 0x0004b00001107983 */ /* 0x001ea80000300a00 */
[----:B------:R-:W2:Y:S01]  /*107b0*/  LDL.LU.64 R18, [R1+0x4b8] ;  /* 0x0004b80001127983 */ /* 0x000ea20000300a00 */
[----:B------:R-:W-:Y:S01]  /*107c0*/  IMAD.MOV.U32 R9, RZ, RZ, R28 ;  /* 0x000000ffff097224 */ /* 0x000fe200078e001c */
[----:B--2---:R-:W-:Y:S02]  /*107d0*/  HMMA.16816.F32 R20, R12, R20, R16 ;  /* 0x000000140c14723c */ /* 0x004fe40000001810 */
[----:B------:R-:W2:Y:S04]  /*107e0*/  LDL.LU.64 R16, [R1+0x500] ;  /* 0x0005000001107983 */ /* 0x000ea80000300a00 */
[----:B------:R-:W2:-:S13]  /*107f0*/  LDL.LU.64 R18, [R1+0x508] ;  /* 0x0005080001127983 */ /* 0x000e9a0000300a00 */
[----:B------:R-:W-:Y:S04]  /*10800*/  STL.64 [R1+0xb0], R20 ;  /* 0x0000b01401007387 */ /* 0x000fe80000100a00 */
[----:B------:R-:W-:Y:S04]  /*10810*/  STL.64 [R1+0xb8], R22 ;  /* 0x0000b81601007387 */ /* 0x000fe80000100a00 */
[----:B------:R-:W0:Y:S01]  /*10820*/  LDSM.16.MT88.4 R20, [R25+0x1080] ;  /* 0x001080001914783b */ /* 0x000e220000004200 */
[----:B---3--:R-:W-:Y:S03]  /*10830*/  HMMA.16816.F32 R8, R12, R8, R4 ;  /* 0x000000080c08723c */ /* 0x008fe60000001804 */
[----:B0-----:R-:W-:Y:S04]  /*10840*/  STL.64 [R1+0xf88], R22 ;  /* 0x000f881601007387 */ /* 0x001fe80000100a00 */
[----:B------:R0:W-:Y:S02]  /*10850*/  STL.64 [R1+0xf80], R20 ;  /* 0x000f801401007387 */ /* 0x0001e40000100a00 */
[----:B0-----:R-:W-:-:S02]  /*10860*/  IMAD.MOV.U32 R20, RZ, RZ, R24 ;  /* 0x000000ffff147224 */ /* 0x001fc400078e0018 */
[----:B------:R-:W0:Y:S04]  /*10870*/  LDSM.16.MT88.4 R24, [R29+0x1000] ;  /* 0x001000001d18783b */ /* 0x000e280000004200 */
[----:B0-----:R0:W-:Y:S04]  /*10880*/  STL.64 [R1+0xf18], R26 ;  /* 0x000f181a01007387 */ /* 0x0011e80000100a00 */
[----:B------:R1:W-:Y:S01]  /*10890*/  STL.64 [R1+0xf10], R24 ;  /* 0x000f101801007387 */ /* 0x0003e20000100a00 */
[----:B0-----:R-:W-:Y:S02]  /*108a0*/  IMAD.MOV.U32 R26, RZ, RZ, R2 ;  /* 0x000000ffff1a7224 */ /* 0x001fe400078e0002 */
[----:B------:R-:W-:-:S05]  /*108b0*/  IMAD.MOV.U32 R27, RZ, RZ, R0 ;  /* 0x000000ffff1b7224 */ /* 0x000fca00078e0000 */
[----:B------:R0:W-:Y:S04]  /*108c0*/  STL.64 [R1+0x1000], R26 ;  /* 0x0010001a01007387 */ /* 0x0001e80000100a00 */
[----:B-1----:R-:W3:Y:S04]  /*108d0*/  LDL.LU.64 R24, [R1+0x510] ;  /* 0x0005100001187983 */ /* 0x002ee80000300a00 */
[----:B0-----:R-:W3:Y:S04]  /*108e0*/  LDL.LU.64 R26, [R1+0x518] ;  /* 0x00051800011a7983 */ /* 0x001ee80000300a00 */
[----:B------:R-:W4:Y:S04]  /*108f0*/  LDL.LU.64 R6, [R1+0x1050] ;  /* 0x0010500001067983 */ /* 0x000f280000300a00 */
[----:B------:R-:W2:Y:S04]  /*10900*/  LDL.LU.64 R4, [R1+0x1048] ;  /* 0x0010480001047983 */ /* 0x000ea80000300a00 */
[----:B------:R-:W-:Y:S04]  /*10910*/  STL.64 [R1+0xa0], R8 ;  /* 0x0000a00801007387 */ /* 0x000fe80000100a00 */
[----:B------:R0:W-:Y:S04]  /*10920*/  STL.64 [R1+0xa8], R10 ;  /* 0x0000a80a01007387 */ /* 0x0001e80000100a00 */
[----:B0-----:R-:W2:Y:S04]  /*10930*/  LDL.LU.64 R10, [R1+0x1040] ;  /* 0x00104000010a7983 */ /* 0x001ea80000300a00 */
[----:B------:R-:W2:Y:S01]  /*10940*/  LDL.LU.64 R8, [R1+0x1038] ;  /* 0x0010380001087983 */ /* 0x000ea20000300a00 */
[----:B------:R-:W-:-:S07]  /*10950*/  IMAD.MOV.U32 R21, RZ, RZ, R3 ;  /* 0x000000ffff157224 */ /* 0x000fce00078e0003 */
[----:B---3--:R-:W-:-:S15]  /*10960*/  HMMA.16816.F32 R20, R12, R20, R24 ;  /* 0x000000140c14723c */ /* 0x008fde0000001818 */
[----:B------:R-:W-:-:S04]  /*10970*/  NOP ;  /* 0x0000000000007918 */ /* 0x000fc80000000000 */
[----:B------:R-:W-:Y:S01]  /*10980*/  IMAD.MOV.U32 R0, RZ, RZ, R23 ;  /* 0x000000ffff007224 */ /* 0x000fe200078e0017 */
[----:B--2---:R-:W-:Y:S01]  /*10990*/  HMMA.16816.F32 R16, R12, R8, R16 ;  /* 0x000000080c10723c */ /* 0x004fe20000001810 */
[----:B------:R-:W-:Y:S02]  /*109a0*/  IMAD.MOV.U32 R2, RZ, RZ, R22 ;  /* 0x000000ffff027224 */ /* 0x000fe400078e0016 */
[----:B------:R-:W-:Y:S01]  /*109b0*/  IMAD.MOV.U32 R3, RZ, RZ, R21 ;  /* 0x000000ffff037224 */ /* 0x000fe200078e0015 */
[----:B------:R0:W-:Y:S04]  /*109c0*/  STL [R1+0x90], R20 ;  /* 0x0000901401007387 */ /* 0x0001e80000100800 */
[----:B------:R-:W-:Y:S04]  /*109d0*/  STL [R1+0xc14], R0 ;  /* 0x000c140001007387 */ /* 0x000fe80000100800 */
[----:B------:R-:W-:Y:S04]  /*109e0*/  STL [R1+0xc10], R2 ;  /* 0x000c100201007387 */ /* 0x000fe80000100800 */
[----:B------:R-:W-:Y:S04]  /*109f0*/  STL [R1+0xc0c], R3 ;  /* 0x000c0c0301007387 */ /* 0x000fe80000100800 */
[----:B------:R-:W-:Y:S04]  /*10a00*/  STL.64 [R1+0x80], R16 ;  /* 0x0000801001007387 */ /* 0x000fe80000100a00 */
[----:B0-----:R-:W2:Y:S04]  /*10a10*/  LDL.LU R20, [R1+0x240] ;  /* 0x0002400001147983 */ /* 0x001ea80000300800 */
[----:B------:R-:W2:Y:S04]  /*10a20*/  LDL.LU R21, [R1+0x244] ;  /* 0x0002440001157983 */ /* 0x000ea80000300800 */
[----:B------:R-:W3:Y:S04]  /*10a30*/  LDL.LU R22, [R1+0x248] ;  /* 0x0002480001167983 */ /* 0x000ee80000300800 */
[----:B------:R-:W3:Y:S04]  /*10a40*/  LDL.LU R23, [R1+0x24c] ;  /* 0x00024c0001177983 */ /* 0x000ee80000300800 */
[----:B---3--:R-:W-:Y:S04]  /*10a50*/  STL.64 [R1+0xf98], R22 ;  /* 0x000f981601007387 */ /* 0x008fe80000100a00 */
[----:B--2---:R0:W-:Y:S04]  /*10a60*/  STL.64 [R1+0xf90], R20 ;  /* 0x000f901401007387 */ /* 0x0041e80000100a00 */
[----:B0-----:R-:W2:Y:S04]  /*10a70*/  LDL.LU R20, [R1+0x2e0] ;  /* 0x0002e00001147983 */ /* 0x001ea80000300800 */
[----:B------:R-:W2:Y:S01]  /*10a80*/  LDL.LU R21, [R1+0x2e4] ;  /* 0x0002e40001157983 */ /* 0x000ea20000300800 */
[----:B------:R-:W-:-:S02]  /*10a90*/  IMAD.MOV.U32 R22, RZ, RZ, R11 ;  /* 0x000000ffff167224 */ /* 0x000fc400078e000b */
[----:B------:R-:W-:Y:S01]  /*10aa0*/  IMAD.MOV.U32 R23, RZ, RZ, R10 ;  /* 0x000000ffff177224 */ /* 0x000fe200078e000a */
[----:B------:R-:W3:Y:S04]  /*10ab0*/  LDL.LU R11, [R1+0x1034] ;  /* 0x00103400010b7983 */ /* 0x000ee80000300800 */
[----:B------:R-:W3:Y:S04]  /*10ac0*/  LDL.LU R10, [R1+0x1030] ;  /* 0x00103000010a7983 */ /* 0x000ee80000300800 */
[----:B------:R0:W-:Y:S04]  /*10ad0*/  STL.64 [R1+0xfa8], R22 ;  /* 0x000fa81601007387 */ /* 0x0001e80000100a00 */
[----:B--2---:R-:W-:Y:S04]  /*10ae0*/  STL.64 [R1+0xfa0], R20 ;  /* 0x000fa01401007387 */ /* 0x004fe80000100a00 */
[----:B0-----:R-:W2:Y:S04]  /*10af0*/  LDL R22, [R1+0x18] ;  /* 0x0000180001167983 */ /* 0x001ea80000100800 */
[----:B------:R-:W2:Y:S01]  /*10b00*/  LDL R23, [R1+0x1c] ;  /* 0x00001c0001177983 */ /* 0x000ea20000100800 */
[----:B------:R-:W-:-:S02]  /*10b10*/  IMAD.MOV.U32 R9, RZ, RZ, R18 ;  /* 0x000000ffff097224 */ /* 0x000fc400078e0012 */
[----:B------:R-:W-:Y:S01]  /*10b20*/  IMAD.MOV.U32 R8, RZ, RZ, R19 ;  /* 0x000000ffff087224 */ /* 0x000fe200078e0013 */
[----:B------:R-:W3:Y:S04]  /*10b30*/  LDL.LU.64 R16, [R1+0x4e0] ;  /* 0x0004e00001107983 */ /* 0x000ee80000300a00 */
[----:B------:R-:W3:Y:S04]  /*10b40*/  LDL.LU.64 R18, [R1+0x4e8] ;  /* 0x0004e80001127983 */ /* 0x000ee80000300a00 */
[----:B------:R-:W3:Y:S04]  /*10b50*/  LDL.64 R26, [R1+0x68] ;  /* 0x00006800011a7983 */ /* 0x000ee80000100a00 */
[----:B--2---:R0:W-:Y:S04]  /*10b60*/  STL.64 [R1+0xfc8], R22 ;  /* 0x000fc81601007387 */ /* 0x0041e80000100a00 */
[----:B0-----:R-:W2:Y:S04]  /*10b70*/  LDL.64 R22, [R1+0x38] ;  /* 0x0000380001167983 */ /* 0x001ea80000100a00 */
[----:B--2---:R0:W-:Y:S04]  /*10b80*/  STL.64 [R1+0xfe0], R22 ;  /* 0x000fe01601007387 */ /* 0x0041e80000100a00 */
[----:B0-----:R-:W2:Y:S04]  /*10b90*/  LDL.64 R22, [R1+0x48] ;  /* 0x0000480001167983 */ /* 0x001ea80000100a00 */
[----:B--2---:R3:W-:Y:S04]  /*10ba0*/  STL.64 [R1+0xff8], R22 ;  /* 0x000ff81601007387 */ /* 0x0047e80000100a00 */
[----:B------:R-:W2:Y:S04]  /*10bb0*/  LDL.LU R20, [R1+0x330] ;  /* 0x0003300001147983 */ /* 0x000ea80000300800 */
[----:B------:R-:W2:Y:S01]  /*10bc0*/  LDL.LU R21, [R1+0x334] ;  /* 0x0003340001157983 */ /* 0x000ea20000300800 */
[----:B---3--:R-:W-:-:S03]  /*10bd0*/  IMAD.MOV.U32 R22, RZ, RZ, R10 ;  /* 0x000000ffff167224 */ /* 0x008fc600078e000a */
[----:B------:R-:W3:Y:S01]  /*10be0*/  LDL.LU R10, [R1+0x102c] ;  /* 0x00102c00010a7983 */ /* 0x000ee20000300800 */
[----:B------:R-:W-:-:S03]  /*10bf0*/  IMAD.MOV.U32 R23, RZ, RZ, R11 ;  /* 0x000000ffff177224 */ /* 0x000fc600078e000b */
[----:B------:R-:W3:Y:S04]  /*10c00*/  LDL.LU R11, [R1+0x1028] ;  /* 0x00102800010b7983 */ /* 0x000ee80000300800 */
[----:B------:R-:W-:Y:S04]  /*10c10*/  STL.64 [R1+0x1010], R22 ;  /* 0x0010101601007387 */ /* 0x000fe80000100a00 */
[----:B--2---:R0:W-:Y:S04]  /*10c20*/  STL.64 [R1+0x1008], R20 ;  /* 0x0010081401007387 */ /* 0x0041e80000100a00 */
[----:B0-----:R-:W2:Y:S04]  /*10c30*/  LDL.LU R20, [R1+0x340] ;  /* 0x0003400001147983 */ /* 0x001ea80000300800 */
[----:B------:R-:W2:Y:S04]  /*10c40*/  LDL.LU R21, [R1+0x344] ;  /* 0x0003440001157983 */ /* 0x000ea80000300800 */
[----:B------:R-:W2:Y:S04]  /*10c50*/  LDL.LU R22, [R1+0x348] ;  /* 0x0003480001167983 */ /* 0x000ea80000300800 */
[----:B------:R-:W2:Y:S04]  /*10c60*/  LDL.LU R23, [R1+0x34c] ;  /* 0x00034c0001177983 */ /* 0x000ea80000300800 */
[----:B------:R-:W-:Y:S04]  /*10c70*/  STL [R1+0xe90], R9 ;  /* 0x000e900901007387 */ /* 0x000fe80000100800 */
[----:B---3--:R-:W-:Y:S04]  /*10c80*/  STL.64 [R1+0xfb8], R10 ;  /* 0x000fb80a01007387 */ /* 0x008fe80000100a00 */
[----:B------:R0:W-:Y:S04]  /*10c90*/  STL [R1+0xfb0], R8 ;  /* 0x000fb00801007387 */ /* 0x0001e80000100800 */
[----:B0-----:R-:W3:Y:S04]  /*10ca0*/  LDL.LU R8, [R1+0x2f0] ;  /* 0x0002f00001087983 */ /* 0x001ee80000300800 */
[----:B------:R-:W3:Y:S04]  /*10cb0*/  LDL.LU R9, [R1+0x2f4] ;  /* 0x0002f40001097983 */ /* 0x000ee80000300800 */
[----:B------:R-:W2:Y:S04]  /*10cc0*/  LDL.LU R10, [R1+0x2f8] ;  /* 0x0002f800010a7983 */ /* 0x000ea80000300800 */
[----:B------:R-:W2:Y:S04]  /*10cd0*/  LDL.LU R11, [R1+0x2fc] ;  /* 0x0002fc00010b7983 */ /* 0x000ea80000300800 */
[----:B--2---:R-:W-:Y:S04]  /*10ce0*/  STL.64 [R1+0xfd8], R10 ;  /* 0x000fd80a01007387 */ /* 0x004fe80000100a00 */
[----:B---3--:R0:W-:Y:S04]  /*10cf0*/  STL.64 [R1+0xfd0], R8 ;  /* 0x000fd00801007387 */ /* 0x0081e80000100a00 */
[----:B0-----:R-:W2:Y:S04]  /*10d00*/  LDL.LU R8, [R1+0x310] ;  /* 0x0003100001087983 */ /* 0x001ea80000300800 */
[----:B------:R-:W2:Y:S04]  /*10d10*/  LDL.LU R9, [R1+0x314] ;  /* 0x0003140001097983 */ /* 0x000ea80000300800 */
[----:B------:R-:W3:Y:S04]  /*10d20*/  LDL.LU R10, [R1+0x318] ;  /* 0x00031800010a7983 */ /* 0x000ee80000300800 */
[----:B------:R-:W3:Y:S01]  /*10d30*/  LDL.LU R11, [R1+0x31c] ;  /* 0x00031c00010b7983 */ /* 0x000ee20000300800 */
[----:B------:R-:W-:Y:S03]  /*10d40*/  HMMA.16816.F32 R12, R12, R4, R16 ;  /* 0x000000040c0c723c */ /* 0x000fe60000001810 */
[----:B---3--:R-:W-:Y:S04]  /*10d50*/  STL.64 [R1+0xff0], R10 ;  /* 0x000ff00a01007387 */ /* 0x008fe80000100a00 */
[----:B--2---:R0:W-:Y:S04]  /*10d60*/  STL.64 [R1+0xfe8], R8 ;  /* 0x000fe80801007387 */ /* 0x0041e80000100a00 */
[----:B0-----:R-:W2:Y:S04]  /*10d70*/  LDL.LU R8, [R1+0x320] ;  /* 0x0003200001087983 */ /* 0x001ea80000300800 */
[----:B------:R-:W2:Y:S04]  /*10d80*/  LDL.LU R9, [R1+0x324] ;  /* 0x0003240001097983 */ /* 0x000ea80000300800 */
[----:B------:R-:W2:Y:S04]  /*10d90*/  LDL.LU R10, [R1+0x328] ;  /* 0x00032800010a7983 */ /* 0x000ea80000300800 */
[----:B------:R-:W2:Y:S04]  /*10da0*/  LDL.LU R11, [R1+0x32c] ;  /* 0x00032c00010b7983 */ /* 0x000ea80000300800 */
[----:B------:R-:W3:Y:S04]  /*10db0*/  LDL.LU.64 R18, [R1+0x1020] ;  /* 0x0010200001127983 */ /* 0x000ee80000300a00 */
[----:B------:R-:W3:Y:S01]  /*10dc0*/  LDL.LU.64 R16, [R1+0x1018] ;  /* 0x0010180001107983 */ /* 0x000ee20000300a00 */
[----:B------:R-:W-:-:S02]  /*10dd0*/  IMAD.MOV.U32 R3, RZ, RZ, R15 ;  /* 0x000000ffff037224 */ /* 0x000fc400078e000f */
[----:B------:R-:W-:Y:S01]  /*10de0*/  IMAD.MOV.U32 R2, RZ, RZ, R14 ;  /* 0x000000ffff027224 */ /* 0x000fe200078e000e */
[----:B------:R0:W-:Y:S01]  /*10df0*/  STL [R1+0x70], R12 ;  /* 0x0000700c01007387 */ /* 0x0001e20000100800 */
[----:B------:R-:W-:-:S03]  /*10e00*/  IMAD.MOV.U32 R0, RZ, RZ, R13 ;  /* 0x000000ffff007224 */ /* 0x000fc600078e000d */
[----:B------:R-:W2:Y:S04]  /*10e10*/  LDL.64 R14, [R1+0x28] ;  /* 0x00002800010e7983 */ /* 0x000ea80000100a00 */
[----:B------:R-:W-:Y:S04]  /*10e20*/  STL [R1+0xe8c], R3 ;  /* 0x000e8c0301007387 */ /* 0x000fe80000100800 */
[----:B------:R-:W-:Y:S04]  /*10e30*/  STL [R1+0xe44], R2 ;  /* 0x000e440201007387 */ /* 0x000fe80000100800 */
[----:B------:R-:W-:Y:S01]  /*10e40*/  STL [R1+0xe40], R0 ;  /* 0x000e400001007387 */ /* 0x000fe20000100800 */
[----:B0-----:R-:W-:-:S02]  /*10e50*/  IMAD.MOV.U32 R12, RZ, RZ, R26 ;  /* 0x000000ffff0c7224 */ /* 0x001fc400078e001a */
[----:B------:R-:W-:Y:S01]  /*10e60*/  IMAD.MOV.U32 R5, RZ, RZ, R27 ;  /* 0x000000ffff057224 */ /* 0x000fe200078e001b */
[----:B---3--:R-:W-:-:S15]  /*10e70*/  HMMA.16816.F32 R20, R16, R26, R20 ;  /* 0x0000001a1014723c */ /* 0x008fde0000001814 */
[----:B------:R-:W-:-:S04]  /*10e80*/  NOP ;  /* 0x0000000000007918 */ /* 0x000fc80000000000 */
[----:B------:R-:W-:Y:S04]  /*10e90*/  STL.64 [R1+0x340], R20 ;  /* 0x0003401401007387 */ /* 0x000fe80000100a00 */
[----:B------:R0:W-:Y:S04]  /*10ea0*/  STL.64 [R1+0x348], R22 ;  /* 0x0003481601007387 */ /* 0x0001e80000100a00 */
[----:B0-----:R-:W3:Y:S04]  /*10eb0*/  LDL.LU.64 R22, [R1+0x1010] ;  /* 0x0010100001167983 */ /* 0x001ee80000300a00 */
[----:B------:R-:W3:Y:S04]  /*10ec0*/  LDL.LU.64 R20, [R1+0x1008] ;  /* 0x0010080001147983 */ /* 0x000ee80000300a00 */
[----:B------:R-:W3:Y:S02]  /*10ed0*/  LDL.LU.64 R26, [R1+0x1000] ;  /* 0x00100000011a7983 */ /* 0x000ee40000300a00 */
[----:B---3--:R-:W-:-:S15]  /*10ee0*/  HMMA.16816.F32 R20, R16, R26, R20 ;  /* 0x0000001a1014723c */ /* 0x008fde0000001814 */
[----:B------:R-:W-:-:S04]  /*10ef0*/  NOP ;  /* 0x0000000000007918 */ /* 0x000fc80000000000 */
[----:B------:R-:W-:Y:S04]  /*10f00*/  STL.64 [R1+0x330], R20 ;  /* 0x0003301401007387 */ /* 0x000fe80000100a00 */
[----:B------:R0:W-:Y:S04]  /*10f10*/  STL.64 [R1+0x338], R22 ;  /* 0x0003381601007387 */ /* 0x0001e80000100a00 */
[----:B0-----:R-:W2:Y:S04]  /*10f20*/  LDL.LU.64 R22, [R1+0xff8] ;  /* 0x000ff80001167983 */ /* 0x001ea80000300a00 */
[----:B------:R0:W-:Y:S04]  /*10f30*/  STL.64 [R1+0xf78], R26 ;  /* 0x000f781a01007387 */ /* 0x0001e80000100a00 */
[----:B------:R-:W3:Y:S04]  /*10f40*/  LDL.LU R24, [R1+0x300] ;  /* 0x0003000001187983 */ /* 0x000ee80000300800 */
[----:B------:R-:W3:Y:S04]  /*10f50*/  LDL.LU R25, [R1+0x304] ;  /* 0x0003040001197983 */ /* 0x000ee80000300800 */
[----:B0-----:R-:W3:Y:S04]  /*10f60*/  LDL.LU R26, [R1+0x308] ;  /* 0x00030800011a7983 */ /* 0x001ee80000300800 */
[----:B------:R-:W3:Y:S01]  /*10f70*/  LDL.LU R27, [R1+0x30c] ;  /* 0x00030c00011b7983 */ /* 0x000ee20000300800 */
        /* <DEDUP_REMOVED lines=8> */
[----:B------:R-:W2:Y:S02]  /*11000*/  LDL.LU.64 R22, [R1+0xfe0] ;  /* 0x000fe00001167983 */ /* 0x000ea40000300a00 */
        /* <DEDUP_REMOVED lines=8> */
[----:B------:R-:W2:Y:S01]  /*11090*/  LDL.LU.64 R22, [R1+0xfc8] ;  /* 0x000fc80001167983 */ /* 0x000ea20000300a00 */
[----:B---3--:R-:W-:-:S15]  /*110a0*/  HMMA.16816.F32 R24, R16, R14, R24 ;  /* 0x0000000e1018723c */ /* 0x008fde0000001818 */
[----:B------:R-:W-:-:S04]  /*110b0*/  NOP ;  /* 0x0000000000007918 */ /* 0x000fc80000000000 */
[----:B------:R0:W-:Y:S04]  /*110c0*/  STL.64 [R1+0x300], R24 ;  /* 0x0003001801007387 */ /* 0x0001e80000100a00 */
[----:B------:R4:W-:Y:S04]  /*110d0*/  STL.64 [R1+0x308], R26 ;  /* 0x0003081a01007387 */ /* 0x0009e80000100a00 */
[----:B0-----:R-:W3:Y:S04]  /*110e0*/  LDL.LU R24, [R1+0x1b0] ;  /* 0x0001b00001187983 */ /* 0x001ee80000300800 */
[----:B------:R-:W3:Y:S01]  /*110f0*/  LDL.LU R25, [R1+0x1b4] ;  /* 0x0001b40001197983 */ /* 0x000ee20000300800 */
[----:B----4-:R-:W-:-:S02]  /*11100*/  IMAD.MOV.U32 R26, RZ, RZ, R6 ;  /* 0x000000ffff1a7224 */ /* 0x010fc400078e0006 */
[----:B------:R-:W-:Y:S01]  /*11110*/  IMAD.MOV.U32 R27, RZ, RZ, R7 ;  /* 0x000000ffff1b7224 */ /* 0x000fe200078e0007 */
[----:B------:R-:W4:Y:S04]  /*11120*/  LDL.LU R6, [R1+0xfc4] ;  /* 0x000fc40001067983 */ /* 0x000f280000300800 */
[----:B------:R-:W4:Y:S04]  /*11130*/  LDL.LU R7, [R1+0xfc0] ;  /* 0x000fc00001077983 */ /* 0x000f280000300800 */
[----:B------:R-:W-:Y:S01]  /*11140*/  STL.64 [R1+0xf58], R14 ;  /* 0x000f580e01007387 */ /* 0x000fe20000100a00 */
[----:B--2---:R-:W-:Y:S03]  /*11150*/  HMMA.16816.F32 R20, R16, R22, R8 ;  /* 0x000000161014723c */ /* 0x004fe60000001808 */
[----:B------:R-:W2:Y:S04]  /*11160*/  LDL.LU.64 R10, [R1+0xfb8] ;  /* 0x000fb800010a7983 */ /* 0x000ea80000300a00 */
[----:B------:R-:W2:-:S12]  /*11170*/  LDL.LU R8, [R1+0xfb0] ;  /* 0x000fb00001087983 */ /* 0x000e980000300800 */
[----:B------:R-:W-:Y:S04]  /*11180*/  STL.64 [R1+0x2f0], R20 ;  /* 0x0002f01401007387 */ /* 0x000fe80000100a00 */
[----:B------:R0:W-:Y:S04]  /*11190*/  STL.64 [R1+0x2f8], R22 ;  /* 0x0002f81601007387 */ /* 0x0001e80000100a00 */
[----:B0-----:R-:W2:Y:S04]  /*111a0*/  LDL.LU.64 R22, [R1+0xfa8] ;  /* 0x000fa80001167983 */ /* 0x001ea80000300a00 */
[----:B------:R-:W2:Y:S02]  /*111b0*/  LDL.LU.64 R20, [R1+0xfa0] ;  /* 0x000fa00001147983 */ /* 0x000ea40000300a00 */
[----:B--2---:R-:W-:-:S15]  /*111c0*/  HMMA.16816.F32 R20, R16, R10, R20 ;  /* 0x0000000a1014723c */ /* 0x004fde0000001814 */
[----:B------:R-:W-:-:S04]  /*111d0*/  NOP ;  /* 0x0000000000007918 */ /* 0x000fc80000000000 */
[----:B------:R-:W-:Y:S04]  /*111e0*/  STL.64 [R1+0x2e0], R20 ;  /* 0x0002e01401007387 */ /* 0x000fe80000100a00 */
[----:B------:R0:W-:Y:S04]  /*111f0*/  STL.64 [R1+0x2e8], R22 ;  /* 0x0002e81601007387 */ /* 0x0001e80000100a00 */
[----:B0-----:R-:W4:Y:S04]  /*11200*/  LDL.LU.64 R22, [R1+0xf98] ;  /* 0x000f980001167983 */ /* 0x001f280000300a00 */
[----:B------:R-:W4:Y:S04]  /*11210*/  LDL.LU.64 R20, [R1+0xf90] ;  /* 0x000f900001147983 */ /* 0x000f280000300a00 */
[----:B------:R-:W-:Y:S04]  /*11220*/  STL.64 [R1+0xf30], R10 ;  /* 0x000f300a01007387 */ /* 0x000fe80000100a00 */
[----:B------:R0:W-:Y:S04]  /*11230*/  STL [R1+0xf28], R8 ;  /* 0x000f280801007387 */ /* 0x0001e80000100800 */
[----:B0-----:R-:W2:Y:S04]  /*11240*/  LDL.LU R8, [R1+0x1a0] ;  /* 0x0001a00001087983 */ /* 0x001ea80000300800 */
[----:B------:R-:W2:Y:S04]  /*11250*/  LDL.LU R9, [R1+0x1a4] ;  /* 0x0001a40001097983 */ /* 0x000ea80000300800 */
[----:B------:R-:W2:Y:S04]  /*11260*/  LDL.LU R10, [R1+0x1a8] ;  /* 0x0001a800010a7983 */ /* 0x000ea80000300800 */
[----:B------:R-:W2:Y:S01]  /*11270*/  LDL.LU R11, [R1+0x1ac] ;  /* 0x0001ac00010b7983 */ /* 0x000ea20000300800 */
[----:B----4-:R-:W-:Y:S03]  /*11280*/  HMMA.16816.F32 R16, R16, R6, R20 ;  /* 0x000000061010723c */ /* 0x010fe60000001814 */
[----:B------:R-:W3:Y:S04]  /*11290*/  LDL.LU.64 R22, [R1+0xf88] ;  /* 0x000f880001167983 */ /* 0x000ee80000300a00 */
[----:B------:R-:W3:Y:S04]  /*112a0*/  LDL.LU.64 R20, [R1+0xf80] ;  /* 0x000f800001147983 */ /* 0x000ee80000300a00 */
[----:B------:R-:W-:Y:S08]  /*112b0*/  STL.64 [R1+0xf20], R6 ;  /* 0x000f200601007387 */ /* 0x000ff00000100a00 */
[----:B------:R-:W-:Y:S04]  /*112c0*/  STL.64 [R1+0x240], R16 ;  /* 0x0002401001007387 */ /* 0x000fe80000100a00 */
[----:B------:R0:W-:Y:S04]  /*112d0*/  STL.64 [R1+0x248], R18 ;  /* 0x0002481201007387 */ /* 0x0001e80000100a00 */
[----:B0-----:R-:W4:Y:S01]  /*112e0*/  LDL.LU R19, [R1+0x5a0] ;  /* 0x0005a00001137983 */ /* 0x001f220000300800 */
[----:B------:R-:W-:-:S02]  /*112f0*/  IMAD.MOV.U32 R14, RZ, RZ, R4 ;  /* 0x000000ffff0e7224 */ /* 0x000fc400078e0004 */
[----:B------:R-:W-:Y:S01]  /*11300*/  IMAD.MOV.U32 R15, RZ, RZ, R3 ;  /* 0x000000ffff0f7224 */ /* 0x000fe200078e0003 */
[----:B----4-:R0:W-:Y:S04]  /*11310*/  STL [R1+0xec0], R19 ;  /* 0x000ec01301007387 */ /* 0x0101e80000100800 */
[----:B------:R-:W4:Y:S04]  /*11320*/  LDL.LU R16, [R1+0x100] ;  /* 0x0001000001107983 */ /* 0x000f280000300800 */
[----:B------:R-:W4:Y:S04]  /*11330*/  LDL.LU R17, [R1+0x104] ;  /* 0x0001040001117983 */ /* 0x000f280000300800 */
[----:B------:R-:W2:Y:S04]  /*11340*/  LDL.LU R18, [R1+0x108] ;  /* 0x0001080001127983 */ /* 0x000ea80000300800 */
[----:B0-----:R-:W2:Y:S01]  /*11350*/  LDL.LU R19, [R1+0x10c] ;  /* 0x00010c0001137983 */ /* 0x001ea20000300800 */
[----:B------:R-:W-:-:S02]  /*11360*/  IMAD.MOV.U32 R6, RZ, RZ, R12 ;  /* 0x000000ffff067224 */ /* 0x000fc400078e000c */
[----:B------:R-:W-:Y:S01]  /*11370*/  IMAD.MOV.U32 R7, RZ, RZ, R5 ;  /* 0x000000ffff077224 */ /* 0x000fe200078e0005 */
[----:B------:R0:W-:Y:S04]  /*11380*/  STL.64 [R1+0xf70], R14 ;  /* 0x000f700e01007387 */ /* 0x0001e80000100a00 */
[----:B------:R-:W4:Y:S04]  /*11390*/  LDL.LU R12, [R1+0x190] ;  /* 0x00019000010c7983 */ /* 0x000f280000300800 */
[----:B------:R-:W4:Y:S01]  /*113a0*/  LDL.LU R13, [R1+0x194] ;  /* 0x00019400010d7983 */ /* 0x000f220000300800 */
[C---:B---3--:R-:W-:Y:S03]  /*113b0*/  HMMA.16816.F32 R4, R20.reuse, R6, R24 ;  /* 0x000000061404723c */ /* 0x048fe60000001818 */
[----:B0-----:R-:W3:Y:S04]  /*113c0*/  LDL.LU R14, [R1+0x198] ;  /* 0x00019800010e7983 */ /* 0x001ee80000300800 */
[----:B------:R-:W3:Y:S04]  /*113d0*/  LDL.LU R15, [R1+0x19c] ;  /* 0x00019c00010f7983 */ /* 0x000ee80000300800 */
[----:B--2---:R-:W-:Y:S04]  /*113e0*/  STL.64 [R1+0xed0], R18 ;  /* 0x000ed01201007387 */ /* 0x004fe80000100a00 */
[----:B----4-:R-:W-:Y:S04]  /*113f0*/  STL.64 [R1+0xec8], R16 ;  /* 0x000ec81001007387 */ /* 0x010fe80000100a00 */
[----:B------:R-:W2:Y:S04]  /*11400*/  LDL.LU.64 R26, [R1+0xf78] ;  /* 0x000f7800011a7983 */ /* 0x000ea80000300a00 */
[----:B------:R0:W-:Y:S04]  /*11410*/  STL.64 [R1+0x1b0], R4 ;  /* 0x0001b00401007387 */ /* 0x0001e80000100a00 */
[----:B------:R1:W-:Y:S04]  /*11420*/  STL.64 [R1+0x1b8], R6 ;  /* 0x0001b80601007387 */ /* 0x0003e80000100a00 */
[----:B0-----:R-:W4:Y:S01]  /*11430*/  LDL.LU R4, [R1+0x150] ;  /* 0x0001500001047983 */ /* 0x001f220000300800 */
[----:B--2---:R-:W-:-:S15]  /*11440*/  HMMA.16816.F32 R8, R20, R26, R8 ;  /* 0x0000001a1408723c */ /* 0x004fde0000001808 */
[----:B------:R-:W-:-:S04]  /*11450*/  NOP ;  /* 0x0000000000007918 */ /* 0x000fc80000000000 */
[----:B------:R-:W-:Y:S04]  /*11460*/  STL.64 [R1+0x1a0], R8 ;  /* 0x0001a00801007387 */ /* 0x000fe80000100a00 */
[----:B------:R-:W-:Y:S04]  /*11470*/  STL.64 [R1+0x1a8], R10 ;  /* 0x0001a80a01007387 */ /* 0x000fe80000100a00 */
[----:B------:R-:W4:Y:S04]  /*11480*/  LDL.LU R5, [R1+0x154] ;  /* 0x0001540001057983 */ /* 0x000f280000300800 */
[----:B-1----:R-:W2:Y:S04]  /*11490*/  LDL.LU R6, [R1+0x158] ;  /* 0x0001580001067983 */ /* 0x002ea80000300800 */
[----:B------:R-:W2:Y:S04]  /*114a0*/  LDL.LU R7, [R1+0x15c] ;  /* 0x00015c0001077983 */ /* 0x000ea80000300800 */
[----:B--2---:R-:W-:Y:S04]  /*114b0*/  STL.64 [R1+0xf40], R6 ;  /* 0x000f400601007387 */ /* 0x004fe80000100a00 */
[----:B----4-:R0:W-:Y:S04]  /*114c0*/  STL.64 [R1+0xf38], R4 ;  /* 0x000f380401007387 */ /* 0x0101e80000100a00 */
[----:B0-----:R-:W2:Y:S04]  /*114d0*/  LDL.LU R4, [R1+0x160] ;  /* 0x0001600001047983 */ /* 0x001ea80000300800 */
[----:B------:R-:W2:Y:S04]  /*114e0*/  LDL.LU R5, [R1+0x164] ;  /* 0x0001640001057983 */ /* 0x000ea80000300800 */
[----:B------:R-:W4:Y:S04]  /*114f0*/  LDL.LU R6, [R1+0x168] ;  /* 0x0001680001067983 */ /* 0x000f280000300800 */
[----:B------:R-:W4:Y:S01]  /*11500*/  LDL.LU R7, [R1+0x16c] ;  /* 0x00016c0001077983 */ /* 0x000f220000300800 */
[----:B------:R-:W-:Y:S01]  /*11510*/  IMAD.MOV.U32 R18, RZ, RZ, R2 ;  /* 0x000000ffff127224 */ /* 0x000fe200078e0002 */
[----:B------:R-:W-:-:S02]  /*11520*/  MOV R19, R0 ;  /* 0x0000000000137202 */ /* 0x000fc40000000f00 */
[----:B----4-:R-:W-:Y:S04]  /*11530*/  STL.64 [R1+0xf50], R6 ;  /* 0x000f500601007387 */ /* 0x010fe80000100a00 */
[----:B--2---:R0:W-:Y:S04]  /*11540*/  STL.64 [R1+0xf48], R4 ;  /* 0x000f480401007387 */ /* 0x0041e80000100a00 */
[----:B0-----:R-:W2:Y:S04]  /*11550*/  LDL.LU R4, [R1+0x170] ;  /* 0x0001700001047983 */ /* 0x001ea80000300800 */
[----:B------:R-:W2:Y:S04]  /*11560*/  LDL.LU R5, [R1+0x174] ;  /* 0x0001740001057983 */ /* 0x000ea80000300800 */
[----:B------:R-:W4:Y:S04]  /*11570*/  LDL.LU R6, [R1+0x178] ;  /* 0x0001780001067983 */ /* 0x000f280000300800 */
[----:B------:R-:W4:Y:S01]  /*11580*/  LDL.LU R7, [R1+0x17c] ;  /* 0x00017c0001077983 */ /* 0x000f220000300800 */
[C---:B---3--:R-:W-:Y:S03]  /*11590*/  HMMA.16816.F32 R12, R20.reuse, R18, R12 ;  /* 0x00000012140c723c */ /* 0x048fe6000000180c */
[----:B----4-:R-:W-:Y:S04]  /*115a0*/  STL.64 [R1+0xf68], R6 ;  /* 0x000f680601007387 */ /* 0x010fe80000100a00 */
[----:B--2---:R0:W-:Y:S04]  /*115b0*/  STL.64 [R1+0xf60], R4 ;  /* 0x000f600401007387 */ /* 0x0041e80000100a00 */
[----:B0-----:R-:W2:Y:S04]  /*115c0*/  LDL.LU R4, [R1+0x180] ;  /* 0x0001800001047983 */ /* 0x001ea80000300800 */
[----:B------:R-:W2:Y:S04]  /*115d0*/  LDL.LU R5, [R1+0x184] ;  /* 0x0001840001057983 */ /* 0x000ea80000300800 */
[----:B------:R-:W2:Y:S04]  /*115e0*/  LDL.LU R6, [R1+0x188] ;  /* 0x0001880001067983 */ /* 0x000ea80000300800 */
[----:B------:R-:W2:Y:S04]  /*115f0*/  LDL.LU R7, [R1+0x18c] ;  /* 0x00018c0001077983 */ /* 0x000ea80000300800 */
[----:B------:R-:W3:Y:S04]  /*11600*/  LDL.64 R10, [R1+0x18] ;  /* 0x00001800010a7983 */ /* 0x000ee80000100a00 */
[----:B------:R-:W4:Y:S04]  /*11610*/  LDL.LU R24, [R1] ;  /* 0x0000000001187983 */ /* 0x000f280000300800 */
[----:B------:R-:W4:Y:S04]  /*11620*/  LDL.LU R25, [R1+0x4] ;  /* 0x0000040001197983 */ /* 0x000f280000300800 */
[----:B------:R-:W4:Y:S04]  /*11630*/  LDL.LU R26, [R1+0x8] ;  /* 0x00000800011a7983 */ /* 0x000f280000300800 */
[----:B------:R-:W4:Y:S04]  /*11640*/  LDL.LU R27, [R1+0xc] ;  /* 0x00000c00011b7983 */ /* 0x000f280000300800 */
[----:B------:R-:W-:Y:S04]  /*11650*/  STL.64 [R1+0x540], R12 ;  /* 0x0005400c01007387 */ /* 0x000fe80000100a00 */
[----:B------:R0:W-:Y:S04]  /*11660*/  STL.64 [R1+0x548], R14 ;  /* 0x0005480e01007387 */ /* 0x0001e80000100a00 */
[----:B0-----:R-:W2:Y:S04]  /*11670*/  LDL.LU.64 R14, [R1+0xf70] ;  /* 0x000f7000010e7983 */ /* 0x001ea80000300a00 */
[----:B------:R0:W-:Y:S04]  /*11680*/  STL.64 [R1+0xee0], R18 ;  /* 0x000ee01201007387 */ /* 0x0001e80000100a00 */
[----:B0-----:R-:W3:Y:S01]  /*11690*/  LDL.64 R18, [R1+0x58] ;  /* 0x0000580001127983 */ /* 0x001ee20000100a00 */
[C---:B--2---:R-:W-:Y:S03]  /*116a0*/  HMMA.16816.F32 R12, R20.reuse, R14, R4 ;  /* 0x0000000e140c723c */ /* 0x044fe60000001804 */
[----:B---3--:R0:W-:Y:S04]  /*116b0*/  STL.64 [R1+0xef8], R18 ;  /* 0x000ef81201007387 */ /* 0x0081e80000100a00 */
[----:B0-----:R-:W2:Y:S04]  /*116c0*/  LDL.64 R18, [R1+0x68] ;  /* 0x0000680001127983 */ /* 0x001ea80000100a00 */
[----:B------:R-:W3:Y:S04]  /*116d0*/  LDL.LU.64 R6, [R1+0xf68] ;  /* 0x000f680001067983 */ /* 0x000ee80000300a00 */
[----:B------:R-:W3:Y:S04]  /*116e0*/  LDL.LU.64 R4, [R1+0xf60] ;  /* 0x000f600001047983 */ /* 0x000ee80000300a00 */
[----:B------:R-:W-:Y:S04]  /*116f0*/  STL.64 [R1+0x4d0], R12 ;  /* 0x0004d00c01007387 */ /* 0x000fe80000100a00 */
[----:B------:R0:W-:Y:S04]  /*11700*/  STL.64 [R1+0x4d8], R14 ;  /* 0x0004d80e01007387 */ /* 0x0001e80000100a00 */
[----:B0-----:R-:W3:Y:S02]  /*11710*/  LDL.LU.64 R14, [R1+0xf58] ;  /* 0x000f5800010e7983 */ /* 0x001ee40000300a00 */
[----:B---3--:R-:W-:-:S15]  /*11720*/  HMMA.16816.F32 R4, R20, R14, R4 ;  /* 0x0000000e1404723c */ /* 0x008fde0000001804 */
[----:B------:R-:W-:-:S04]  /*11730*/  NOP ;  /* 0x0000000000007918 */ /* 0x000fc80000000000 */
[----:B------:R-:W-:Y:S04]  /*11740*/  STL.64 [R1+0x490], R4 ;  /* 0x0004900401007387 */ /* 0x000fe80000100a00 */
[----:B------:R0:W-:Y:S04]  /*11750*/  STL.64 [R1+0x498], R6 ;  /* 0x0004980601007387 */ /* 0x0001e80000100a00 */
[----:B0-----:R-:W3:Y:S04]  /*11760*/  LDL.LU.64 R6, [R1+0xf50] ;  /* 0x000f500001067983 */ /* 0x001ee80000300a00 */
[----:B------:R-:W3:Y:S04]  /*11770*/  LDL.LU.64 R4, [R1+0xf48] ;  /* 0x000f480001047983 */ /* 0x000ee80000300a00 */
[----:B------:R0:W-:Y:S04]  /*11780*/  STL.64 [R1+0xeb8], R14 ;  /* 0x000eb80e01007387 */ /* 0x0001e80000100a00 */
[----:B0-----:R-:W2:Y:S04]  /*11790*/  LDL.64 R14, [R1+0x38] ;  /* 0x00003800010e7983 */ /* 0x001ea80000100a00 */
[----:B--2---:R0:W-:Y:S04]  /*117a0*/  STL.64 [R1+0xed8], R14 ;  /* 0x000ed80e01007387 */ /* 0x0041e80000100a00 */
[----:B------:R-:W2:Y:S04]  /*117b0*/  LDL.LU R12, [R1+0x110] ;  /* 0x00011000010c7983 */ /* 0x000ea80000300800 */
[----:B------:R-:W2:Y:S04]  /*117c0*/  LDL.LU R13, [R1+0x114] ;  /* 0x00011400010d7983 */ /* 0x000ea80000300800 */
[----:B0-----:R-:W2:Y:S04]  /*117d0*/  LDL.LU R14, [R1+0x118] ;  /* 0x00011800010e7983 */ /* 0x001ea80000300800 */
[----:B------:R-:W2:Y:S01]  /*117e0*/  LDL.LU R15, [R1+0x11c] ;  /* 0x00011c00010f7983 */ /* 0x000ea20000300800 */
[----:B---3--:R-:W-:Y:S03]  /*117f0*/  HMMA.16816.F32 R4, R20, R10, R4 ;  /* 0x0000000a1404723c */ /* 0x008fe60000001804 */
[----:B--2---:R-:W-:Y:S04]  /*11800*/  STL.64 [R1+0xef0], R14 ;  /* 0x000ef00e01007387 */ /* 0x004fe80000100a00 */
[----:B------:R0:W-:Y:S04]  /*11810*/  STL.64 [R1+0xee8], R12 ;  /* 0x000ee80c01007387 */ /* 0x0001e80000100a00 */
[----:B0-----:R-:W2:Y:S04]  /*11820*/  LDL.LU R12, [R1+0x120] ;  /* 0x00012000010c7983 */ /* 0x001ea80000300800 */
[----:B------:R-:W2:Y:S04]  /*11830*/  LDL.LU R13, [R1+0x124] ;  /* 0x00012400010d7983 */ /* 0x000ea80000300800 */
[----:B------:R-:W3:Y:S04]  /*11840*/  LDL.LU R14, [R1+0x128] ;  /* 0x00012800010e7983 */ /* 0x000ee80000300800 */
[----:B------:R-:W3:Y:S01]  /*11850*/  LDL.LU R15, [R1+0x12c] ;  /* 0x00012c00010f7983 */ /* 0x000ee20000300800 */
[----:B------:R-:W-:-:S02]  /*11860*/  IMAD.MOV.U32 R2, RZ, RZ, R10 ;  /* 0x000000ffff027224 */ /* 0x000fc400078e000a */
[----:B------:R-:W-:Y:S01]  /*11870*/  IMAD.MOV.U32 R0, RZ, RZ, R11 ;  /* 0x000000ffff007224 */ /* 0x000fe200078e000b */
[----:B---3--:R-:W-:Y:S04]  /*11880*/  STL.64 [R1+0xf08], R14 ;  /* 0x000f080e01007387 */ /* 0x008fe80000100a00 */
[----:B--2---:R0:W-:Y:S04]  /*11890*/  STL.64 [R1+0xf00], R12 ;  /* 0x000f000c01007387 */ /* 0x0041e80000100a00 */
[----:B0-----:R-:W2:Y:S04]  /*118a0*/  LDL.LU R12, [R1+0x130] ;  /* 0x00013000010c7983 */ /* 0x001ea80000300800 */
[----:B------:R-:W2:Y:S04]  /*118b0*/  LDL.LU R13, [R1+0x134] ;  /* 0x00013400010d7983 */ /* 0x000ea80000300800 */
[----:B------:R-:W2:Y:S04]  /*118c0*/  LDL.LU R14, [R1+0x138] ;  /* 0x00013800010e7983 */ /* 0x000ea80000300800 */
[----:B------:R-:W2:Y:S04]  /*118d0*/  LDL.LU R15, [R1+0x13c] ;  /* 0x00013c00010f7983 */ /* 0x000ea80000300800 */
[----:B------:R-:W-:Y:S04]  /*118e0*/  STL.64 [R1+0x480], R4 ;  /* 0x0004800401007387 */ /* 0x000fe80000100a00 */
[----:B------:R0:W-:Y:S04]  /*118f0*/  STL.64 [R1+0x488], R6 ;  /* 0x0004880601007387 */ /* 0x0001e80000100a00 */
[----:B0-----:R-:W3:Y:S04]  /*11900*/  LDL.LU.64 R6, [R1+0xf40] ;  /* 0x000f400001067983 */ /* 0x001ee80000300a00 */
[----:B------:R-:W3:Y:S04]  /*11910*/  LDL.LU.64 R4, [R1+0xf38] ;  /* 0x000f380001047983 */ /* 0x000ee80000300a00 */
[----:B------:R-:W3:Y:S04]  /*11920*/  LDL.LU.64 R10, [R1+0xf30] ;  /* 0x000f3000010a7983 */ /* 0x000ee80000300a00 */
[----:B------:R-:W2:Y:S01]  /*11930*/  LDL.LU R8, [R1+0xf28] ;  /* 0x000f280001087983 */ /* 0x000ea20000300800 */
[----:B---3--:R-:W-:-:S15]  /*11940*/  HMMA.16816.F32 R4, R20, R10, R4 ;  /* 0x0000000a1404723c */ /* 0x008fde0000001804 */
[----:B------:R-:W-:-:S04]  /*11950*/  NOP ;  /* 0x0000000000007918 */ /* 0x000fc80000000000 */
[----:B------:R-:W-:Y:S04]  /*11960*/  STL.64 [R1+0x470], R4 ;  /* 0x0004700401007387 */ /* 0x000fe80000100a00 */
[----:B------:R0:W-:Y:S04]  /*11970*/  STL.64 [R1+0x478], R6 ;  /* 0x0004780601007387 */ /* 0x0001e80000100a00 */
[----:B0-----:R-:W4:Y:S02]  /*11980*/  LDL.LU.64 R6, [R1+0xf20] ;  /* 0x000f200001067983 */ /* 0x001f240000300a00 */
[----:B----4-:R-:W-:Y:S02]  /*11990*/  HMMA.16816.F32 R20, R20, R6, R24 ;  /* 0x000000061414723c */ /* 0x010fe40000001818 */
[----:B------:R-:W2:Y:S04]  /*119a0*/  LDL.LU.64 R26, [R1+0xf18] ;  /* 0x000f1800011a7983 */ /* 0x000ea80000300a00 */
[----:B------:R-:W2:Y:S01]  /*119b0*/  LDL.LU.64 R24, [R1+0xf10] ;  /* 0x000f100001187983 */ /* 0x000ea20000300a00 */
[----:B------:R-:W-:-:S02]  /*119c0*/  IMAD.MOV.U32 R5, RZ, RZ, R18 ;  /* 0x000000ffff057224 */ /* 0x000fc400078e0012 */
[----:B------:R-:W-:-:S10]  /*119d0*/  IMAD.MOV.U32 R4, RZ, RZ, R19 ;  /* 0x000000ffff047224 */ /* 0x000fd400078e0013 */
[----:B------:R0:W-:Y:S04]  /*119e0*/  STL.64 [R1+0x460], R20 ;  /* 0x0004601401007387 */ /* 0x0001e80000100a00 */
[----:B------:R1:W-:Y:S04]  /*119f0*/  STL.64 [R1+0x468], R22 ;  /* 0x0004681601007387 */ /* 0x0003e80000100a00 */
[----:B0-----:R-:W3:Y:S04]  /*11a00*/  LDL.LU R20, [R1+0x230] ;  /* 0x0002300001147983 */ /* 0x001ee80000300800 */
[----:B------:R-:W3:Y:S04]  /*11a10*/  LDL.LU R21, [R1+0x234] ;  /* 0x0002340001157983 */ /* 0x000ee80000300800 */
[----:B-1----:R-:W3:Y:S04]  /*11a20*/  LDL.LU R22, [R1+0x238] ;  /* 0x0002380001167983 */ /* 0x002ee80000300800 */
[----:B------:R-:W3:Y:S01]  /*11a30*/  LDL.LU R23, [R1+0x23c] ;  /* 0x00023c0001177983 */ /* 0x000ee20000300800 */
[----:B--2---:R-:W-:-:S15]  /*11a40*/  HMMA.16816.F32 R12, R24, R18, R12 ;  /* 0x00000012180c723c */ /* 0x004fde000000180c */
[----:B------:R-:W-:-:S04]  /*11a50*/  NOP ;  /* 0x0000000000007918 */ /* 0x000fc80000000000 */
[----:B------:R-:W-:Y:S04]  /*11a60*/  STL.64 [R1+0x590], R12 ;  /* 0x0005900c01007387 */ /* 0x000fe80000100a00 */
[----:B------:R0:W-:Y:S04]  /*11a70*/  STL.64 [R1+0x598], R14 ;  /* 0x0005980e01007387 */ /* 0x0001e80000100a00 */
[----:B0-----:R-:W2:Y:S04]  /*11a80*/  LDL.LU.64 R14, [R1+0xf08] ;  /* 0x000f0800010e7983 */ /* 0x001ea80000300a00 */
[----:B------:R-:W2:Y:S04]  /*11a90*/  LDL.LU.64 R12, [R1+0xf00] ;  /* 0x000f0000010c7983 */ /* 0x000ea80000300a00 */
[----:B------:R-:W2:Y:S04]  /*11aa0*/  LDL.LU.64 R18, [R1+0xef8] ;  /* 0x000ef80001127983 */ /* 0x000ea80000300a00 */
[----:B------:R-:W-:Y:S04]  /*11ab0*/  STL.64 [R1+0xea0], R6 ;  /* 0x000ea00601007387 */ /* 0x000fe80000100a00 */
[----:B------:R-:W-:Y:S01]  /*11ac0*/  STL.64 [R1+0xe98], R4 ;  /* 0x000e980401007387 */ /* 0x000fe20000100a00 */
        /* <DEDUP_REMOVED lines=10> */
[----:B------:R-:W2:-:S15]  /*11b70*/  LDL.LU.64 R14, [R1+0xed8] ;  /* 0x000ed800010e7983 */ /* 0x000e9e0000300a00 */
[----:B------:R-:W-:Y:S02]  /*11b80*/  NOP ;  /* 0x0000000000007918 */ /* 0x000fe40000000000 */
[----:B------:R-:W-:Y:S04]  /*11b90*/  STL.64 [R1+0x550], R16 ;  /* 0x0005501001007387 */ /* 0x000fe80000100a00 */
[----:B------:R0:W-:Y:S04]  /*11ba0*/  STL.64 [R1+0x558], R18 ;  /* 0x0005581201007387 */ /* 0x0001e80000100a00 */
[----:B0-----:R-:W4:Y:S04]  /*11bb0*/  LDL.LU.64 R18, [R1+0xed0] ;  /* 0x000ed00001127983 */ /* 0x001f280000300a00 */
[----:B------:R-:W4:Y:S01]  /*11bc0*/  LDL.LU.64 R16, [R1+0xec8] ;  /* 0x000ec80001107983 */ /* 0x000f220000300a00 */
[----:B------:R-:W-:-:S02]  /*11bd0*/  IMAD.MOV.U32 R6, RZ, RZ, R2 ;  /* 0x000000ffff067224 */ /* 0x000fc400078e0002 */
[----:B------:R-:W-:Y:S02]  /*11be0*/  IMAD.MOV.U32 R7, RZ, RZ, R0 ;  /* 0x000000ffff077224 */ /* 0x000fe400078e0000 */
[----:B--2---:R-:W-:Y:S02]  /*11bf0*/  IMAD.MOV.U32 R2, RZ, RZ, R14 ;  /* 0x000000ffff027224 */ /* 0x004fe400078e000e */
[----:B------:R-:W-:Y:S01]  /*11c00*/  IMAD.MOV.U32 R0, RZ, RZ, R15 ;  /* 0x000000ffff007224 */ /* 0x000fe200078e000f */
[----:B----4-:R-:W-:Y:S01]  /*11c10*/  HMMA.16816.F32 R16, R24, R14, R16 ;  /* 0x0000000e1810723c */ /* 0x010fe20000001810 */
[----:B------:R-:W0:-:S15]  /*11c20*/  LDSM.16.MT88.4 R12, [R29+0x1080] ;  /* 0x001080001d0c783b */ /* 0x000e1e0000004200 */
[----:B------:R-:W-:-:S03]  /*11c30*/  NOP ;  /* 0x0000000000007918 */ /* 0x000fc60000000000 */
[----:B------:R-:W-:Y:S04]  /*11c40*/  STL.64 [R1+0x4f0], R16 ;  /* 0x0004f01001007387 */ /* 0x000fe80000100a00 */
[----:B------:R1:W-:Y:S04]  /*11c50*/  STL.64 [R1+0x4f8], R18 ;  /* 0x0004f81201007387 */ /* 0x0003e80000100a00 */
[----:B-1----:R-:W2:Y:S01]  /*11c60*/  LDL.LU R19, [R1+0xec0] ;  /* 0x000ec00001137983 */ /* 0x002ea20000300800 */
[----:B0-----:R-:W-:Y:S02]  /*11c70*/  IMAD.MOV.U32 R5, RZ, RZ, R14 ;  /* 0x000000ffff057224 */ /* 0x001fe400078e000e */
[----:B------:R-:W-:-:S02]  /*11c80*/  IMAD.MOV.U32 R4, RZ, RZ, R15 ;  /* 0x000000ffff047224 */ /* 0x000fc400078e000f */
[----:B------:R-:W3:Y:S02]  /*11c90*/  LDL.LU.64 R14, [R1+0xeb8] ;  /* 0x000eb800010e7983 */ /* 0x000ee40000300a00 */
[----:B---3--:R-:W-:Y:S01]  /*11ca0*/  HMMA.16816.F32 R20, R24, R14, R20 ;  /* 0x0000000e1814723c */ /* 0x008fe20000001814 */
[----:B------:R-:W-:-:S15]  /*11cb0*/  IMAD.MOV.U32 R9, RZ, RZ, R14 ;  /* 0x000000ffff097224 */ /* 0x000fde00078e000e */
[----:B------:R-:W-:-:S03]  /*11cc0*/  NOP ;  /* 0x0000000000007918 */ /* 0x000fc60000000000 */
[----:B------:R-:W-:Y:S04]  /*11cd0*/  STL.64 [R1+0x230], R20 ;  /* 0x0002301401007387 */ /* 0x000fe80000100a00 */
[----:B------:R-:W-:Y:S04]  /*11ce0*/  STL.64 [R1+0x238], R22 ;  /* 0x0002381601007387 */ /* 0x000fe80000100a00 */
[----:B------:R-:W-:Y:S04]  /*11cf0*/  STL.64 [R1+0xeb0], R10 ;  /* 0x000eb00a01007387 */ /* 0x000fe80000100a00 */
[----:B------:R0:W-:Y:S04]  /*11d00*/  STL.64 [R1+0xea8], R8 ;  /* 0x000ea80801007387 */ /* 0x0001e80000100a00 */
[----:B--2---:R-:W1:Y:S04]  /*11d10*/  LDSM.16.MT88.4 R20, [R19+0x1000] ;  /* 0x001000001314783b */ /* 0x004e680000004200 */
[----:B0-----:R-:W2:Y:S04]  /*11d20*/  LDL.LU R8, [R1+0x2d0] ;  /* 0x0002d00001087983 */ /* 0x001ea80000300800 */
[----:B------:R-:W2:Y:S04]  /*11d30*/  LDL.LU R9, [R1+0x2d4] ;  /* 0x0002d40001097983 */ /* 0x000ea80000300800 */
[----:B------:R-:W2:Y:S04]  /*11d40*/  LDL.LU R10, [R1+0x2d8] ;  /* 0x0002d800010a7983 */ /* 0x000ea80000300800 */
[----:B------:R-:W2:Y:S01]  /*11d50*/  LDL.LU R11, [R1+0x2dc] ;  /* 0x0002dc00010b7983 */ /* 0x000ea20000300800 */
[----:B------:R-:W-:-:S02]  /*11d60*/  IMAD.MOV.U32 R17, RZ, RZ, R12 ;  /* 0x000000ffff117224 */ /* 0x000fc400078e000c */
[----:B------:R-:W-:Y:S01]  /*11d70*/  IMAD.MOV.U32 R16, RZ, RZ, R13 ;  /* 0x000000ffff107224 */ /* 0x000fe200078e000d */
[----:B------:R-:W3:Y:S01]  /*11d80*/  LDL.LU R12, [R1+0x3e0] ;  /* 0x0003e000010c7983 */ /* 0x000ee20000300800 */
[----:B------:R-:W-:-:S03]  /*11d90*/  IMAD.MOV.U32 R29, RZ, RZ, R15 ;  /* 0x000000ffff1d7224 */ /* 0x000fc600078e000f */
[----:B------:R-:W3:Y:S04]  /*11da0*/  LDL.LU R13, [R1+0x3e4] ;  /* 0x0003e400010d7983 */ /* 0x000ee80000300800 */
[----:B------:R-:W3:Y:S04]  /*11db0*/  LDL.LU R14, [R1+0x3e8] ;  /* 0x0003e800010e7983 */ /* 0x000ee80000300800 */
[----:B------:R-:W3:Y:S04]  /*11dc0*/  LDL.LU R15, [R1+0x3ec] ;  /* 0x0003ec00010f7983 */ /* 0x000ee80000300800 */
[----:B-1----:R0:W-:Y:S04]  /*11dd0*/  STL.64 [R1+0xe08], R22 ;  /* 0x000e081601007387 */ /* 0x0021e80000100a00 */
[----:B------:R1:W-:Y:S01]  /*11de0*/  STL.64 [R1+0xe00], R20 ;  /* 0x000e001401007387 */ /* 0x0003e20000100a00 */
[----:B0-----:R-:W-:-:S02]  /*11df0*/  IMAD.MOV.U32 R22, RZ, RZ, R5 ;  /* 0x000000ffff167224 */ /* 0x001fc400078e0005 */
[----:B------:R-:W-:Y:S02]  /*11e00*/  IMAD.MOV.U32 R23, RZ, RZ, R4 ;  /* 0x000000ffff177224 */ /* 0x000fe400078e0004 */
[----:B-1----:R-:W-:Y:S02]  /*11e10*/  IMAD.MOV.U32 R20, RZ, RZ, R17 ;  /* 0x000000ffff147224 */ /* 0x002fe400078e0011 */
[----:B------:R-:W-:Y:S02]  /*11e20*/  IMAD.MOV.U32 R21, RZ, RZ, R16 ;  /* 0x000000ffff157224 */ /* 0x000fe400078e0010 */
[----:B------:R-:W0:Y:S01]  /*11e30*/  LDSM.16.MT88.4 R16, [R19+0x1080] ;  /* 0x001080001310783b */ /* 0x000e220000004200 */
[----:B--2---:R-:W-:Y:S03]  /*11e40*/  HMMA.16816.F32 R4, R24, R6, R8 ;  /* 0x000000061804723c */ /* 0x004fe60000001808 */
[----:B------:R-:W3:Y:S04]  /*11e50*/  LDL.LU.64 R10, [R1+0xeb0] ;  /* 0x000eb000010a7983 */ /* 0x000ee80000300a00 */
[----:B------:R-:W2:-:S12]  /*11e60*/  LDL.LU.64 R8, [R1+0xea8] ;  /* 0x000ea80001087983 */ /* 0x000e980000300a00 */
[----:B------:R-:W-:Y:S04]  /*11e70*/  STL.64 [R1+0x2d0], R4 ;  /* 0x0002d00401007387 */ /* 0x000fe80000100a00 */
[----:B------:R1:W-:Y:S04]  /*11e80*/  STL.64 [R1+0x2d8], R6 ;  /* 0x0002d80601007387 */ /* 0x0003e80000100a00 */
[----:B-1----:R-:W4:Y:S04]  /*11e90*/  LDL.LU.64 R6, [R1+0xea0] ;  /* 0x000ea00001067983 */ /* 0x002f280000300a00 */
[----:B------:R-:W3:Y:S04]  /*11ea0*/  LDL.LU.64 R4, [R1+0xe98] ;  /* 0x000e980001047983 */ /* 0x000ee80000300a00 */
[----:B0-----:R0:W-:Y:S04]  /*11eb0*/  STL.64 [R1+0xd88], R18 ;  /* 0x000d881201007387 */ /* 0x0011e80000100a00 */
[----:B------:R1:W-:Y:S01]  /*11ec0*/  STL.64 [R1+0xd80], R16 ;  /* 0x000d801001007387 */ /* 0x0003e20000100a00 */
[----:B0-----:R-:W-:-:S02]  /*11ed0*/  IMAD.MOV.U32 R19, RZ, RZ, R29 ;  /* 0x000000ffff137224 */ /* 0x001fc400078e001d */
[----:B--2---:R-:W-:Y:S02]  /*11ee0*/  IMAD.MOV.U32 R18, RZ, RZ, R9 ;  /* 0x000000ffff127224 */ /* 0x004fe400078e0009 */
[----:B------:R-:W2:Y:S04]  /*11ef0*/  LDL.LU R9, [R1+0xe90] ;  /* 0x000e900001097983 */ /* 0x000ea80000300800 */
[----:B------:R0:W-:Y:S04]  /*11f00*/  STL.64 [R1+0xe38], R18 ;  /* 0x000e381201007387 */ /* 0x0001e80000100a00 */
[----:B-1----:R-:W2:Y:S04]  /*11f10*/  LDL.LU R16, [R1+0x420] ;  /* 0x0004200001107983 */ /* 0x002ea80000300800 */
[----:B------:R-:W2:Y:S04]  /*11f20*/  LDL.LU R17, [R1+0x424] ;  /* 0x0004240001117983 */ /* 0x000ea80000300800 */
[----:B0-----:R-:W2:Y:S04]  /*11f30*/  LDL.LU R18, [R1+0x428] ;  /* 0x0004280001127983 */ /* 0x001ea80000300800 */
[----:B------:R-:W2:Y:S04]  /*11f40*/  LDL.LU R19, [R1+0x42c] ;  /* 0x00042c0001137983 */ /* 0x000ea80000300800 */
[----:B--2---:R-:W-:Y:S04]  /*11f50*/  STL.64 [R1+0xe50], R18 ;  /* 0x000e501201007387 */ /* 0x004fe80000100a00 */
[----:B------:R0:W-:Y:S04]  /*11f60*/  STL.64 [R1+0xe48], R16 ;  /* 0x000e481001007387 */ /* 0x0001e80000100a00 */
[----:B0-----:R-:W2:Y:S04]  /*11f70*/  LDL.LU R16, [R1+0x430] ;  /* 0x0004300001107983 */ /* 0x001ea80000300800 */
[----:B------:R-:W2:Y:S04]  /*11f80*/  LDL.LU R17, [R1+0x434] ;  /* 0x0004340001117983 */ /* 0x000ea80000300800 */
[----:B------:R-:W2:Y:S04]  /*11f90*/  LDL.LU R18, [R1+0x438] ;  /* 0x0004380001127983 */ /* 0x000ea80000300800 */
[----:B------:R-:W2:Y:S01]  /*11fa0*/  LDL.LU R19, [R1+0x43c] ;  /* 0x00043c0001137983 */ /* 0x000ea20000300800 */
[----:B---3--:R-:W-:Y:S03]  /*11fb0*/  HMMA.16816.F32 R12, R24, R10, R12 ;  /* 0x0000000a180c723c */ /* 0x008fe6000000180c */
[----:B--2---:R0:W-:Y:S04]  /*11fc0*/  STL.64 [R1+0xe60], R18 ;  /* 0x000e601201007387 */ /* 0x0041e80000100a00 */
[----:B------:R-:W-:Y:S01]  /*11fd0*/  STL.64 [R1+0xe58], R16 ;  /* 0x000e581001007387 */ /* 0x000fe20000100a00 */
[----:B0-----:R-:W-:-:S03]  /*11fe0*/  IMAD.MOV.U32 R18, RZ, RZ, R3 ;  /* 0x000000ffff127224 */ /* 0x001fc600078e0003 */
[----:B------:R-:W2:Y:S01]  /*11ff0*/  LDL.LU R3, [R1+0xe8c] ;  /* 0x000e8c0001037983 */ /* 0x000ea20000300800 */
[----:B------:R-:W-:-:S03]  /*12000*/  IMAD.MOV.U32 R19, RZ, RZ, R28 ;  /* 0x000000ffff137224 */ /* 0x000fc600078e001c */
[----:B------:R-:W3:Y:S04]  /*12010*/  LDL.LU R28, [R1+0xe88] ;  /* 0x000e8800011c7983 */ /* 0x000ee80000300800 */
[----:B------:R-:W-:Y:S04]  /*12020*/  STL.64 [R1+0xe70], R18 ;  /* 0x000e701201007387 */ /* 0x000fe80000100a00 */
[----:B------:R-:W-:Y:S04]  /*12030*/  STL.64 [R1+0xe30], R10 ;  /* 0x000e300a01007387 */ /* 0x000fe80000100a00 */
[----:B------:R0:W-:Y:S04]  /*12040*/  STL.64 [R1+0xe28], R8 ;  /* 0x000e280801007387 */ /* 0x0001e80000100a00 */
[----:B------:R-:W-:Y:S04]  /*12050*/  STL.64 [R1+0x3e0], R12 ;  /* 0x0003e00c01007387 */ /* 0x000fe80000100a00 */
[----:B------:R-:W-:Y:S04]  /*12060*/  STL.64 [R1+0x3e8], R14 ;  /* 0x0003e80e01007387 */ /* 0x000fe80000100a00 */
[----:B0-----:R-:W4:Y:S04]  /*12070*/  LDL.LU R8, [R1+0x3d0] ;  /* 0x0003d00001087983 */ /* 0x001f280000300800 */
[----:B------:R-:W4:Y:S04]  /*12080*/  LDL.LU R9, [R1+0x3d4] ;  /* 0x0003d40001097983 */ /* 0x000f280000300800 */
[----:B------:R-:W4:Y:S04]  /*12090*/  LDL.LU R10, [R1+0x3d8] ;  /* 0x0003d800010a7983 */ /* 0x000f280000300800 */
[----:B------:R-:W4:Y:S04]  /*120a0*/  LDL.LU R11, [R1+0x3dc] ;  /* 0x0003dc00010b7983 */ /* 0x000f280000300800 */
[----:B---3--:R-:W0:Y:S04]  /*120b0*/  LDSM.16.MT88.4 R12, [R28+0x1000] ;  /* 0x001000001c0c783b */ /* 0x008e280000004200 */
[----:B0-----:R0:W-:Y:S04]  /*120c0*/  STL.64 [R1+0xcf8], R14 ;  /* 0x000cf80e01007387 */ /* 0x0011e80000100a00 */
[----:B------:R1:W-:Y:S04]  /*120d0*/  STL.64 [R1+0xcf0], R12 ;  /* 0x000cf00c01007387 */ /* 0x0003e80000100a00 */
[----:B0-----:R-:W3:Y:S04]  /*120e0*/  LDL.64 R14, [R1+0x18] ;  /* 0x00001800010e7983 */ /* 0x001ee80000100a00 */
[----:B---3--:R0:W-:Y:S04]  /*120f0*/  STL.64 [R1+0xe68], R14 ;  /* 0x000e680e01007387 */ /* 0x0081e80000100a00 */
[----:B-1----:R-:W3:Y:S04]  /*12100*/  LDL.LU R12, [R1+0x440] ;  /* 0x00044000010c7983 */ /* 0x002ee80000300800 */
[----:B------:R-:W3:Y:S04]  /*12110*/  LDL.LU R13, [R1+0x444] ;  /* 0x00044400010d7983 */ /* 0x000ee80000300800 */
[----:B0-----:R-:W2:Y:S04]  /*12120*/  LDL.LU R14, [R1+0x448] ;  /* 0x00044800010e7983 */ /* 0x001ea80000300800 */
[----:B------:R-:W2:Y:S01]  /*12130*/  LDL.LU R15, [R1+0x44c] ;  /* 0x00044c00010f7983 */ /* 0x000ea20000300800 */
[----:B----4-:R-:W-:Y:S01]  /*12140*/  HMMA.16816.F32 R24, R24, R6, R8 ;  /* 0x000000061818723c */ /* 0x010fe20000001808 */
[----:B------:R-:W-:-:S02]  /*12150*/  IMAD.MOV.U32 R18, RZ, RZ, R5 ;  /* 0x000000ffff127224 */ /* 0x000fc400078e0005 */
[----:B--2---:R-:W-:Y:S04]  /*12160*/  STL.64 [R1+0xe80], R14 ;  /* 0x000e800e01007387 */ /* 0x004fe80000100a00 */
[----:B---3--:R0:W-:Y:S04]  /*12170*/  STL.64 [R1+0xe78], R12 ;  /* 0x000e780c01007387 */ /* 0x0081e80000100a00 */
[----:B0-----:R-:W2:Y:S04]  /*12180*/  LDL.LU R12, [R1+0x450] ;  /* 0x00045000010c7983 */ /* 0x001ea80000300800 */
[----:B------:R-:W2:Y:S04]  /*12190*/  LDL.LU R13, [R1+0x454] ;  /* 0x00045400010d7983 */ /* 0x000ea80000300800 */
[----:B------:R-:W2:Y:S04]  /*121a0*/  LDL.LU R14, [R1+0x458] ;  /* 0x00045800010e7983 */ /* 0x000ea80000300800 */
[----:B------:R-:W2:Y:S04]  /*121b0*/  LDL.LU R15, [R1+0x45c] ;  /* 0x00045c00010f7983 */ /* 0x000ea80000300800 */
[----:B------:R-:W3:Y:S04]  /*121c0*/  LDL.LU R8, [R1+0x400] ;  /* 0x0004000001087983 */ /* 0x000ee80000300800 */
[----:B------:R-:W-:Y:S04]  /*121d0*/  STL.64 [R1+0x3d0], R24 ;  /* 0x0003d01801007387 */ /* 0x000fe80000100a00 */
[----:B------:R-:W-:Y:S04]  /*121e0*/  STL.64 [R1+0x3d8], R26 ;  /* 0x0003d81a01007387 */ /* 0x000fe80000100a00 */
[----:B------:R-:W0:Y:S01]  /*121f0*/  LDSM.16.MT88.4 R24, [R28+0x1080] ;  /* 0x001080001c18783b */ /* 0x000e220000004200 */
[----:B------:R-:W-:-:S03]  /*12200*/  IMAD.MOV.U32 R19, RZ, RZ, R4 ;  /* 0x000000ffff137224 */ /* 0x000fc600078e0004 */
[----:B------:R-:W3:Y:S04]  /*12210*/  LDL.LU R9, [R1+0x404] ;  /* 0x0004040001097983 */ /* 0x000ee80000300800 */
[----:B------:R-:W3:Y:S04]  /*12220*/  LDL.LU R10, [R1+0x408] ;  /* 0x00040800010a7983 */ /* 0x000ee80000300800 */
[----:B------:R-:W3:Y:S04]  /*12230*/  LDL.LU R11, [R1+0x40c] ;  /* 0x00040c00010b7983 */ /* 0x000ee80000300800 */
[----:B------:R1:W-:Y:S04]  /*12240*/  STL.64 [R1+0xe20], R6 ;  /* 0x000e200601007387 */ /* 0x0003e80000100a00 */
[----:B------:R-:W4:Y:S04]  /*12250*/  LDL.LU R4, [R1+0x410] ;  /* 0x0004100001047983 */ /* 0x000f280000300800 */
[----:B------:R-:W4:Y:S04]  /*12260*/  LDL.LU R5, [R1+0x414] ;  /* 0x0004140001057983 */ /* 0x000f280000300800 */
[----:B-1----:R-:W4:Y:S04]  /*12270*/  LDL.LU R6, [R1+0x418] ;  /* 0x0004180001067983 */ /* 0x002f280000300800 */
[----:B------:R-:W4:Y:S04]  /*12280*/  LDL.LU R7, [R1+0x41c] ;  /* 0x00041c0001077983 */ /* 0x000f280000300800 */
[----:B0-----:R0:W-:Y:S04]  /*12290*/  STL.64 [R1+0xc78], R26 ;  /* 0x000c781a01007387 */ /* 0x0011e80000100a00 */
[----:B------:R-:W-:Y:S04]  /*122a0*/  STL.64 [R1+0xc70], R24 ;  /* 0x000c701801007387 */ /* 0x000fe80000100a00 */
[----:B0-----:R-:W3:Y:S01]  /*122b0*/  LDL.LU.64 R26, [R1+0x48] ;  /* 0x00004800011a7983 */ /* 0x001ee20000300a00 */
[----:B--2---:R-:W-:Y:S03]  /*122c0*/  HMMA.16816.F32 R16, R20, R18, R12 ;  /* 0x000000121410723c */ /* 0x004fe6000000180c */
[----:B------:R-:W2:Y:S04]  /*122d0*/  LDL.LU.64 R14, [R1+0xe80] ;  /* 0x000e8000010e7983 */ /* 0x000ea80000300a00 */
[----:B------:R-:W2:-:S12]  /*122e0*/  LDL.LU.64 R12, [R1+0xe78] ;  /* 0x000e7800010c7983 */ /* 0x000e980000300a00 */
[----:B------:R-:W-:Y:S04]  /*122f0*/  STL.64 [R1+0x450], R16 ;  /* 0x0004501001007387 */ /* 0x000fe80000100a00 */
[----:B------:R0:W-:Y:S04]  /*12300*/  STL.64 [R1+0x458], R18 ;  /* 0x0004581201007387 */ /* 0x0001e80000100a00 */
[----:B0-----:R-:W2:Y:S02]  /*12310*/  LDL.LU.64 R18, [R1+0xe70] ;  /* 0x000e700001127983 */ /* 0x001ea40000300a00 */
[----:B--2---:R-:W-:Y:S02]  /*12320*/  HMMA.16816.F32 R16, R20, R18, R12 ;  /* 0x000000121410723c */ /* 0x004fe4000000180c */
[----:B------:R-:W2:-:S15]  /*12330*/  LDL.LU.64 R14, [R1+0xe68] ;  /* 0x000e6800010e7983 */ /* 0x000e9e0000300a00 */
[----:B------:R-:W-:Y:S02]  /*12340*/  NOP ;  /* 0x0000000000007918 */ /* 0x000fe40000000000 */
[----:B------:R-:W-:Y:S04]  /*12350*/  STL.64 [R1+0x440], R16 ;  /* 0x0004401001007387 */ /* 0x000fe80000100a00 */
[----:B------:R0:W-:Y:S04]  /*12360*/  STL.64 [R1+0x448], R18 ;  /* 0x0004481201007387 */ /* 0x0001e80000100a00 */
[----:B0-----:R-:W3:Y:S04]  /*12370*/  LDL.LU.64 R18, [R1+0xe60] ;  /* 0x000e600001127983 */ /* 0x001ee80000300a00 */
[----:B------:R-:W3:Y:S02]  /*12380*/  LDL.LU.64 R16, [R1+0xe58] ;  /* 0x000e580001107983 */ /* 0x000ee40000300a00 */
[----:B---3--:R-:W-:-:S15]  /*12390*/  HMMA.16816.F32 R16, R20, R26, R16 ;  /* 0x0000001a1410723c */ /* 0x008fde0000001810 */
[----:B------:R-:W-:-:S04]  /*123a0*/  NOP ;  /* 0x0000000000007918 */ /* 0x000fc80000000000 */
[----:B------:R-:W-:Y:S04]  /*123b0*/  STL.64 [R1+0x430], R16 ;  /* 0x0004301001007387 */ /* 0x000fe80000100a00 */
[----:B------:R0:W-:Y:S04]  /*123c0*/  STL.64 [R1+0x438], R18 ;  /* 0x0004381201007387 */ /* 0x0001e80000100a00 */
[----:B0-----:R-:W3:Y:S04]  /*123d0*/  LDL.LU.64 R18, [R1+0xe50] ;  /* 0x000e500001127983 */ /* 0x001ee80000300a00 */
[----:B------:R-:W3:Y:S04]  /*123e0*/  LDL.LU.64 R16, [R1+0xe48] ;  /* 0x000e480001107983 */ /* 0x000ee80000300a00 */
[----:B------:R0:W-:Y:S02]  /*123f0*/  STL.64 [R1+0xde8], R26 ;  /* 0x000de81a01007387 */ /* 0x0001e40000100a00 */
[----:B0-----:R-:W-:-:S02]  /*12400*/  IMAD.MOV.U32 R26, RZ, RZ, R2 ;  /* 0x000000ffff1a7224 */ /* 0x001fc400078e0002 */
[----:B------:R-:W-:Y:S01]  /*12410*/  IMAD.MOV.U32 R27, RZ, RZ, R0 ;  /* 0x000000ffff1b7224 */ /* 0x000fe200078e0000 */
[----:B------:R-:W2:Y:S04]  /*12420*/  LDL.LU R2, [R1+0xe44] ;  /* 0x000e440001027983 */ /* 0x000ea80000300800 */
[----:B------:R-:W2:Y:S02]  /*12430*/  LDL.LU R0, [R1+0xe40] ;  /* 0x000e400001007983 */ /* 0x000ea40000300800 */
[C---:B---3--:R-:W-:Y:S02]  /*12440*/  HMMA.16816.F32 R24, R20.reuse, R26, R16 ;  /* 0x0000001a1418723c */ /* 0x048fe40000001810 */
[----:B------:R-:W4:Y:S06]  /*12450*/  LDL.LU.64 R18, [R1+0xe38] ;  /* 0x000e380001127983 */ /* 0x000f2c0000300a00 */
[C---:B----4-:R-:W-:Y:S01]  /*12460*/  HMMA.16816.F32 R16, R20.reuse, R18, R4 ;  /* 0x000000121410723c */ /* 0x050fe20000001804 */
[----:B------:R-:W3:Y:S10]  /*12470*/  LDL.LU R4, [R1+0x3f0] ;  /* 0x0003f00001047983 */ /* 0x000ef40000300800 */
[----:B------:R0:W-:Y:S04]  /*12480*/  STL.64 [R1+0x420], R24 ;  /* 0x0004201801007387 */ /* 0x0001e80000100a00 */
[----:B------:R1:W-:Y:S04]  /*12490*/  STL.64 [R1+0x428], R26 ;  /* 0x0004281a01007387 */ /* 0x0003e80000100a00 */
[----:B------:R4:W-:Y:S04]  /*124a0*/  STL.64 [R1+0x410], R16 ;  /* 0x0004101001007387 */ /* 0x0009e80000100a00 */
[----:B------:R0:W-:Y:S04]  /*124b0*/  STL.64 [R1+0x418], R18 ;  /* 0x0004181201007387 */ /* 0x0001e80000100a00 */
[----:B------:R-:W3:Y:S04]  /*124c0*/  LDL.LU R5, [R1+0x3f4] ;  /* 0x0003f40001057983 */ /* 0x000ee80000300800 */
[----:B------:R-:W3:Y:S04]  /*124d0*/  LDL.LU R6, [R1+0x3f8] ;  /* 0x0003f80001067983 */ /* 0x000ee80000300800 */
[----:B------:R-:W3:Y:S04]  /*124e0*/  LDL.LU R7, [R1+0x3fc] ;  /* 0x0003fc0001077983 */ /* 0x000ee80000300800 */
[----:B0-----:R-:W3:Y:S04]  /*124f0*/  LDL.LU R24, [R1+0x3b0] ;  /* 0x0003b00001187983 */ /* 0x001ee80000300800 */
[----:B------:R-:W3:Y:S04]  /*12500*/  LDL.LU R25, [R1+0x3b4] ;  /* 0x0003b40001197983 */ /* 0x000ee80000300800 */
[----:B-1----:R-:W3:Y:S04]  /*12510*/  LDL.LU R26, [R1+0x3b8] ;  /* 0x0003b800011a7983 */ /* 0x002ee80000300800 */
[----:B------:R-:W3:Y:S04]  /*12520*/  LDL.LU R27, [R1+0x3bc] ;  /* 0x0003bc00011b7983 */ /* 0x000ee80000300800 */
[----:B----4-:R-:W4:Y:S04]  /*12530*/  LDL.LU R16, [R1+0x3c0] ;  /* 0x0003c00001107983 */ /* 0x010f280000300800 */
[----:B------:R-:W4:Y:S04]  /*12540*/  LDL.LU R17, [R1+0x3c4] ;  /* 0x0003c40001117983 */ /* 0x000f280000300800 */
[----:B------:R-:W3:Y:S04]  /*12550*/  LDL.LU R18, [R1+0x3c8] ;  /* 0x0003c80001127983 */ /* 0x000ee80000300800 */
[----:B------:R-:W3:Y:S01]  /*12560*/  LDL.LU R19, [R1+0x3cc] ;  /* 0x0003cc0001137983 */ /* 0x000ee20000300800 */
[C---:B--2---:R-:W-:Y:S03]  /*12570*/  HMMA.16816.F32 R8, R20.reuse, R14, R8 ;  /* 0x0000000e1408723c */ /* 0x044fe60000001808 */
[----:B---3--:R-:W-:Y:S04]  /*12580*/  STL.64 [R1+0xe18], R18 ;  /* 0x000e181201007387 */ /* 0x008fe80000100a00 */
[----:B----4-:R0:W-:Y:S04]  /*12590*/  STL.64 [R1+0xe10], R16 ;  /* 0x000e101001007387 */ /* 0x0101e80000100a00 */
[----:B0-----:R-:W2:Y:S04]  /*125a0*/  LDL.LU R16, [R1+0x350] ;  /* 0x0003500001107983 */ /* 0x001ea80000300800 */
[----:B------:R-:W2:Y:S04]  /*125b0*/  LDL.LU R17, [R1+0x354] ;  /* 0x0003540001117983 */ /* 0x000ea80000300800 */
[----:B------:R-:W2:Y:S04]  /*125c0*/  LDL.LU R18, [R1+0x358] ;  /* 0x0003580001127983 */ /* 0x000ea80000300800 */
[----:B------:R-:W2:Y:S04]  /*125d0*/  LDL.LU R19, [R1+0x35c] ;  /* 0x00035c0001137983 */ /* 0x000ea80000300800 */
[----:B------:R0:W-:Y:S04]  /*125e0*/  STL.64 [R1+0xdf8], R26 ;  /* 0x000df81a01007387 */ /* 0x0001e80000100a00 */
[----:B------:R-:W-:Y:S04]  /*125f0*/  STL.64 [R1+0xdf0], R24 ;  /* 0x000df01801007387 */ /* 0x000fe80000100a00 */
[----:B0-----:R-:W3:Y:S04]  /*12600*/  LDL.64 R26, [R1+0x68] ;  /* 0x00006800011a7983 */ /* 0x001ee80000100a00 */
[----:B------:R-:W-:Y:S04]  /*12610*/  STL.64 [R1+0x400], R8 ;  /* 0x0004000801007387 */ /* 0x000fe80000100a00 */
[----:B------:R0:W-:Y:S04]  /*12620*/  STL.64 [R1+0x408], R10 ;  /* 0x0004080a01007387 */ /* 0x0001e80000100a00 */
[----:B0-----:R-:W4:Y:S04]  /*12630*/  LDL.LU.64 R10, [R1+0xe30] ;  /* 0x000e3000010a7983 */ /* 0x001f280000300a00 */
[----:B------:R-:W2:Y:S04]  /*12640*/  LDL.LU.64 R8, [R1+0xe28] ;  /* 0x000e280001087983 */ /* 0x000ea80000300a00 */
[----:B------:R0:W-:Y:S04]  /*12650*/  STL.64 [R1+0xda0], R14 ;  /* 0x000da00e01007387 */ /* 0x0001e80000100a00 */
[----:B0-----:R-:W2:Y:S04]  /*12660*/  LDL.LU.64 R14, [R1+0x28] ;  /* 0x00002800010e7983 */ /* 0x001ea80000300a00 */
[----:B--2---:R0:W-:Y:S04]  /*12670*/  STL.64 [R1+0xdb8], R14 ;  /* 0x000db80e01007387 */ /* 0x0041e80000100a00 */
[----:B0-----:R-:W2:Y:S01]  /*12680*/  LDL.64 R14, [R1+0x38] ;  /* 0x00003800010e7983 */ /* 0x001ea20000100a00 */
[C---:B----4-:R-:W-:Y:S03]  /*12690*/  HMMA.16816.F32 R4, R20.reuse, R10, R4 ;  /* 0x0000000a1404723c */ /* 0x050fe60000001804 */
[----:B--2---:R0:W-:Y:S04]  /*126a0*/  STL.64 [R1+0xdd0], R14 ;  /* 0x000dd00e01007387 */ /* 0x0041e80000100a00 */
[----:B------:R-:W2:Y:S04]  /*126b0*/  LDL.LU R12, [R1+0x3a0] ;  /* 0x0003a000010c7983 */ /* 0x000ea80000300800 */
[----:B------:R-:W2:Y:S04]  /*126c0*/  LDL.LU R13, [R1+0x3a4] ;  /* 0x0003a400010d7983 */ /* 0x000ea80000300800 */
[----:B0-----:R-:W4:Y:S04]  /*126d0*/  LDL.LU R14, [R1+0x3a8] ;  /* 0x0003a800010e7983 */ /* 0x001f280000300800 */
[----:B------:R-:W4:Y:S04]  /*126e0*/  LDL.LU R15, [R1+0x3ac] ;  /* 0x0003ac00010f7983 */ /* 0x000f280000300800 */
[----:B----4-:R0:W-:Y:S04]  /*126f0*/  STL.64 [R1+0xde0], R14 ;  /* 0x000de00e01007387 */ /* 0x0101e80000100a00 */
[----:B--2---:R-:W-:Y:S04]  /*12700*/  STL.64 [R1+0xdd8], R12 ;  /* 0x000dd80c01007387 */ /* 0x004fe80000100a00 */
[----:B0-----:R-:W2:Y:S04]  /*12710*/  LDL.64 R14, [R1+0x58] ;  /* 0x00005800010e7983 */ /* 0x001ea80000100a00 */
[----:B------:R-:W-:Y:S04]  /*12720*/  STL.64 [R1+0x3f0], R4 ;  /* 0x0003f00401007387 */ /* 0x000fe80000100a00 */
[----:B------:R0:W-:Y:S04]  /*12730*/  STL.64 [R1+0x3f8], R6 ;  /* 0x0003f80601007387 */ /* 0x0001e80000100a00 */
[----:B0-----:R-:W4:Y:S04]  /*12740*/  LDL.LU.64 R6, [R1+0xe20] ;  /* 0x000e200001067983 */ /* 0x001f280000300a00 */
[----:B------:R-:W-:Y:S04]  /*12750*/  STL.64 [R1+0xdb0], R10 ;  /* 0x000db00a01007387 */ /* 0x000fe80000100a00 */
[----:B------:R0:W-:Y:S04]  /*12760*/  STL.64 [R1+0xda8], R8 ;  /* 0x000da80801007387 */ /* 0x0001e80000100a00 */
[----:B0-----:R-:W2:Y:S04]  /*12770*/  LDL.LU R8, [R1+0x380] ;  /* 0x0003800001087983 */ /* 0x001ea80000300800 */
[----:B------:R-:W2:Y:S04]  /*12780*/  LDL.LU R9, [R1+0x384] ;  /* 0x0003840001097983 */ /* 0x000ea80000300800 */
[----:B------:R-:W2:Y:S04]  /*12790*/  LDL.LU R10, [R1+0x388] ;  /* 0x00038800010a7983 */ /* 0x000ea80000300800 */
[----:B------:R-:W2:Y:S01]  /*127a0*/  LDL.LU R11, [R1+0x38c] ;  /* 0x00038c00010b7983 */ /* 0x000ea20000300800 */
[----:B----4-:R-:W-:Y:S03]  /*127b0*/  HMMA.16816.F32 R20, R20, R6, R16 ;  /* 0x000000061414723c */ /* 0x010fe60000001810 */
[----:B--2---:R-:W-:Y:S04]  /*127c0*/  STL.64 [R1+0xdc8], R10 ;  /* 0x000dc80a01007387 */ /* 0x004fe80000100a00 */
[----:B------:R0:W-:Y:S04]  /*127d0*/  STL.64 [R1+0xdc0], R8 ;  /* 0x000dc00801007387 */ /* 0x0001e80000100a00 */
[----:B0-----:R-:W2:Y:S04]  /*127e0*/  LDL.LU R8, [R1+0x390] ;  /* 0x0003900001087983 */ /* 0x001ea80000300800 */
[----:B------:R-:W2:Y:S04]  /*127f0*/  LDL.LU R9, [R1+0x394] ;  /* 0x0003940001097983 */ /* 0x000ea80000300800 */
[----:B------:R-:W2:Y:S04]  /*12800*/  LDL.LU R10, [R1+0x398] ;  /* 0x00039800010a7983 */ /* 0x000ea80000300800 */
[----:B------:R-:W2:Y:S04]  /*12810*/  LDL.LU R11, [R1+0x39c] ;  /* 0x00039c00010b7983 */ /* 0x000ea80000300800 */
[----:B------:R-:W3:Y:S04]  /*12820*/  LDL.LU.64 R18, [R1+0xe18] ;  /* 0x000e180001127983 */ /* 0x000ee80000300a00 */
[----:B------:R-:W3:Y:S04]  /*12830*/  LDL.LU.64 R16, [R1+0xe10] ;  /* 0x000e100001107983 */ /* 0x000ee80000300a00 */
[----:B------:R-:W-:Y:S04]  /*12840*/  STL.64 [R1+0x350], R20 ;  /* 0x0003501401007387 */ /* 0x000fe80000100a00 */
[----:B------:R0:W-:Y:S04]  /*12850*/  STL.64 [R1+0x358], R22 ;  /* 0x0003581601007387 */ /* 0x0001e80000100a00 */
[----:B0-----:R-:W3:Y:S04]  /*12860*/  LDL.LU.64 R22, [R1+0xe08] ;  /* 0x000e080001167983 */ /* 0x001ee80000300a00 */
[----:B------:R-:W3:Y:S02]  /*12870*/  LDL.LU.64 R20, [R1+0xe00] ;  /* 0x000e000001147983 */ /* 0x000ee40000300a00 */
[----:B---3--:R-:W-:-:S15]  /*12880*/  HMMA.16816.F32 R16, R20, R26, R16 ;  /* 0x0000001a1410723c */ /* 0x008fde0000001810 */
[----:B------:R-:W-:-:S04]  /*12890*/  NOP ;  /* 0x0000000000007918 */ /* 0x000fc80000000000 */
[----:B------:R-:W-:Y:S04]  /*128a0*/  STL.64 [R1+0x3c0], R16 ;  /* 0x0003c01001007387 */ /* 0x000fe80000100a00 */
[----:B------:R0:W-:Y:S02]  /*128b0*/  STL.64 [R1+0x3c8], R18 ;  /* 0x0003c81201007387 */ /* 0x0001e40000100a00 */
[----:B0-----:R-:W-:Y:S02]  /*128c0*/  IMAD.MOV.U32 R19, RZ, RZ, R26 ;  /* 0x000000ffff137224 */ /* 0x001fe400078e001a */
[----:B------:R-:W-:Y:S02]  /*128d0*/  IMAD.MOV.U32 R18, RZ, RZ, R27 ;  /* 0x000000ffff127224 */ /* 0x000fe400078e001b */
[----:B------:R-:W3:Y:S04]  /*128e0*/  LDL.LU.64 R26, [R1+0xdf8] ;  /* 0x000df800011a7983 */ /* 0x000ee80000300a00 */
[----:B------:R-:W3:Y:S02]  /*128f0*/  LDL.LU.64 R24, [R1+0xdf0] ;  /* 0x000df00001187983 */ /* 0x000ee40000300a00 */
[----:B---3--:R-:W-:-:S15]  /*12900*/  HMMA.16816.F32 R24, R20, R14, R24 ;  /* 0x0000000e1418723c */ /* 0x008fde0000001818 */
[----:B------:R-:W-:-:S04]  /*12910*/  NOP ;  /* 0x0000000000007918 */ /* 0x000fc80000000000 */
[----:B------:R0:W-:Y:S04]  /*12920*/  STL.64 [R1+0x3b0], R24 ;  /* 0x0003b01801007387 */ /* 0x0001e80000100a00 */
[----:B------:R1:W-:Y:S01]  /*12930*/  STL.64 [R1+0x3b8], R26 ;  /* 0x0003b81a01007387 */ /* 0x0003e20000100a00 */
[----:B0-----:R-:W-:Y:S02]  /*12940*/  IMAD.MOV.U32 R25, RZ, RZ, R14 ;  /* 0x000000ffff197224 */ /* 0x001fe400078e000e */
[----:B------:R-:W-:Y:S01]  /*12950*/  IMAD.MOV.U32 R24, RZ, RZ, R15 ;  /* 0x000000ffff187224 */ /* 0x000fe200078e000f */
[----:B-1----:R-:W3:Y:S04]  /*12960*/  LDL.LU.64 R26, [R1+0xde8] ;  /* 0x000de800011a7983 */ /* 0x002ee80000300a00 */
[----:B------:R-:W3:Y:S04]  /*12970*/  LDL.LU.64 R14, [R1+0xde0] ;  /* 0x000de000010e7983 */ /* 0x000ee80000300a00 */
[----:B------:R-:W3:Y:S02]  /*12980*/  LDL.LU.64 R12, [R1+0xdd8] ;  /* 0x000dd800010c7983 */ /* 0x000ee40000300a00 */
[----:B---3--:R-:W-:-:S15]  /*12990*/  HMMA.16816.F32 R12, R20, R26, R12 ;  /* 0x0000001a140c723c */ /* 0x008fde000000180c */
[----:B------:R-:W-:-:S04]  /*129a0*/  NOP ;  /* 0x0000000000007918 */ /* 0x000fc80000000000 */
[----:B------:R-:W-:Y:S04]  /*129b0*/  STL.64 [R1+0x3a0], R12 ;  /* 0x0003a00c01007387 */ /* 0x000fe80000100a00 */
[----:B------:R0:W-:Y:S04]  /*129c0*/  STL.64 [R1+0x3a8], R14 ;  /* 0x0003a80e01007387 */ /* 0x0001e80000100a00 */
[----:B0-----:R-:W2:Y:S04]  /*129d0*/  LDL.LU.64 R14, [R1+0xdd0] ;  /* 0x000dd000010e7983 */ /* 0x001ea80000300a00 */
        /* <DEDUP_REMOVED lines=17> */
[----:B------:R-:W3:Y:S04]  /*12af0*/  LDL.LU.64 R8, [R1+0xda8] ;  /* 0x000da80001087983 */ /* 0x000ee80000300a00 */
[----:B------:R-:W4:Y:S04]  /*12b00*/  LDL.LU.64 R14, [R1+0xda0] ;  /* 0x000da000010e7983 */ /* 0x000f280000300a00 */
[----:B------:R-:W-:Y:S04]  /*12b10*/  STL.64 [R1+0xd98], R6 ;  /* 0x000d980601007387 */ /* 0x000fe80000100a00 */
[----:B------:R0:W-:Y:S04]  /*12b20*/  STL.64 [R1+0xd90], R4 ;  /* 0x000d900401007387 */ /* 0x0001e80000100a00 */
[----:B0-----:R-:W4:Y:S04]  /*12b30*/  LDL.LU R4, [R1+0x370] ;  /* 0x0003700001047983 */ /* 0x001f280000300800 */
[----:B------:R-:W4:Y:S04]  /*12b40*/  LDL.LU R5, [R1+0x374] ;  /* 0x0003740001057983 */ /* 0x000f280000300800 */
[----:B------:R-:W4:Y:S04]  /*12b50*/  LDL.LU R6, [R1+0x378] ;  /* 0x0003780001067983 */ /* 0x000f280000300800 */
[----:B------:R-:W4:Y:S02]  /*12b60*/  LDL.LU R7, [R1+0x37c] ;  /* 0x00037c0001077983 */ /* 0x000f240000300800 */
[----:B----4-:R-:W-:-:S15]  /*12b70*/  HMMA.16816.F32 R4, R20, R14, R4 ;  /* 0x0000000e1404723c */ /* 0x010fde0000001804 */
[----:B------:R-:W-:-:S04]  /*12b80*/  NOP ;  /* 0x0000000000007918 */ /* 0x000fc80000000000 */
[----:B------:R0:W-:Y:S04]  /*12b90*/  STL.64 [R1+0x370], R4 ;  /* 0x0003700401007387 */ /* 0x0001e80000100a00 */
[----:B------:R-:W-:Y:S04]  /*12ba0*/  STL.64 [R1+0x378], R6 ;  /* 0x0003780601007387 */ /* 0x000fe80000100a00 */
[----:B------:R-:W4:Y:S01]  /*12bb0*/  LDL.LU R12, [R1+0x250] ;  /* 0x00025000010c7983 */ /* 0x000f220000300800 */
[----:B0-----:R-:W-:-:S03]  /*12bc0*/  IMAD.MOV.U32 R5, RZ, RZ, R14 ;  /* 0x000000ffff057224 */ /* 0x001fc600078e000e */
[----:B------:R-:W4:Y:S01]  /*12bd0*/  LDL.LU R13, [R1+0x254] ;  /* 0x00025400010d7983 */ /* 0x000f220000300800 */
[----:B------:R-:W-:-:S03]  /*12be0*/  IMAD.MOV.U32 R4, RZ, RZ, R15 ;  /* 0x000000ffff047224 */ /* 0x000fc600078e000f */
[----:B------:R-:W2:Y:S04]  /*12bf0*/  LDL.LU R14, [R1+0x258] ;  /* 0x00025800010e7983 */ /* 0x000ea80000300800 */
[----:B------:R-:W2:Y:S01]  /*12c00*/  LDL.LU R15, [R1+0x25c] ;  /* 0x00025c00010f7983 */ /* 0x000ea20000300800 */
[----:B------:R-:W-:Y:S02]  /*12c10*/  IMAD.MOV.U32 R26, RZ, RZ, R25 ;  /* 0x000000ffff1a7224 */ /* 0x000fe400078e0019 */
[----:B------:R-:W-:Y:S01]  /*12c20*/  IMAD.MOV.U32 R27, RZ, RZ, R24 ;  /* 0x000000ffff1b7224 */ /* 0x000fe200078e0018 */
[----:B--2---:R0:W-:Y:S04]  /*12c30*/  STL.64 [R1+0xd08], R14 ;  /* 0x000d080e01007387 */ /* 0x0041e80000100a00 */
[----:B----4-:R1:W-:Y:S01]  /*12c40*/  STL.64 [R1+0xd00], R12 ;  /* 0x000d000c01007387 */ /* 0x0103e20000100a00 */
[----:B0-----:R-:W-:-:S02]  /*12c50*/  IMAD.MOV.U32 R15, RZ, RZ, R4 ;  /* 0x000000ffff0f7224 */ /* 0x001fc400078e0004 */
[----:B------:R-:W-:Y:S01]  /*12c60*/  IMAD.MOV.U32 R14, RZ, RZ, R5 ;  /* 0x000000ffff0e7224 */ /* 0x000fe200078e0005 */
[----:B------:R-:W2:Y:S04]  /*12c70*/  LDL.LU R4, [R1+0x360] ;  /* 0x0003600001047983 */ /* 0x000ea80000300800 */
[----:B------:R-:W2:Y:S04]  /*12c80*/  LDL.LU R5, [R1+0x364] ;  /* 0x0003640001057983 */ /* 0x000ea80000300800 */
[----:B------:R-:W2:Y:S04]  /*12c90*/  LDL.LU R6, [R1+0x368] ;  /* 0x0003680001067983 */ /* 0x000ea80000300800 */
[----:B------:R-:W2:Y:S04]  /*12ca0*/  LDL.LU R7, [R1+0x36c] ;  /* 0x00036c0001077983 */ /* 0x000ea80000300800 */
[----:B------:R-:W-:Y:S04]  /*12cb0*/  STL.64 [R1+0xd68], R26 ;  /* 0x000d681a01007387 */ /* 0x000fe80000100a00 */
[----:B------:R0:W-:Y:S04]  /*12cc0*/  STL.64 [R1+0xd20], R14 ;  /* 0x000d200e01007387 */ /* 0x0001e80000100a00 */
[----:B-1----:R-:W4:Y:S04]  /*12cd0*/  LDL.LU R12, [R1+0x270] ;  /* 0x00027000010c7983 */ /* 0x002f280000300800 */
[----:B------:R-:W4:Y:S04]  /*12ce0*/  LDL.LU R13, [R1+0x274] ;  /* 0x00027400010d7983 */ /* 0x000f280000300800 */
[----:B0-----:R-:W2:Y:S04]  /*12cf0*/  LDL.LU R14, [R1+0x278] ;  /* 0x00027800010e7983 */ /* 0x001ea80000300800 */
[----:B------:R-:W2:Y:S01]  /*12d00*/  LDL.LU R15, [R1+0x27c] ;  /* 0x00027c00010f7983 */ /* 0x000ea20000300800 */
[----:B------:R-:W-:-:S02]  /*12d10*/  IMAD.MOV.U32 R27, RZ, RZ, R18 ;  /* 0x000000ffff1b7224 */ /* 0x000fc400078e0012 */
[----:B------:R-:W-:Y:S01]  /*12d20*/  IMAD.MOV.U32 R26, RZ, RZ, R19 ;  /* 0x000000ffff1a7224 */ /* 0x000fe200078e0013 */
[----:B--2---:R0:W-:Y:S04]  /*12d30*/  STL.64 [R1+0xd30], R14 ;  /* 0x000d300e01007387 */ /* 0x0041e80000100a00 */
[----:B----4-:R1:W-:Y:S01]  /*12d40*/  STL.64 [R1+0xd28], R12 ;  /* 0x000d280c01007387 */ /* 0x0103e20000100a00 */
[----:B0-----:R-:W-:Y:S02]  /*12d50*/  IMAD.MOV.U32 R14, RZ, RZ, R17 ;  /* 0x000000ffff0e7224 */ /* 0x001fe400078e0011 */
[----:B------:R-:W-:Y:S02]  /*12d60*/  IMAD.MOV.U32 R15, RZ, RZ, R16 ;  /* 0x000000ffff0f7224 */ /* 0x000fe400078e0010 */
[----:B------:R-:W2:Y:S04]  /*12d70*/  LDL.LU R16, [R1+0x2c0] ;  /* 0x0002c00001107983 */ /* 0x000ea80000300800 */
[----:B------:R-:W2:Y:S04]  /*12d80*/  LDL.LU R17, [R1+0x2c4] ;  /* 0x0002c40001117983 */ /* 0x000ea80000300800 */
[----:B------:R-:W2:Y:S04]  /*12d90*/  LDL.LU R18, [R1+0x2c8] ;  /* 0x0002c80001127983 */ /* 0x000ea80000300800 */
[----:B------:R-:W2:Y:S04]  /*12da0*/  LDL.LU R19, [R1+0x2cc] ;  /* 0x0002cc0001137983 */ /* 0x000ea80000300800 */
[----:B------:R0:W-:Y:S04]  /*12db0*/  STL.64 [R1+0xd48], R14 ;  /* 0x000d480e01007387 */ /* 0x0001e80000100a00 */
[----:B-1----:R-:W4:Y:S04]  /*12dc0*/  LDL.LU R12, [R1+0x290] ;  /* 0x00029000010c7983 */ /* 0x002f280000300800 */
[----:B------:R-:W4:Y:S04]  /*12dd0*/  LDL.LU R13, [R1+0x294] ;  /* 0x00029400010d7983 */ /* 0x000f280000300800 */
[----:B0-----:R-:W2:Y:S04]  /*12de0*/  LDL.LU R14, [R1+0x298] ;  /* 0x00029800010e7983 */ /* 0x001ea80000300800 */
[----:B------:R-:W2:Y:S01]  /*12df0*/  LDL.LU R15, [R1+0x29c] ;  /* 0x00029c00010f7983 */ /* 0x000ea20000300800 */
[C---:B------:R-:W-:Y:S03]  /*12e00*/  HMMA.16816.F32 R4, R20.reuse, R10, R4 ;  /* 0x0000000a1404723c */ /* 0x040fe60000001804 */
[----:B--2---:R-:W-:Y:S04]  /*12e10*/  STL.64 [R1+0xd60], R14 ;  /* 0x000d600e01007387 */ /* 0x004fe80000100a00 */
[----:B----4-:R0:W-:Y:S04]  /*12e20*/  STL.64 [R1+0xd58], R12 ;  /* 0x000d580c01007387 */ /* 0x0101e80000100a00 */
[----:B0-----:R-:W2:Y:S04]  /*12e30*/  LDL.LU R12, [R1+0x2a0] ;  /* 0x0002a000010c7983 */ /* 0x001ea80000300800 */
[----:B------:R-:W2:Y:S04]  /*12e40*/  LDL.LU R13, [R1+0x2a4] ;  /* 0x0002a400010d7983 */ /* 0x000ea80000300800 */
[----:B------:R-:W4:Y:S04]  /*12e50*/  LDL.LU R14, [R1+0x2a8] ;  /* 0x0002a800010e7983 */ /* 0x000f280000300800 */
[----:B------:R-:W4:Y:S04]  /*12e60*/  LDL.LU R15, [R1+0x2ac] ;  /* 0x0002ac00010f7983 */ /* 0x000f280000300800 */
[----:B----4-:R-:W-:Y:S04]  /*12e70*/  STL.64 [R1+0xd78], R14 ;  /* 0x000d780e01007387 */ /* 0x010fe80000100a00 */
[----:B--2---:R0:W-:Y:S04]  /*12e80*/  STL.64 [R1+0xd70], R12 ;  /* 0x000d700c01007387 */ /* 0x0041e80000100a00 */
[----:B0-----:R-:W2:Y:S04]  /*12e90*/  LDL.LU R12, [R1+0x2b0] ;  /* 0x0002b000010c7983 */ /* 0x001ea80000300800 */
[----:B------:R-:W2:Y:S04]  /*12ea0*/  LDL.LU R13, [R1+0x2b4] ;  /* 0x0002b400010d7983 */ /* 0x000ea80000300800 */
[----:B------:R-:W2:Y:S04]  /*12eb0*/  LDL.LU R14, [R1+0x2b8] ;  /* 0x0002b800010e7983 */ /* 0x000ea80000300800 */
[----:B------:R-:W2:Y:S04]  /*12ec0*/  LDL.LU R15, [R1+0x2bc] ;  /* 0x0002bc00010f7983 */ /* 0x000ea80000300800 */
[----:B------:R-:W-:Y:S04]  /*12ed0*/  STL.64 [R1+0x360], R4 ;  /* 0x0003600401007387 */ /* 0x000fe80000100a00 */
[----:B------:R0:W-:Y:S04]  /*12ee0*/  STL.64 [R1+0x368], R6 ;  /* 0x0003680601007387 */ /* 0x0001e80000100a00 */
[----:B0-----:R-:W4:Y:S04]  /*12ef0*/  LDL.LU.64 R6, [R1+0xd98] ;  /* 0x000d980001067983 */ /* 0x001f280000300a00 */
[----:B------:R-:W2:Y:S04]  /*12f00*/  LDL.LU.64 R4, [R1+0xd90] ;  /* 0x000d900001047983 */ /* 0x000ea80000300a00 */
[----:B------:R-:W-:Y:S04]  /*12f10*/  STL.64 [R1+0xd18], R10 ;  /* 0x000d180a01007387 */ /* 0x000fe80000100a00 */
[----:B---3--:R0:W-:Y:S04]  /*12f20*/  STL.64 [R1+0xd10], R8 ;  /* 0x000d100801007387 */ /* 0x0081e80000100a00 */
[----:B0-----:R-:W3:Y:S04]  /*12f30*/  LDL.LU R8, [R1+0x260] ;  /* 0x0002600001087983 */ /* 0x001ee80000300800 */
[----:B------:R-:W3:Y:S04]  /*12f40*/  LDL.LU R9, [R1+0x264] ;  /* 0x0002640001097983 */ /* 0x000ee80000300800 */
[----:B------:R-:W2:Y:S04]  /*12f50*/  LDL.LU R10, [R1+0x268] ;  /* 0x00026800010a7983 */ /* 0x000ea80000300800 */
[----:B------:R-:W2:Y:S01]  /*12f60*/  LDL.LU R11, [R1+0x26c] ;  /* 0x00026c00010b7983 */ /* 0x000ea20000300800 */
[----:B----4-:R-:W-:Y:S03]  /*12f70*/  HMMA.16816.F32 R20, R20, R6, R16 ;  /* 0x000000061414723c */ /* 0x010fe60000001810 */
[----:B--2---:R-:W-:Y:S04]  /*12f80*/  STL.64 [R1+0xd40], R10 ;  /* 0x000d400a01007387 */ /* 0x004fe80000100a00 */
[----:B---3--:R0:W-:Y:S04]  /*12f90*/  STL.64 [R1+0xd38], R8 ;  /* 0x000d380801007387 */ /* 0x0081e80000100a00 */
[----:B0-----:R-:W2:Y:S04]  /*12fa0*/  LDL.LU R8, [R1+0x280] ;  /* 0x0002800001087983 */ /* 0x001ea80000300800 */
[----:B------:R-:W2:Y:S04]  /*12fb0*/  LDL.LU R9, [R1+0x284] ;  /* 0x0002840001097983 */ /* 0x000ea80000300800 */
[----:B------:R-:W2:Y:S04]  /*12fc0*/  LDL.LU R10, [R1+0x288] ;  /* 0x00028800010a7983 */ /* 0x000ea80000300800 */
[----:B------:R-:W2:Y:S04]  /*12fd0*/  LDL.LU R11, [R1+0x28c] ;  /* 0x00028c00010b7983 */ /* 0x000ea80000300800 */
[----:B------:R-:W3:Y:S04]  /*12fe0*/  LDL.LU.64 R18, [R1+0xd88] ;  /* 0x000d880001127983 */ /* 0x000ee80000300a00 */
[----:B------:R-:W3:Y:S04]  /*12ff0*/  LDL.LU.64 R16, [R1+0xd80] ;  /* 0x000d800001107983 */ /* 0x000ee80000300a00 */
[----:B------:R-:W-:Y:S04]  /*13000*/  STL.64 [R1+0x2c0], R20 ;  /* 0x0002c01401007387 */ /* 0x000fe80000100a00 */
[----:B------:R-:W-:Y:S01]  /*13010*/  STL.64 [R1+0x2c8], R22 ;  /* 0x0002c81601007387 */ /* 0x000fe20000100a00 */
[----:B---3--:R-:W-:Y:S03]  /*13020*/  HMMA.16816.F32 R24, R16, R26, R12 ;  /* 0x0000001a1018723c */ /* 0x008fe6000000180c */
[----:B------:R-:W3:Y:S04]  /*13030*/  LDL.LU.64 R14, [R1+0xd78] ;  /* 0x000d7800010e7983 */ /* 0x000ee80000300a00 */
[----:B------:R-:W3:-:S12]  /*13040*/  LDL.LU.64 R12, [R1+0xd70] ;  /* 0x000d7000010c7983 */ /* 0x000ed80000300a00 */
[----:B------:R-:W-:Y:S04]  /*13050*/  STL.64 [R1+0x2b0], R24 ;  /* 0x0002b01801007387 */ /* 0x000fe80000100a00 */
[----:B------:R0:W-:Y:S04]  /*13060*/  STL.64 [R1+0x2b8], R26 ;  /* 0x0002b81a01007387 */ /* 0x0001e80000100a00 */
[----:B0-----:R-:W3:Y:S02]  /*13070*/  LDL.LU.64 R26, [R1+0xd68] ;  /* 0x000d6800011a7983 */ /* 0x001ee40000300a00 */
[----:B---3--:R-:W-:Y:S02]  /*13080*/  HMMA.16816.F32 R24, R16, R26, R12 ;  /* 0x0000001a1018723c */ /* 0x008fe4000000180c */
[----:B------:R-:W3:Y:S04]  /*13090*/  LDL.LU.64 R14, [R1+0xd60] ;  /* 0x000d6000010e7983 */ /* 0x000ee80000300a00 */
[----:B------:R-:W3:-:S13]  /*130a0*/  LDL.LU.64 R12, [R1+0xd58] ;  /* 0x000d5800010c7983 */ /* 0x000eda0000300a00 */
[----:B------:R-:W-:Y:S04]  /*130b0*/  STL.64 [R1+0x2a0], R24 ;  /* 0x0002a01801007387 */ /* 0x000fe80000100a00 */
[----:B------:R0:W-:Y:S04]  /*130c0*/  STL.64 [R1+0x2a8], R26 ;  /* 0x0002a81a01007387 */ /* 0x0001e80000100a00 */
[----:B0-----:R-:W3:Y:S01]  /*130d0*/  LDL.LU.64 R26, [R1+0xd50] ;  /* 0x000d5000011a7983 */ /* 0x001ee20000300a00 */
[----:B------:R-:W-:Y:S02]  /*130e0*/  IMAD.MOV.U32 R22, RZ, RZ, R5 ;  /* 0x000000ffff167224 */ /* 0x000fe400078e0005 */
[----:B------:R-:W-:Y:S01]  /*130f0*/  IMAD.MOV.U32 R23, RZ, RZ, R4 ;  /* 0x000000ffff177224 */ /* 0x000fe200078e0004 */
[----:B---3--:R-:W-:Y:S01]  /*13100*/  HMMA.16816.F32 R12, R16, R26, R12 ;  /* 0x0000001a100c723c */ /* 0x008fe2000000180c */
[----:B------:R-:W-:-:S02]  /*13110*/  IMAD.MOV.U32 R5, RZ, RZ, R26 ;  /* 0x000000ffff057224 */ /* 0x000fc400078e001a */
[----:B------:R-:W-:-:S15]  /*13120*/  IMAD.MOV.U32 R4, RZ, RZ, R27 ;  /* 0x000000ffff047224 */ /* 0x000fde00078e001b */
[----:B------:R-:W-:Y:S01]  /*13130*/  NOP ;  /* 0x0000000000007918 */ /* 0x000fe20000000000 */
[----:B------:R-:W-:Y:S04]  /*13140*/  STL.64 [R1+0x290], R12 ;  /* 0x0002900c01007387 */ /* 0x000fe80000100a00 */
[----:B------:R0:W-:Y:S04]  /*13150*/  STL.64 [R1+0x298], R14 ;  /* 0x0002980e01007387 */ /* 0x0001e80000100a00 */
[----:B0-----:R-:W2:Y:S04]  /*13160*/  LDL.LU.64 R14, [R1+0xd48] ;  /* 0x000d4800010e7983 */ /* 0x001ea80000300a00 */
[----:B------:R-:W3:Y:S04]  /*13170*/  LDL.LU R24, [R1+0x200] ;  /* 0x0002000001187983 */ /* 0x000ee80000300800 */
[----:B------:R-:W3:Y:S04]  /*13180*/  LDL.LU R25, [R1+0x204] ;  /* 0x0002040001197983 */ /* 0x000ee80000300800 */
[----:B------:R-:W4:Y:S04]  /*13190*/  LDL.LU R26, [R1+0x208] ;  /* 0x00020800011a7983 */ /* 0x000f280000300800 */
[----:B------:R-:W4:Y:S04]  /*131a0*/  LDL.LU R27, [R1+0x20c] ;  /* 0x00020c00011b7983 */ /* 0x000f280000300800 */
[----:B----4-:R-:W-:Y:S04]  /*131b0*/  STL.64 [R1+0xcd8], R26 ;  /* 0x000cd81a01007387 */ /* 0x010fe80000100a00 */
[----:B---3--:R0:W-:Y:S04]  /*131c0*/  STL.64 [R1+0xcd0], R24 ;  /* 0x000cd01801007387 */ /* 0x0081e80000100a00 */
[----:B0-----:R-:W3:Y:S04]  /*131d0*/  LDL.LU R24, [R1+0x210] ;  /* 0x0002100001187983 */ /* 0x001ee80000300800 */
[----:B------:R-:W3:Y:S04]  /*131e0*/  LDL.LU R25, [R1+0x214] ;  /* 0x0002140001197983 */ /* 0x000ee80000300800 */
[----:B------:R-:W4:Y:S04]  /*131f0*/  LDL.LU R26, [R1+0x218] ;  /* 0x00021800011a7983 */ /* 0x000f280000300800 */
[----:B------:R-:W4:Y:S01]  /*13200*/  LDL.LU R27, [R1+0x21c] ;  /* 0x00021c00011b7983 */ /* 0x000f220000300800 */
[C---:B--2---:R-:W-:Y:S03]  /*13210*/  HMMA.16816.F32 R12, R16.reuse, R14, R8 ;  /* 0x0000000e100c723c */ /* 0x044fe60000001808 */
[----:B----4-:R0:W-:Y:S04]  /*13220*/  STL.64 [R1+0xce8], R26 ;  /* 0x000ce81a01007387 */ /* 0x0101e80000100a00 */
[----:B---3--:R-:W-:Y:S04]  /*13230*/  STL.64 [R1+0xce0], R24 ;  /* 0x000ce01801007387 */ /* 0x008fe80000100a00 */
[----:B0-----:R-:W2:Y:S04]  /*13240*/  LDL.LU.64 R26, [R1+0x68] ;  /* 0x00006800011a7983 */ /* 0x001ea80000300a00 */
[----:B------:R-:W3:Y:S04]  /*13250*/  LDL.LU.64 R10, [R1+0xd40] ;  /* 0x000d4000010a7983 */ /* 0x000ee80000300a00 */
[----:B------:R-:W3:Y:S04]  /*13260*/  LDL.LU.64 R8, [R1+0xd38] ;  /* 0x000d380001087983 */ /* 0x000ee80000300a00 */
[----:B------:R-:W-:Y:S04]  /*13270*/  STL.64 [R1+0x280], R12 ;  /* 0x0002800c01007387 */ /* 0x000fe80000100a00 */
[----:B------:R0:W-:Y:S04]  /*13280*/  STL.64 [R1+0x288], R14 ;  /* 0x0002880e01007387 */ /* 0x0001e80000100a00 */
[----:B0-----:R-:W4:Y:S04]  /*13290*/  LDL.LU.64 R14, [R1+0xd30] ;  /* 0x000d3000010e7983 */ /* 0x001f280000300a00 */
[----:B------:R-:W4:Y:S02]  /*132a0*/  LDL.LU.64 R12, [R1+0xd28] ;  /* 0x000d2800010c7983 */ /* 0x000f240000300a00 */
[----:B----4-:R-:W-:-:S15]  /*132b0*/  HMMA.16816.F32 R12, R16, R22, R12 ;  /* 0x00000016100c723c */ /* 0x010fde000000180c */
[----:B------:R-:W-:-:S04]  /*132c0*/  NOP ;  /* 0x0000000000007918 */ /* 0x000fc80000000000 */
[----:B------:R-:W-:Y:S04]  /*132d0*/  STL.64 [R1+0x270], R12 ;  /* 0x0002700c01007387 */ /* 0x000fe80000100a00 */
[----:B------:R0:W-:Y:S04]  /*132e0*/  STL.64 [R1+0x278], R14 ;  /* 0x0002780e01007387 */ /* 0x0001e80000100a00 */
[----:B0-----:R-:W3:Y:S04]  /*132f0*/  LDL.LU.64 R14, [R1+0xd20] ;  /* 0x000d2000010e7983 */ /* 0x001ee80000300a00 */
[----:B------:R0:W-:Y:S04]  /*13300*/  STL.64 [R1+0xcb8], R22 ;  /* 0x000cb81601007387 */ /* 0x0001e80000100a00 */
[----:B------:R-:W4:Y:S04]  /*13310*/  LDL.LU R20, [R1+0x140] ;  /* 0x0001400001147983 */ /* 0x000f280000300800 */
[----:B------:R-:W4:Y:S04]  /*13320*/  LDL.LU R21, [R1+0x144] ;  /* 0x0001440001157983 */ /* 0x000f280000300800 */
[----:B0-----:R-:W4:Y:S04]  /*13330*/  LDL.LU R22, [R1+0x148] ;  /* 0x0001480001167983 */ /* 0x001f280000300800 */
[----:B------:R-:W4:Y:S01]  /*13340*/  LDL.LU R23, [R1+0x14c] ;  /* 0x00014c0001177983 */ /* 0x000f220000300800 */
[----:B---3--:R-:W-:Y:S03]  /*13350*/  HMMA.16816.F32 R12, R16, R14, R8 ;  /* 0x0000000e100c723c */ /* 0x008fe60000001808 */
[----:B------:R-:W3:Y:S04]  /*13360*/  LDL.LU.64 R10, [R1+0xd18] ;  /* 0x000d1800010a7983 */ /* 0x000ee80000300a00 */
[----:B------:R-:W2:-:S12]  /*13370*/  LDL.LU.64 R8, [R1+0xd10] ;  /* 0x000d100001087983 */ /* 0x000e980000300a00 */
[----:B------:R-:W-:Y:S04]  /*13380*/  STL.64 [R1+0x260], R12 ;  /* 0x0002600c01007387 */ /* 0x000fe80000100a00 */
[----:B------:R0:W-:Y:S04]  /*13390*/  STL.64 [R1+0x268], R14 ;  /* 0x0002680e01007387 */ /* 0x0001e80000100a00 */
[----:B0-----:R-:W3:Y:S04]  /*133a0*/  LDL.LU.64 R14, [R1+0xd08] ;  /* 0x000d0800010e7983 */ /* 0x001ee80000300a00 */
[----:B------:R-:W3:Y:S02]  /*133b0*/  LDL.LU.64 R12, [R1+0xd00] ;  /* 0x000d0000010c7983 */ /* 0x000ee40000300a00 */
[C---:B---3--:R-:W-:Y:S08]  /*133c0*/  HMMA.16816.F32 R12, R16.reuse, R10, R12 ;  /* 0x0000000a100c723c */ /* 0x048ff0000000180c */
[----:B----4-:R-:W-:Y:S11]  /*133d0*/  HMMA.16816.F32 R16, R16, R6, R20 ;  /* 0x000000061010723c */ /* 0x010ff60000001814 */
[----:B------:R-:W-:Y:S04]  /*133e0*/  STL.64 [R1+0x250], R12 ;  /* 0x0002500c01007387 */ /* 0x000fe80000100a00 */
[----:B------:R0:W-:Y:S04]  /*133f0*/  STL.64 [R1+0x258], R14 ;  /* 0x0002580e01007387 */ /* 0x0001e80000100a00 */
[----:B0-----:R-:W3:Y:S04]  /*13400*/  LDL.LU.64 R14, [R1+0xcf8] ;  /* 0x000cf800010e7983 */ /* 0x001ee80000300a00 */
[----:B------:R-:W3:Y:S04]  /*13410*/  LDL.LU.64 R12, [R1+0xcf0] ;  /* 0x000cf000010c7983 */ /* 0x000ee80000300a00 */
[----:B------:R-:W-:Y:S04]  /*13420*/  STL.64 [R1+0xc98], R10 ;  /* 0x000c980a01007387 */ /* 0x000fe80000100a00 */
[----:B--2---:R0:W-:Y:S04]  /*13430*/  STL.64 [R1+0xc90], R8 ;  /* 0x000c900801007387 */ /* 0x0041e80000100a00 */
[----:B0-----:R-:W3:Y:S04]  /*13440*/  LDL.LU R8, [R1+0x220] ;  /* 0x0002200001087983 */ /* 0x001ee80000300800 */
[----:B------:R-:W3:Y:S04]  /*13450*/  LDL.LU R9, [R1+0x224] ;  /* 0x0002240001097983 */ /* 0x000ee80000300800 */
[----:B------:R-:W3:Y:S04]  /*13460*/  LDL.LU R10, [R1+0x228] ;  /* 0x00022800010a7983 */ /* 0x000ee80000300800 */
[----:B------:R-:W3:Y:S04]  /*13470*/  LDL.LU R11, [R1+0x22c] ;  /* 0x00022c00010b7983 */ /* 0x000ee80000300800 */
[----:B------:R0:W-:Y:S04]  /*13480*/  STL.64 [R1+0xca0], R6 ;  /* 0x000ca00601007387 */ /* 0x0001e80000100a00 */
[----:B0-----:R-:W2:Y:S04]  /*13490*/  LDL.LU.64 R6, [R1+0x58] ;  /* 0x0000580001067983 */ /* 0x001ea80000300a00 */
[----:B------:R0:W-:Y:S04]  /*134a0*/  STL.64 [R1+0x4c0], R16 ;  /* 0x0004c01001007387 */ /* 0x0001e80000100a00 */
[----:B------:R1:W-:Y:S04]  /*134b0*/  STL.64 [R1+0x4c8], R18 ;  /* 0x0004c81201007387 */ /* 0x0003e80000100a00 */
[----:B0-----:R-:W4:Y:S04]  /*134c0*/  LDL.LU R16, [R1+0xa0] ;  /* 0x0000a00001107983 */ /* 0x001f280000300800 */
        /* <DEDUP_REMOVED lines=9> */
[----:B---3--:R-:W-:Y:S03]  /*13560*/  HMMA.16816.F32 R8, R12, R26, R8 ;  /* 0x0000001a0c08723c */ /* 0x008fe60000001808 */
[----:B----4-:R-:W-:Y:S04]  /*13570*/  STL.64 [R1+0xc30], R18 ;  /* 0x000c301201007387 */ /* 0x010fe80000100a00 */
[----:B--2---:R-:W-:Y:S04]  /*13580*/  STL.64 [R1+0xc28], R16 ;  /* 0x000c281001007387 */ /* 0x004fe80000100a00 */
[----:B------:R-:W2:Y:S08]  /*13590*/  LDL.LU.64 R22, [R1+0x38] ;  /* 0x0000380001167983 */ /* 0x000eb00000300a00 */
[----:B------:R0:W-:Y:S04]  /*135a0*/  STL.64 [R1+0x220], R8 ;  /* 0x0002200801007387 */ /* 0x0001e80000100a00 */
[----:B------:R-:W-:Y:S01]  /*135b0*/  STL.64 [R1+0x228], R10 ;  /* 0x0002280a01007387 */ /* 0x000fe20000100a00 */
[----:B0-----:R-:W-:-:S02]  /*135c0*/  IMAD.MOV.U32 R9, RZ, RZ, R26 ;  /* 0x000000ffff097224 */ /* 0x001fc400078e001a */
[----:B------:R-:W-:Y:S02]  /*135d0*/  IMAD.MOV.U32 R8, RZ, RZ, R27 ;  /* 0x000000ffff087224 */ /* 0x000fe400078e001b */
[----:B------:R-:W3:Y:S04]  /*135e0*/  LDL.LU.64 R26, [R1+0xce8] ;  /* 0x000ce800011a7983 */ /* 0x000ee80000300a00 */
[----:B------:R-:W3:Y:S02]  /*135f0*/  LDL.LU.64 R24, [R1+0xce0] ;  /* 0x000ce00001187983 */ /* 0x000ee40000300a00 */
[----:B---3--:R-:W-:-:S15]  /*13600*/  HMMA.16816.F32 R24, R12, R6, R24 ;  /* 0x000000060c18723c */ /* 0x008fde0000001818 */
[----:B------:R-:W-:-:S04]  /*13610*/  NOP ;  /* 0x0000000000007918 */ /* 0x000fc80000000000 */
[----:B------:R-:W-:Y:S04]  /*13620*/  STL.64 [R1+0x210], R24 ;  /* 0x0002101801007387 */ /* 0x000fe80000100a00 */
[----:B------:R0:W-:Y:S04]  /*13630*/  STL.64 [R1+0x218], R26 ;  /* 0x0002181a01007387 */ /* 0x0001e80000100a00 */
[----:B0-----:R-:W3:Y:S04]  /*13640*/  LDL.LU.64 R26, [R1+0xcd8] ;  /* 0x000cd800011a7983 */ /* 0x001ee80000300a00 */
[----:B------:R-:W3:Y:S01]  /*13650*/  LDL.LU.64 R24, [R1+0xcd0] ;  /* 0x000cd00001187983 */ /* 0x000ee20000300a00 */
[----:B------:R-:W-:-:S02]  /*13660*/  IMAD.MOV.U32 R18, RZ, RZ, R5 ;  /* 0x000000ffff127224 */ /* 0x000fc400078e0005 */
[----:B------:R-:W-:Y:S02]  /*13670*/  IMAD.MOV.U32 R19, RZ, RZ, R4 ;  /* 0x000000ffff137224 */ /* 0x000fe400078e0004 */
[----:B------:R-:W-:Y:S02]  /*13680*/  IMAD.MOV.U32 R17, RZ, RZ, R6 ;  /* 0x000000ffff117224 */ /* 0x000fe400078e0006 */
[----:B------:R-:W-:-:S03]  /*13690*/  IMAD.MOV.U32 R16, RZ, RZ, R7 ;  /* 0x000000ffff107224 */ /* 0x000fc600078e0007 */
[----:B---3--:R-:W-:Y:S01]  /*136a0*/  HMMA.16816.F32 R4, R12, R18, R24 ;  /* 0x000000120c04723c */ /* 0x008fe20000001818 */
[----:B------:R-:W3:-:S15]  /*136b0*/  LDL.LU R24, [R1+0xf0] ;  /* 0x0000f00001187983 */ /* 0x000ede0000300800 */
[----:B------:R-:W-:-:S03]  /*136c0*/  NOP ;  /* 0x0000000000007918 */ /* 0x000fc60000000000 */
[----:B------:R0:W-:Y:S04]  /*136d0*/  STL.64 [R1+0x200], R4 ;  /* 0x0002000401007387 */ /* 0x0001e80000100a00 */
[----:B------:R1:W-:Y:S04]  /*136e0*/  STL.64 [R1+0x208], R6 ;  /* 0x0002080601007387 */ /* 0x0003e80000100a00 */
[----:B------:R-:W3:Y:S04]  /*136f0*/  LDL.LU R25, [R1+0xf4] ;  /* 0x0000f40001197983 */ /* 0x000ee80000300800 */
[----:B------:R-:W4:Y:S04]  /*13700*/  LDL.LU R26, [R1+0xf8] ;  /* 0x0000f800011a7983 */ /* 0x000f280000300800 */
[----:B------:R-:W4:Y:S04]  /*13710*/  LDL.LU R27, [R1+0xfc] ;  /* 0x0000fc00011b7983 */ /* 0x000f280000300800 */
[----:B0-----:R-:W2:Y:S04]  /*13720*/  LDL.LU R4, [R1+0x1d0] ;  /* 0x0001d00001047983 */ /* 0x001ea80000300800 */
[----:B------:R-:W2:Y:S04]  /*13730*/  LDL.LU R5, [R1+0x1d4] ;  /* 0x0001d40001057983 */ /* 0x000ea80000300800 */
[----:B-1----:R-:W2:Y:S04]  /*13740*/  LDL.LU R6, [R1+0x1d8] ;  /* 0x0001d80001067983 */ /* 0x002ea80000300800 */
[----:B------:R-:W2:Y:S04]  /*13750*/  LDL.LU R7, [R1+0x1dc] ;  /* 0x0001dc0001077983 */ /* 0x000ea80000300800 */
[----:B--2---:R-:W-:Y:S04]  /*13760*/  STL.64 [R1+0xcb0], R6 ;  /* 0x000cb00601007387 */ /* 0x004fe80000100a00 */
[----:B------:R0:W-:Y:S04]  /*13770*/  STL.64 [R1+0xca8], R4 ;  /* 0x000ca80401007387 */ /* 0x0001e80000100a00 */
[----:B0-----:R-:W2:Y:S04]  /*13780*/  LDL.LU R4, [R1+0x1e0] ;  /* 0x0001e00001047983 */ /* 0x001ea80000300800 */
[----:B------:R-:W2:Y:S04]  /*13790*/  LDL.LU R5, [R1+0x1e4] ;  /* 0x0001e40001057983 */ /* 0x000ea80000300800 */
[----:B------:R-:W2:Y:S04]  /*137a0*/  LDL.LU R6, [R1+0x1e8] ;  /* 0x0001e80001067983 */ /* 0x000ea80000300800 */
[----:B------:R-:W2:Y:S04]  /*137b0*/  LDL.LU R7, [R1+0x1ec] ;  /* 0x0001ec0001077983 */ /* 0x000ea80000300800 */
[----:B--2---:R-:W-:Y:S04]  /*137c0*/  STL.64 [R1+0xcc8], R6 ;  /* 0x000cc80601007387 */ /* 0x004fe80000100a00 */
[----:B------:R0:W-:Y:S04]  /*137d0*/  STL.64 [R1+0xcc0], R4 ;  /* 0x000cc00401007387 */ /* 0x0001e80000100a00 */
[----:B0-----:R-:W2:Y:S04]  /*137e0*/  LDL.LU R4, [R1+0x1f0] ;  /* 0x0001f00001047983 */ /* 0x001ea80000300800 */
[----:B------:R-:W2:Y:S04]  /*137f0*/  LDL.LU R5, [R1+0x1f4] ;  /* 0x0001f40001057983 */ /* 0x000ea80000300800 */
[----:B------:R-:W2:Y:S04]  /*13800*/  LDL.LU R6, [R1+0x1f8] ;  /* 0x0001f80001067983 */ /* 0x000ea80000300800 */
[----:B------:R-:W2:Y:S04]  /*13810*/  LDL.LU R7, [R1+0x1fc] ;  /* 0x0001fc0001077983 */ /* 0x000ea80000300800 */
[----:B------:R-:W2:Y:S04]  /*13820*/  LDL.LU.64 R10, [R1+0x18] ;  /* 0x00001800010a7983 */ /* 0x000ea80000300a00 */
[----:B----4-:R-:W-:Y:S04]  /*13830*/  STL.64 [R1+0xc88], R26 ;  /* 0x000c881a01007387 */ /* 0x010fe80000100a00 */
[----:B---3--:R0:W-:Y:S04]  /*13840*/  STL.64 [R1+0xc80], R24 ;  /* 0x000c801801007387 */ /* 0x0081e80000100a00 */
[----:B0-----:R-:W3:Y:S04]  /*13850*/  LDL.LU R24, [R1+0x1c0] ;  /* 0x0001c00001187983 */ /* 0x001ee80000300800 */
[----:B------:R-:W3:Y:S04]  /*13860*/  LDL.LU R25, [R1+0x1c4] ;  /* 0x0001c40001197983 */ /* 0x000ee80000300800 */
[----:B------:R-:W3:Y:S04]  /*13870*/  LDL.LU R26, [R1+0x1c8] ;  /* 0x0001c800011a7983 */ /* 0x000ee80000300800 */
[----:B------:R-:W3:Y:S04]  /*13880*/  LDL.LU R27, [R1+0x1cc] ;  /* 0x0001cc00011b7983 */ /* 0x000ee80000300800 */
[----:B------:R0:W-:Y:S02]  /*13890*/  STL.64 [R1+0xc40], R18 ;  /* 0x000c401201007387 */ /* 0x0001e40000100a00 */
[----:B0-----:R-:W-:-:S02]  /*138a0*/  IMAD.MOV.U32 R18, RZ, RZ, R17 ;  /* 0x000000ffff127224 */ /* 0x001fc400078e0011 */
[----:B------:R-:W-:Y:S02]  /*138b0*/  IMAD.MOV.U32 R19, RZ, RZ, R16 ;  /* 0x000000ffff137224 */ /* 0x000fe400078e0010 */
[----:B------:R-:W-:-:S03]  /*138c0*/  IMAD.MOV.U32 R17, RZ, RZ, R22 ;  /* 0x000000ffff117224 */ /* 0x000fc600078e0016 */
[----:B------:R-:W-:Y:S01]  /*138d0*/  STL.64 [R1+0xc58], R18 ;  /* 0x000c581201007387 */ /* 0x000fe20000100a00 */
[----:B------:R-:W-:Y:S01]  /*138e0*/  MOV R16, R23 ;  /* 0x0000001700107202 */ /* 0x000fe20000000f00 */
        /* <DEDUP_REMOVED lines=12> */
[----:B------:R-:W2:Y:S04]  /*139b0*/  LDL.LU.64 R4, [R1+0xca8] ;  /* 0x000ca80001047983 */ /* 0x000ea80000300a00 */
[----:B------:R0:W-:Y:S04]  /*139c0*/  STL.64 [R1+0xc38], R22 ;  /* 0x000c381601007387 */ /* 0x0001e80000100a00 */
[----:B------:R-:W4:Y:S04]  /*139d0*/  LDL.LU R20, [R1+0xc0] ;  /* 0x0000c00001147983 */ /* 0x000f280000300800 */
[----:B------:R-:W4:Y:S04]  /*139e0*/  LDL.LU R21, [R1+0xc4] ;  /* 0x0000c40001157983 */ /* 0x000f280000300800 */
[----:B0-----:R-:W2:Y:S04]  /*139f0*/  LDL.LU R22, [R1+0xc8] ;  /* 0x0000c80001167983 */ /* 0x001ea80000300800 */
[----:B------:R-:W2:Y:S04]  /*13a00*/  LDL.LU R23, [R1+0xcc] ;  /* 0x0000cc0001177983 */ /* 0x000ea80000300800 */
[----:B--2---:R-:W-:Y:S04]  /*13a10*/  STL.64 [R1+0xc50], R22 ;  /* 0x000c501601007387 */ /* 0x004fe80000100a00 */
[----:B----4-:R0:W-:Y:S04]  /*13a20*/  STL.64 [R1+0xc48], R20 ;  /* 0x000c481401007387 */ /* 0x0101e80000100a00 */
[----:B0-----:R-:W2:Y:S04]  /*13a30*/  LDL.LU R20, [R1+0xd0] ;  /* 0x0000d00001147983 */ /* 0x001ea80000300800 */
[----:B------:R-:W2:Y:S04]  /*13a40*/  LDL.LU R21, [R1+0xd4] ;  /* 0x0000d40001157983 */ /* 0x000ea80000300800 */
[----:B------:R-:W4:Y:S04]  /*13a50*/  LDL.LU R22, [R1+0xd8] ;  /* 0x0000d80001167983 */ /* 0x000f280000300800 */
[----:B------:R-:W4:Y:S01]  /*13a60*/  LDL.LU R23, [R1+0xdc] ;  /* 0x0000dc0001177983 */ /* 0x000f220000300800 */
[----:B------:R-:W-:Y:S03]  /*13a70*/  HMMA.16816.F32 R4, R12, R10, R4 ;  /* 0x0000000a0c04723c */ /* 0x000fe60000001804 */
[----:B----4-:R-:W-:Y:S04]  /*13a80*/  STL.64 [R1+0xc68], R22 ;  /* 0x000c681601007387 */ /* 0x010fe80000100a00 */
[----:B--2---:R0:W-:Y:S04]  /*13a90*/  STL.64 [R1+0xc60], R20 ;  /* 0x000c601401007387 */ /* 0x0041e80000100a00 */
[----:B0-----:R-:W2:Y:S04]  /*13aa0*/  LDL.LU R20, [R1+0xe0] ;  /* 0x0000e00001147983 */ /* 0x001ea80000300800 */
[----:B------:R-:W2:Y:S04]  /*13ab0*/  LDL.LU R21, [R1+0xe4] ;  /* 0x0000e40001157983 */ /* 0x000ea80000300800 */
[----:B------:R-:W2:Y:S04]  /*13ac0*/  LDL.LU R22, [R1+0xe8] ;  /* 0x0000e80001167983 */ /* 0x000ea80000300800 */
[----:B------:R-:W2:Y:S04]  /*13ad0*/  LDL.LU R23, [R1+0xec] ;  /* 0x0000ec0001177983 */ /* 0x000ea80000300800 */
[----:B------:R0:W-:Y:S04]  /*13ae0*/  STL.64 [R1+0x1d0], R4 ;  /* 0x0001d00401007387 */ /* 0x0001e80000100a00 */
[----:B------:R1:W-:Y:S01]  /*13af0*/  STL.64 [R1+0x1d8], R6 ;  /* 0x0001d80601007387 */ /* 0x0003e20000100a00 */
[----:B0-----:R-:W-:-:S03]  /*13b00*/  IMAD.MOV.U32 R5, RZ, RZ, R10 ;  /* 0x000000ffff057224 */ /* 0x001fc600078e000a */
[----:B-1----:R-:W4:Y:S01]  /*13b10*/  LDL.LU.64 R6, [R1+0xca0] ;  /* 0x000ca00001067983 */ /* 0x002f220000300a00 */
[----:B------:R-:W-:-:S03]  /*13b20*/  IMAD.MOV.U32 R4, RZ, RZ, R11 ;  /* 0x000000ffff047224 */ /* 0x000fc600078e000b */
[----:B------:R-:W3:Y:S01]  /*13b30*/  LDL.LU.64 R10, [R1+0xc98] ;  /* 0x000c9800010a7983 */ /* 0x000ee20000300a00 */
[----:B------:R-:W-:Y:S02]  /*13b40*/  IMAD.MOV.U32 R18, RZ, RZ, R9 ;  /* 0x000000ffff127224 */ /* 0x000fe400078e0009 */
[----:B------:R-:W-:Y:S02]  /*13b50*/  IMAD.MOV.U32 R19, RZ, RZ, R8 ;  /* 0x000000ffff137224 */ /* 0x000fe400078e0008 */
[----:B------:R-:W2:Y:S01]  /*13b60*/  LDL.LU.64 R8, [R1+0xc90] ;  /* 0x000c900001087983 */ /* 0x000ea20000300a00 */
[----:B---3--:R-:W-:-:S15]  /*13b70*/  HMMA.16816.F32 R24, R12, R10, R24 ;  /* 0x0000000a0c18723c */ /* 0x008fde0000001818 */
[----:B------:R-:W-:-:S04]  /*13b80*/  NOP ;  /* 0x0000000000007918 */ /* 0x000fc80000000000 */
[----:B------:R-:W-:Y:S04]  /*13b90*/  STL.64 [R1+0x1c0], R24 ;  /* 0x0001c01801007387 */ /* 0x000fe80000100a00 */
[----:B------:R0:W-:Y:S04]  /*13ba0*/  STL.64 [R1+0x1c8], R26 ;  /* 0x0001c81a01007387 */ /* 0x0001e80000100a00 */
[----:B0-----:R-:W4:Y:S04]  /*13bb0*/  LDL.LU.64 R26, [R1+0xc88] ;  /* 0x000c8800011a7983 */ /* 0x001f280000300a00 */
[----:B------:R-:W4:Y:S02]  /*13bc0*/  LDL.LU.64 R24, [R1+0xc80] ;  /* 0x000c800001187983 */ /* 0x000f240000300a00 */
[----:B----4-:R-:W-:Y:S02]  /*13bd0*/  HMMA.16816.F32 R12, R12, R6, R24 ;  /* 0x000000060c0c723c */ /* 0x010fe40000001818 */
[----:B------:R-:W2:Y:S04]  /*13be0*/  LDL.LU.64 R26, [R1+0xc78] ;  /* 0x000c7800011a7983 */ /* 0x000ea80000300a00 */
[----:B------:R-:W2:-:S13]  /*13bf0*/  LDL.LU.64 R24, [R1+0xc70] ;  /* 0x000c700001187983 */ /* 0x000e9a0000300a00 */
[----:B------:R-:W-:Y:S04]  /*13c00*/  STL.64 [R1+0x4a0], R12 ;  /* 0x0004a00c01007387 */ /* 0x000fe80000100a00 */
[----:B------:R0:W-:Y:S02]  /*13c10*/  STL.64 [R1+0x4a8], R14 ;  /* 0x0004a80e01007387 */ /* 0x0001e40000100a00 */
[----:B0-----:R-:W-:Y:S02]  /*13c20*/  IMAD.MOV.U32 R14, RZ, RZ, R17 ;  /* 0x000000ffff0e7224 */ /* 0x001fe400078e0011 */
[----:B------:R-:W-:Y:S02]  /*13c30*/  IMAD.MOV.U32 R15, RZ, RZ, R16 ;  /* 0x000000ffff0f7224 */ /* 0x000fe400078e0010 */
[----:B--2---:R-:W-:Y:S01]  /*13c40*/  HMMA.16816.F32 R16, R24, R18, R20 ;  /* 0x000000121810723c */ /* 0x004fe20000001814 */
[----:B------:R-:W2:Y:S04]  /*13c50*/  LDL.LU.64 R22, [R1+0xc68] ;  /* 0x000c680001167983 */ /* 0x000ea80000300a00 */
[----:B------:R-:W2:-:S14]  /*13c60*/  LDL.LU.64 R20, [R1+0xc60] ;  /* 0x000c600001147983 */ /* 0x000e9c0000300a00 */
[----:B------:R-:W-:Y:S04]  /*13c70*/  STL.64 [R1+0x580], R16 ;  /* 0x0005801001007387 */ /* 0x000fe80000100a00 */
[----:B------:R0:W-:Y:S04]  /*13c80*/  STL.64 [R1+0x588], R18 ;  /* 0x0005881201007387 */ /* 0x0001e80000100a00 */
[----:B0-----:R-:W2:Y:S02]  /*13c90*/  LDL.LU.64 R18, [R1+0xc58] ;  /* 0x000c580001127983 */ /* 0x001ea40000300a00 */
[----:B--2---:R-:W-:Y:S02]  /*13ca0*/  HMMA.16816.F32 R16, R24, R18, R20 ;  /* 0x000000121810723c */ /* 0x004fe40000001814 */
[----:B------:R-:W2:Y:S04]  /*13cb0*/  LDL.LU.64 R22, [R1+0xc50] ;  /* 0x000c500001167983 */ /* 0x000ea80000300a00 */
[----:B------:R-:W2:-:S13]  /*13cc0*/  LDL.LU.64 R20, [R1+0xc48] ;  /* 0x000c480001147983 */ /* 0x000e9a0000300a00 */
        /* <DEDUP_REMOVED lines=10> */
[----:B---3--:R-:W-:Y:S02]  /*13d70*/  HMMA.16816.F32 R12, R24, R14, R16 ;  /* 0x0000000e180c723c */ /* 0x008fe40000001810 */
[----:B------:R-:W2:Y:S04]  /*13d80*/  LDL.LU.64 R18, [R1+0xc20] ;  /* 0x000c200001127983 */ /* 0x000ea80000300a00 */
[----:B------:R-:W2:-:S13]  /*13d90*/  LDL.LU.64 R16, [R1+0xc18] ;  /* 0x000c180001107983 */ /* 0x000e9a0000300a00 */
[----:B------:R0:W-:Y:S04]  /*13da0*/  STL.64 [R1+0x4b0], R12 ;  /* 0x0004b00c01007387 */ /* 0x0001e80000100a00 */
[----:B------:R-:W-:Y:S04]  /*13db0*/  STL.64 [R1+0x4b8], R14 ;  /* 0x0004b80e01007387 */ /* 0x000fe80000100a00 */
[----:B0-----:R-:W3:Y:S04]  /*13dc0*/  LDL.LU R12, [R1+0x5b4] ;  /* 0x0005b400010c7983 */ /* 0x001ee80000300800 */
[----:B------:R-:W3:Y:S01]  /*13dd0*/  LDL.LU R13, [R1+0x970] ;  /* 0x00097000010d7983 */ /* 0x000ee20000300800 */
[----:B--2---:R-:W-:-:S15]  /*13de0*/  HMMA.16816.F32 R16, R24, R22, R16 ;  /* 0x000000161810723c */ /* 0x004fde0000001810 */
[----:B------:R-:W-:-:S04]  /*13df0*/  NOP ;  /* 0x0000000000007918 */ /* 0x000fc80000000000 */
[----:B------:R-:W-:Y:S04]  /*13e00*/  STL.64 [R1+0x520], R16 ;  /* 0x0005201001007387 */ /* 0x000fe80000100a00 */
[----:B------:R-:W-:Y:S04]  /*13e10*/  STL.64 [R1+0x528], R18 ;  /* 0x0005281201007387 */ /* 0x000fe80000100a00 */
[----:B---3--:R0:W-:Y:S04]  /*13e20*/  STL.64 [R1+0xb98], R12 ;  /* 0x000b980c01007387 */ /* 0x0081e80000100a00 */
[----:B0-----:R-:W2:Y:S04]  /*13e30*/  LDL.LU R12, [R1+0x694] ;  /* 0x00069400010c7983 */ /* 0x001ea80000300800 */
[----:B------:R-:W2:Y:S04]  /*13e40*/  LDL.LU R13, [R1+0x998] ;  /* 0x00099800010d7983 */ /* 0x000ea80000300800 */
[----:B--2---:R0:W-:Y:S04]  /*13e50*/  STL.64 [R1+0xba0], R12 ;  /* 0x000ba00c01007387 */ /* 0x0041e80000100a00 */
[----:B0-----:R-:W2:Y:S04]  /*13e60*/  LDL.LU R12, [R1+0x990] ;  /* 0x00099000010c7983 */ /* 0x001ea80000300800 */
[----:B------:R-:W3:Y:S04]  /*13e70*/  LDL.LU R13, [R1+0x69c] ;  /* 0x00069c00010d7983 */ /* 0x000ee80000300800 */
[----:B---3--:R0:W-:Y:S04]  /*13e80*/  STL [R1+0xbac], R13 ;  /* 0x000bac0d01007387 */ /* 0x0081e80000100800 */
[----:B0-----:R-:W2:Y:S04]  /*13e90*/  LDL.LU R13, [R1+0x950] ;  /* 0x00095000010d7983 */ /* 0x001ea80000300800 */
[----:B--2---:R0:W-:Y:S04]  /*13ea0*/  STL.64 [R1+0xbb0], R12 ;  /* 0x000bb00c01007387 */ /* 0x0041e80000100a00 */
[----:B0-----:R-:W2:Y:S04]  /*13eb0*/  LDL.LU R12, [R1+0x964] ;  /* 0x00096400010c7983 */ /* 0x001ea80000300800 */
[----:B------:R-:W2:Y:S04]  /*13ec0*/  LDL.LU R13, [R1+0x98c] ;  /* 0x00098c00010d7983 */ /* 0x000ea80000300800 */
[----:B--2---:R0:W-:Y:S04]  /*13ed0*/  STL.64 [R1+0xbb8], R12 ;  /* 0x000bb80c01007387 */ /* 0x0041e80000100a00 */
[----:B0-----:R-:W2:Y:S04]  /*13ee0*/  LDL.LU R12, [R1+0x96c] ;  /* 0x00096c00010c7983 */ /* 0x001ea80000300800 */
[----:B------:R-:W2:Y:S04]  /*13ef0*/  LDL.LU R13, [R1+0x988] ;  /* 0x00098800010d7983 */ /* 0x000ea80000300800 */
[----:B--2---:R0:W-:Y:S04]  /*13f00*/  STL.64 [R1+0xbc0], R12 ;  /* 0x000bc00c01007387 */ /* 0x0041e80000100a00 */
[----:B0-----:R-:W2:Y:S04]  /*13f10*/  LDL.LU R12, [R1+0x974] ;  /* 0x00097400010c7983 */ /* 0x001ea80000300800 */
[----:B------:R-:W2:Y:S04]  /*13f20*/  LDL.LU R13, [R1+0x984] ;  /* 0x00098400010d7983 */ /* 0x000ea80000300800 */
[----:B------:R-:W3:Y:S04]  /*13f30*/  LDL.LU R14, [R1+0x5b8] ;  /* 0x0005b800010e7983 */ /* 0x000ee80000300800 */
[----:B------:R-:W4:Y:S04]  /*13f40*/  LDL.LU R28, [R1+0x968] ;  /* 0x00096800011c7983 */ /* 0x000f280000300800 */
[----:B------:R-:W2:Y:S04]  /*13f50*/  LDL.LU R29, [R1+0x5bc] ;  /* 0x0005bc00011d7983 */ /* 0x000ea80000300800 */
[----:B------:R-:W3:Y:S04]  /*13f60*/  LDL.LU R15, [R1+0x5c0] ;  /* 0x0005c000010f7983 */ /* 0x000ee80000300800 */
[----:B---3--:R-:W-:Y:S04]  /*13f70*/  STL.64 [R1+0xbd0], R14 ;  /* 0x000bd00e01007387 */ /* 0x008fe80000100a00 */
[----:B--2---:R0:W-:Y:S04]  /*13f80*/  STL.64 [R1+0xbc8], R12 ;  /* 0x000bc80c01007387 */ /* 0x0041e80000100a00 */
[----:B0-----:R-:W2:Y:S01]  /*13f90*/  LDL.LU R12, [R1+0x70] ;  /* 0x00007000010c7983 */ /* 0x001ea20000300800 */
[----:B------:R-:W-:-:S02]  /*13fa0*/  IMAD.MOV.U32 R14, RZ, RZ, R2 ;  /* 0x000000ffff0e7224 */ /* 0x000fc400078e0002 */
[----:B------:R-:W-:Y:S02]  /*13fb0*/  IMAD.MOV.U32 R15, RZ, RZ, R3 ;  /* 0x000000ffff0f7224 */ /* 0x000fe400078e0003 */
[----:B------:R-:W-:Y:S02]  /*13fc0*/  IMAD.MOV.U32 R13, RZ, RZ, R0 ;  /* 0x000000ffff0d7224 */ /* 0x000fe400078e0000 */
[----:B------:R-:W3:Y:S04]  /*13fd0*/  LDL.LU R0, [R1+0xc14] ;  /* 0x000c140001007983 */ /* 0x000ee80000300800 */
[----:B------:R-:W3:Y:S04]  /*13fe0*/  LDL.LU R2, [R1+0xc10] ;  /* 0x000c100001027983 */ /* 0x000ee80000300800 */
[----:B------:R-:W3:Y:S04]  /*13ff0*/  LDL.LU R3, [R1+0xc0c] ;  /* 0x000c0c0001037983 */ /* 0x000ee80000300800 */
[----:B------:R-:W-:Y:S04]  /*14000*/  STL.64 [R1+0xbe0], R14 ;  /* 0x000be00e01007387 */ /* 0x000fe80000100a00 */
[----:B--2---:R0:W-:Y:S04]  /*14010*/  STL.64 [R1+0xbd8], R12 ;  /* 0x000bd80c01007387 */ /* 0x0041e80000100a00 */
[----:B0-----:R-:W2:Y:S04]  /*14020*/  LDL.LU R12, [R1+0x80] ;  /* 0x00008000010c7983 */ /* 0x001ea80000300800 */
[----:B------:R-:W2:Y:S01]  /*14030*/  LDL.LU R13, [R1+0x84] ;  /* 0x00008400010d7983 */ /* 0x000ea20000300800 */
[----:B------:R-:W-:-:S02]  /*14040*/  IMAD.MOV.U32 R14, RZ, RZ, R9 ;  /* 0x000000ffff0e7224 */ /* 0x000fc400078e0009 */
[----:B------:R-:W-:-:S05]  /*14050*/  IMAD.MOV.U32 R15, RZ, RZ, R8 ;  /* 0x000000ffff0f7224 */ /* 0x000fca00078e0008 */
[----:B------:R0:W-:Y:S02]  /*14060*/  STL.64 [R1+0xbf0], R14 ;  /* 0x000bf00e01007387 */ /* 0x0001e40000100a00 */
[----:B0-----:R-:W-:Y:S02]  /*14070*/  IMAD.MOV.U32 R15, RZ, RZ, R4 ;  /* 0x000000ffff0f7224 */ /* 0x001fe400078e0004 */
[----:B------:R-:W-:Y:S01]  /*14080*/  IMAD.MOV.U32 R14, RZ, RZ, R5 ;  /* 0x000000ffff0e7224 */ /* 0x000fe200078e0005 */
[----:B--2---:R-:W-:Y:S04]  /*14090*/  STL.64 [R1+0xbe8], R12 ;  /* 0x000be80c01007387 */ /* 0x004fe80000100a00 */
[----:B------:R-:W2:Y:S04]  /*140a0*/  LDL.LU R16, [R1+0x6a4] ;  /* 0x0006a40001107983 */ /* 0x000ea80000300800 */
[----:B------:R-:W2:Y:S04]  /*140b0*/  LDL.LU R4, [R1+0x5c4] ;  /* 0x0005c40001047983 */ /* 0x000ea80000300800 */
[----:B------:R-:W2:Y:S04]  /*140c0*/  LDL.LU R5, [R1+0x6ac] ;  /* 0x0006ac0001057983 */ /* 0x000ea80000300800 */
[----:B------:R-:W-:Y:S04]  /*140d0*/  STL.64 [R1+0xc00], R6 ;  /* 0x000c000601007387 */ /* 0x000fe80000100a00 */
[----:B--2---:R0:W-:Y:S04]  /*140e0*/  STL.64 [R1+0xbf8], R4 ;  /* 0x000bf80401007387 */ /* 0x0041e80000100a00 */
[----:B0-----:R-:W2:Y:S01]  /*140f0*/  LDL.LU R4, [R1+0x90] ;  /* 0x0000900001047983 */ /* 0x001ea20000300800 */
[----:B---3--:R-:W-:-:S02]  /*14100*/  IMAD.MOV.U32 R5, RZ, RZ, R3 ;  /* 0x000000ffff057224 */ /* 0x008fc400078e0003 */
[----:B------:R-:W-:Y:S02]  /*14110*/  IMAD.MOV.U32 R6, RZ, RZ, R2 ;  /* 0x000000ffff067224 */ /* 0x000fe400078e0002 */
[----:B------:R-:W-:Y:S01]  /*14120*/  IMAD.MOV.U32 R7, RZ, RZ, R0 ;  /* 0x000000ffff077224 */ /* 0x000fe200078e0000 */
        /* <DEDUP_REMOVED lines=10> */
[----:B------:R-:W3:Y:S01]  /*141d0*/  LDL.LU R0, [R1+0x8a8] ;  /* 0x0008a80001007983 */ /* 0x000ee20000300800 */
[----:B--2---:R-:W-:Y:S03]  /*141e0*/  HMMA.16816.F32 R12, R24, R14, R4 ;  /* 0x0000000e180c723c */ /* 0x004fe60000001804 */
[----:B------:R-:W2:Y:S04]  /*141f0*/  LDL.LU.64 R6, [R1+0xc00] ;  /* 0x000c000001067983 */ /* 0x000ea80000300a00 */
[----:B------:R-:W2:-:S12]  /*14200*/  LDL.LU.64 R4, [R1+0xbf8] ;  /* 0x000bf80001047983 */ /* 0x000e980000300a00 */
[----:B------:R-:W-:Y:S04]  /*14210*/  STL.64 [R1+0x510], R12 ;  /* 0x0005100c01007387 */ /* 0x000fe80000100a00 */
[----:B------:R0:W-:Y:S04]  /*14220*/  STL.64 [R1+0x518], R14 ;  /* 0x0005180e01007387 */ /* 0x0001e80000100a00 */
[----:B0-----:R-:W2:Y:S04]  /*14230*/  LDL.LU.64 R14, [R1+0xbf0] ;  /* 0x000bf000010e7983 */ /* 0x001ea80000300a00 */
[----:B------:R-:W2:Y:S04]  /*14240*/  LDL.LU.64 R12, [R1+0xbe8] ;  /* 0x000be800010c7983 */ /* 0x000ea80000300a00 */
[----:B------:R-:W3:Y:S01]  /*14250*/  LDL.LU R2, [R1+0x5dc] ;  /* 0x0005dc0001027983 */ /* 0x000ee20000300800 */
[----:B--2---:R-:W-:-:S15]  /*14260*/  HMMA.16816.F32 R12, R24, R10, R12 ;  /* 0x0000000a180c723c */ /* 0x004fde000000180c */
[----:B------:R-:W-:-:S04]  /*14270*/  NOP ;  /* 0x0000000000007918 */ /* 0x000fc80000000000 */
[----:B------:R-:W-:Y:S04]  /*14280*/  STL.64 [R1+0x500], R12 ;  /* 0x0005000c01007387 */ /* 0x000fe80000100a00 */
[----:B------:R0:W-:Y:S04]  /*14290*/  STL.64 [R1+0x508], R14 ;  /* 0x0005080e01007387 */ /* 0x0001e80000100a00 */
[----:B0-----:R-:W2:Y:S04]  /*142a0*/  LDL.LU.64 R14, [R1+0xbe0] ;  /* 0x000be000010e7983 */ /* 0x001ea80000300a00 */
[----:B------:R-:W2:Y:S04]  /*142b0*/  LDL.LU.64 R12, [R1+0xbd8] ;  /* 0x000bd800010c7983 */ /* 0x000ea80000300a00 */
[----:B------:R-:W3:Y:S04]  /*142c0*/  LDL.LU R10, [R1+0x5b0] ;  /* 0x0005b000010a7983 */ /* 0x000ee80000300800 */
[----:B------:R-:W3:Y:S01]  /*142d0*/  LDL.LU R11, [R1+0x978] ;  /* 0x00097800010b7983 */ /* 0x000ee20000300800 */
[----:B--2---:R-:W-:Y:S03]  /*142e0*/  HMMA.16816.F32 R24, R24, R6, R12 ;  /* 0x000000061818723c */ /* 0x004fe6000000180c */
[----:B------:R-:W2:Y:S04]  /*142f0*/  LDL.LU.64 R14, [R1+0xbd0] ;  /* 0x000bd000010e7983 */ /* 0x000ea80000300a00 */
[----:B------:R-:W2:-:S12]  /*14300*/  LDL.LU.64 R12, [R1+0xbc8] ;  /* 0x000bc800010c7983 */ /* 0x000e980000300a00 */
[----:B------:R0:W-:Y:S04]  /*14310*/  STL.64 [R1+0x4e0], R24 ;  /* 0x0004e01801007387 */ /* 0x0001e80000100a00 */
[----:B------:R1:W-:Y:S04]  /*14320*/  STL.64 [R1+0x4e8], R26 ;  /* 0x0004e81a01007387 */ /* 0x0003e80000100a00 */
[----:B0-----:R-:W3:Y:S04]  /*14330*/  LDL.LU R24, [R1+0x5a4] ;  /* 0x0005a40001187983 */ /* 0x001ee80000300800 */
[----:B------:R-:W3:Y:S04]  /*14340*/  LDL.LU R25, [R1+0x99c] ;  /* 0x00099c0001197983 */ /* 0x000ee80000300800 */
[----:B-1----:R-:W3:Y:S04]  /*14350*/  LDL.LU R26, [R1+0x5a8] ;  /* 0x0005a800011a7983 */ /* 0x002ee80000300800 */
[----:B------:R-:W3:Y:S04]  /*14360*/  LDL.LU R27, [R1+0x980] ;  /* 0x00098000011b7983 */ /* 0x000ee80000300800 */
[----:B------:R-:W3:Y:S04]  /*14370*/  LDL.LU R6, [R1+0x5ac] ;  /* 0x0005ac0001067983 */ /* 0x000ee80000300800 */
[----:B------:R-:W3:Y:S01]  /*14380*/  LDL.LU R7, [R1+0x97c] ;  /* 0x00097c0001077983 */ /* 0x000ee20000300800 */
[----:B--2---:R-:W-:-:S04]  /*14390*/  LOP3.LUT R13, R13, R12, RZ, 0x3c, !PT ;  /* 0x0000000c0d0d7212 */ /* 0x004fc800078e3cff */
[----:B------:R-:W-:-:S04]  /*143a0*/  LOP3.LUT R12, R13, R12, RZ, 0x3c, !PT ;  /* 0x0000000c0d0c7212 */ /* 0x000fc800078e3cff */
[----:B------:R-:W-:-:S05]  /*143b0*/  LOP3.LUT R13, R13, R12, RZ, 0x3c, !PT ;  /* 0x0000000c0d0d7212 */ /* 0x000fca00078e3cff */
[----:B------:R0:W-:Y:S04]  /*143c0*/  STL.64 [R1+0x58], R12 ;  /* 0x0000580c01007387 */ /* 0x0001e80000100a00 */
[----:B0-----:R-:W2:Y:S02]  /*143d0*/  LDL.LU.64 R12, [R1+0xbc0] ;  /* 0x000bc000010c7983 */ /* 0x001ea40000300a00 */
        /* <DEDUP_REMOVED lines=9> */
[----:B0-----:R-:W2:Y:S04]  /*14470*/  LDL.LU.64 R12, [R1+0xbb0] ;  /* 0x000bb000010c7983 */ /* 0x001ea80000300a00 */
[----:B--2---:R0:W-:Y:S04]  /*14480*/  STL.64 [R1+0x40], R12 ;  /* 0x0000400c01007387 */ /* 0x0041e80000100a00 */
[----:B0-----:R-:W2:Y:S01]  /*14490*/  LDL.LU R13, [R1+0xbac] ;  /* 0x000bac00010d7983 */ /* 0x001ea20000300800 */
[----:B---3--:R-:W-:-:S03]  /*144a0*/  IMAD.MOV.U32 R12, RZ, RZ, R3 ;  /* 0x000000ffff0c7224 */ /* 0x008fc600078e0003 */
[----:B------:R-:W3:Y:S04]  /*144b0*/  LDL.LU R3, [R1+0xba8] ;  /* 0x000ba80001037983 */ /* 0x000ee80000300800 */
[----:B--2---:R0:W-:Y:S04]  /*144c0*/  STL.64 [R1+0x38], R12 ;  /* 0x0000380c01007387 */ /* 0x0041e80000100a00 */
[----:B0-----:R-:W2:Y:S01]  /*144d0*/  LDL.LU.64 R12, [R1+0xba0] ;  /* 0x000ba000010c7983 */ /* 0x001ea20000300a00 */
[----:B------:R-:W-:Y:S02]  /*144e0*/  LOP3.LUT R25, R25, R24, RZ, 0x3c, !PT ;  /* 0x0000001819197212 */ /* 0x000fe400078e3cff */
[----:B--2---:R-:W-:-:S04]  /*144f0*/  LOP3.LUT R13, R13, R12, RZ, 0x3c, !PT ;  /* 0x0000000c0d0d7212 */ /* 0x004fc800078e3cff */
[----:B------:R-:W-:-:S04]  /*14500*/  LOP3.LUT R12, R13, R12, RZ, 0x3c, !PT ;  /* 0x0000000c0d0c7212 */ /* 0x000fc800078e3cff */
[----:B------:R-:W-:-:S05]  /*14510*/  LOP3.LUT R13, R13, R12, RZ, 0x3c, !PT ;  /* 0x0000000c0d0d7212 */ /* 0x000fca00078e3cff */
[----:B------:R0:W-:Y:S04]  /*14520*/  STL.64 [R1+0x30], R12 ;  /* 0x0000300c01007387 */ /* 0x0001e80000100a00 */
[----:B0-----:R-:W2:Y:S01]  /*14530*/  LDL.LU.64 R12, [R1+0xb98] ;  /* 0x000b9800010c7983 */ /* 0x001ea20000300a00 */
[----:B------:R-:W-:Y:S02]  /*14540*/  LOP3.LUT R24, R25, R24, RZ, 0x3c, !PT ;  /* 0x0000001819187212 */ /* 0x000fe400078e3cff */
[----:B------:R-:W-:Y:S02]  /*14550*/  LOP3.LUT R27, R27, R26, RZ, 0x3c, !PT ;  /* 0x0000001a1b1b7212 */ /* 0x000fe400078e3cff */
[----:B------:R-:W-:Y:S02]  /*14560*/  LOP3.LUT R7, R7, R6, RZ, 0x3c, !PT ;  /* 0x0000000607077212 */ /* 0x000fe400078e3cff */
[----:B------:R-:W-:-:S02]  /*14570*/  LOP3.LUT R25, R25, R24, RZ, 0x3c, !PT ;  /* 0x0000001819197212 */ /* 0x000fc400078e3cff */
[----:B------:R-:W-:Y:S02]  /*14580*/  LOP3.LUT R26, R27, R26, RZ, 0x3c, !PT ;  /* 0x0000001a1b1a7212 */ /* 0x000fe400078e3cff */
[----:B------:R-:W-:Y:S02]  /*14590*/  LOP3.LUT R6, R7, R6, RZ, 0x3c, !PT ;  /* 0x0000000607067212 */ /* 0x000fe400078e3cff */
[----:B------:R-:W-:Y:S02]  /*145a0*/  LOP3.LUT R27, R27, R26, RZ, 0x3c, !PT ;  /* 0x0000001a1b1b7212 */ /* 0x000fe400078e3cff */
[----:B------:R-:W-:Y:S01]  /*145b0*/  LOP3.LUT R7, R7, R6, RZ, 0x3c, !PT ;  /* 0x0000000607077212 */ /* 0x000fe200078e3cff */
[----:B------:R0:W-:Y:S04]  /*145c0*/  STL.64 [R1+0x28], R24 ;  /* 0x0000281801007387 */ /* 0x0001e80000100a00 */
[----:B------:R-:W-:Y:S04]  /*145d0*/  STL.64 [R1+0x20], R26 ;  /* 0x0000201a01007387 */ /* 0x000fe80000100a00 */
[----:B------:R4:W-:Y:S01]  /*145e0*/  STL.64 [R1+0x18], R6 ;  /* 0x0000180601007387 */ /* 0x0009e20000100a00 */
[----:B0-----:R-:W-:-:S02]  /*145f0*/  IMAD.MOV.U32 R24, RZ, RZ, R11 ;  /* 0x000000ffff187224 */ /* 0x001fc400078e000b */
[----:B------:R-:W-:Y:S02]  /*14600*/  IMAD.MOV.U32 R25, RZ, RZ, R10 ;  /* 0x000000ffff197224 */ /* 0x000fe400078e000a */
[----:B----4-:R-:W-:Y:S02]  /*14610*/  IMAD.MOV.U32 R6, RZ, RZ, R28 ;  /* 0x000000ffff067224 */ /* 0x010fe400078e001c */
[----:B---3--:R-:W-:Y:S01]  /*14620*/  IMAD.MOV.U32 R28, RZ, RZ, R3 ;  /* 0x000000ffff1c7224 */ /* 0x008fe200078e0003 */
[----:B------:R-:W-:Y:S01]  /*14630*/  STL.64 [R1+0x10], R24 ;  /* 0x0000101801007387 */ /* 0x000fe20000100a00 */
[----:B--2---:R-:W-:Y:S02]  /*14640*/  IMAD.MOV.U32 R10, RZ, RZ, R13 ;  /* 0x000000ffff0a7224 */ /* 0x004fe400078e000d */
[----:B------:R-:W-:-:S05]  /*14650*/  IMAD.MOV.U32 R11, RZ, RZ, R12 ;  /* 0x000000ffff0b7224 */ /* 0x000fca00078e000c */
[----:B------:R0:W-:Y:S04]  /*14660*/  STL.64 [R1+0x8], R10 ;  /* 0x0000080a01007387 */ /* 0x0001e80000100a00 */
[----:B------:R-:W2:Y:S01]  /*14670*/  LDL.LU R3, [R1+0xb94] ;  /* 0x000b940001037983 */ /* 0x000ea20000300800 */
[----:B------:R-:W-:Y:S02]  /*14680*/  LOP3.LUT R5, R5, R4, RZ, 0x3c, !PT ;  /* 0x0000000405057212 */ /* 0x000fe400078e3cff */
[----:B------:R-:W-:Y:S01]  /*14690*/  LOP3.LUT R9, R9, R8, RZ, 0x3c, !PT ;  /* 0x0000000809097212 */ /* 0x000fe200078e3cff */
[----:B------:R-:W-:Y:S01]  /*146a0*/  IMAD.MOV.U32 R7, RZ, RZ, R14 ;  /* 0x000000ffff077224 */ /* 0x000fe200078e000e */
[----:B------:R-:W-:Y:S02]  /*146b0*/  LOP3.LUT R4, R5, R4, RZ, 0x3c, !PT ;  /* 0x0000000405047212 */ /* 0x000fe400078e3cff */
[----:B------:R-:W-:Y:S01]  /*146c0*/  LOP3.LUT R8, R9, R8, RZ, 0x3c, !PT ;  /* 0x0000000809087212 */ /* 0x000fe200078e3cff */
[----:B------:R-:W-:-:S02]  /*146d0*/  IMAD.MOV.U32 R26, RZ, RZ, R16 ;  /* 0x000000ffff1a7224 */ /* 0x000fc400078e0010 */
[----:B------:R-:W-:Y:S01]  /*146e0*/  IMAD.MOV.U32 R27, RZ, RZ, R15 ;  /* 0x000000ffff1b7224 */ /* 0x000fe200078e000f */
[----:B------:R1:W-:Y:S01]  /*146f0*/  STL.64 [R1], R6 ;  /* 0x0000000601007387 */ /* 0x0003e20000100a00 */
[----:B------:R-:W-:Y:S02]  /*14700*/  LOP3.LUT R5, R5, R4, RZ, 0x3c, !PT ;  /* 0x0000000405057212 */ /* 0x000fe400078e3cff */
[----:B------:R-:W-:Y:S01]  /*14710*/  LOP3.LUT R9, R9, R8, RZ, 0x3c, !PT ;  /* 0x0000000809097212 */ /* 0x000fe200078e3cff */
[----:B------:R-:W-:Y:S01]  /*14720*/  STL.64 [R1+0xa70], R28 ;  /* 0x000a701c01007387 */ /* 0x000fe20000100a00 */
[----:B0-----:R-:W-:Y:S02]  /*14730*/  IMAD.MOV.U32 R10, RZ, RZ, R20 ;  /* 0x000000ffff0a7224 */ /* 0x001fe400078e0014 */
[----:B------:R-:W-:Y:S01]  /*14740*/  IMAD.MOV.U32 R11, RZ, RZ, R19 ;  /* 0x000000ffff0b7224 */ /* 0x000fe200078e0013 */
[----:B------:R-:W-:Y:S01]  /*14750*/  STL.64 [R1+0xa78], R26 ;  /* 0x000a781a01007387 */ /* 0x000fe20000100a00 */
[----:B------:R-:W-:-:S02]  /*14760*/  IMAD.MOV.U32 R12, RZ, RZ, R22 ;  /* 0x000000ffff0c7224 */ /* 0x000fc400078e0016 */
[----:B------:R-:W-:Y:S02]  /*14770*/  IMAD.MOV.U32 R13, RZ, RZ, R21 ;  /* 0x000000ffff0d7224 */ /* 0x000fe400078e0015 */
[----:B-1----:R-:W-:Y:S02]  /*14780*/  IMAD.MOV.U32 R6, RZ, RZ, R18 ;  /* 0x000000ffff067224 */ /* 0x002fe400078e0012 */
[----:B------:R-:W-:Y:S01]  /*14790*/  IMAD.MOV.U32 R7, RZ, RZ, R17 ;  /* 0x000000ffff077224 */ /* 0x000fe200078e0011 */
[----:B------:R-:W-:Y:S01]  /*147a0*/  STL.64 [R1+0xa80], R4 ;  /* 0x000a800401007387 */ /* 0x000fe20000100a00 */
[----:B------:R-:W-:Y:S02]  /*147b0*/  IMAD.MOV.U32 R14, RZ, RZ, R0 ;  /* 0x000000ffff0e7224 */ /* 0x000fe400078e0000 */
[----:B------:R-:W-:Y:S01]  /*147c0*/  IMAD.MOV.U32 R15, RZ, RZ, R23 ;  /* 0x000000ffff0f7224 */ /* 0x000fe200078e0017 */
[----:B------:R-:W-:Y:S04]  /*147d0*/  STL.64 [R1+0xa88], R6 ;  /* 0x000a880601007387 */ /* 0x000fe80000100a00 */
[----:B------:R-:W-:Y:S04]  /*147e0*/  STL.64 [R1+0xa90], R8 ;  /* 0x000a900801007387 */ /* 0x000fe80000100a00 */
[----:B------:R-:W-:Y:S04]  /*147f0*/  STL.64 [R1+0xa98], R10 ;  /* 0x000a980a01007387 */ /* 0x000fe80000100a00 */
[----:B------:R-:W-:Y:S04]  /*14800*/  STL.64 [R1+0xaa0], R12 ;  /* 0x000aa00c01007387 */ /* 0x000fe80000100a00 */
[----:B------:R0:W-:Y:S01]  /*14810*/  STL.64 [R1+0xaa8], R14 ;  /* 0x000aa80e01007387 */ /* 0x0001e20000100a00 */
[----:B--2---:R-:W-:-:S03]  /*14820*/  IMAD.MOV.U32 R16, RZ, RZ, R3 ;  /* 0x000000ffff107224 */ /* 0x004fc600078e0003 */
[----:B------:R-:W2:Y:S04]  /*14830*/  LDL.LU R3, [R1+0xb90] ;  /* 0x000b900001037983 */ /* 0x000ea80000300800 */
[----:B------:R-:W3:Y:S04]  /*14840*/  LDL.LU R19, [R1+0x5e0] ;  /* 0x0005e00001137983 */ /* 0x000ee80000300800 */
[----:B------:R-:W4:Y:S04]  /*14850*/  LDL.LU R20, [R1+0x5e4] ;  /* 0x0005e40001147983 */ /* 0x000f280000300800 */
[----:B------:R-:W4:Y:S04]  /*14860*/  LDL.LU R21, [R1+0x8b4] ;  /* 0x0008b40001157983 */ /* 0x000f280000300800 */
[----:B------:R-:W2:Y:S04]  /*14870*/  LDL.LU R22, [R1+0x5e8] ;  /* 0x0005e80001167983 */ /* 0x000ea80000300800 */
[----:B------:R-:W2:Y:S04]  /*14880*/  LDL.LU R23, [R1+0x8b8] ;  /* 0x0008b80001177983 */ /* 0x000ea80000300800 */
[----:B------:R-:W2:Y:S04]  /*14890*/  LDL.LU R24, [R1+0x5ec] ;  /* 0x0005ec0001187983 */ /* 0x000ea80000300800 */
[----:B------:R-:W2:Y:S04]  /*148a0*/  LDL.LU R25, [R1+0x8bc] ;  /* 0x0008bc0001197983 */ /* 0x000ea80000300800 */
[----:B------:R-:W2:Y:S04]  /*148b0*/  LDL.LU R0, [R1+0x8ec] ;  /* 0x0008ec0001007983 */ /* 0x000ea80000300800 */
        /* <DEDUP_REMOVED lines=11> */
[----:B--2---:R0:W-:Y:S04]  /*14970*/  STL [R1+0xb6c], R15 ;  /* 0x000b6c0f01007387 */ /* 0x0041e80000100800 */
[----:B0-----:R-:W2:Y:S04]  /*14980*/  LDL.LU R15, [R1+0x5fc] ;  /* 0x0005fc00010f7983 */ /* 0x001ea80000300800 */
[----:B--2---:R0:W-:Y:S04]  /*14990*/  STL.64 [R1+0xb70], R14 ;  /* 0x000b700e01007387 */ /* 0x0041e80000100a00 */
[----:B0-----:R-:W2:Y:S04]  /*149a0*/  LDL.LU R14, [R1+0x5f8] ;  /* 0x0005f800010e7983 */ /* 0x001ea80000300800 */
[----:B------:R-:W2:Y:S04]  /*149b0*/  LDL.LU R15, [R1+0x8c8] ;  /* 0x0008c800010f7983 */ /* 0x000ea80000300800 */
[----:B--2---:R0:W-:Y:S04]  /*149c0*/  STL.64 [R1+0xb78], R14 ;  /* 0x000b780e01007387 */ /* 0x0041e80000100a00 */
[----:B0-----:R-:W2:Y:S04]  /*149d0*/  LDL.LU R14, [R1+0x5f4] ;  /* 0x0005f400010e7983 */ /* 0x001ea80000300800 */
[----:B------:R-:W2:Y:S01]  /*149e0*/  LDL.LU R15, [R1+0x8c4] ;  /* 0x0008c400010f7983 */ /* 0x000ea20000300800 */
[----:B------:R-:W-:-:S02]  /*149f0*/  IMAD.MOV.U32 R17, RZ, RZ, R2 ;  /* 0x000000ffff117224 */ /* 0x000fc400078e0002 */
[----:B------:R-:W-:Y:S01]  /*14a00*/  IMAD.MOV.U32 R18, RZ, RZ, R3 ;  /* 0x000000ffff127224 */ /* 0x000fe200078e0003 */
[----:B--2---:R0:W-:Y:S04]  /*14a10*/  STL.64 [R1+0xb80], R14 ;  /* 0x000b800e01007387 */ /* 0x0041e80000100a00 */
[----:B0-----:R-:W2:Y:S04]  /*14a20*/  LDL.LU R15, [R1+0x5f0] ;  /* 0x0005f000010f7983 */ /* 0x001ea80000300800 */
[----:B------:R-:W2:Y:S04]  /*14a30*/  LDL.LU R12, [R1+0x630] ;  /* 0x00063000010c7983 */ /* 0x000ea80000300800 */
        /* <DEDUP_REMOVED lines=14> */
[----:B------:R0:W-:Y:S04]  /*14b20*/  STL.64 [R1+0xab0], R16 ;  /* 0x000ab01001007387 */ /* 0x0001e80000100a00 */
[----:B0-----:R-:W2:Y:S04]  /*14b30*/  LDL.LU R16, [R1+0x628] ;  /* 0x0006280001107983 */ /* 0x001ea80000300800 */
[----:B------:R-:W2:Y:S04]  /*14b40*/  LDL.LU R17, [R1+0x8f0] ;  /* 0x0008f00001117983 */ /* 0x000ea80000300800 */
[----:B------:R-:W2:Y:S01]  /*14b50*/  LDL.LU R3, [R1+0xb8c] ;  /* 0x000b8c0001037983 */ /* 0x000ea20000300800 */
[----:B----4-:R-:W-:-:S02]  /*14b60*/  LOP3.LUT R21, R21, R20, RZ, 0x3c, !PT ;  /* 0x0000001415157212 */ /* 0x010fc400078e3cff */
[----:B------:R-:W-:Y:S02]  /*14b70*/  LOP3.LUT R23, R23, R22, RZ, 0x3c, !PT ;  /* 0x0000001617177212 */ /* 0x000fe400078e3cff */
[----:B------:R-:W-:Y:S02]  /*14b80*/  LOP3.LUT R25, R25, R24, RZ, 0x3c, !PT ;  /* 0x0000001819197212 */ /* 0x000fe400078e3cff */
[----:B------:R-:W-:Y:S02]  /*14b90*/  LOP3.LUT R20, R21, R20, RZ, 0x3c, !PT ;  /* 0x0000001415147212 */ /* 0x000fe400078e3cff */
[----:B------:R-:W-:Y:S01]  /*14ba0*/  LOP3.LUT R22, R23, R22, RZ, 0x3c, !PT ;  /* 0x0000001617167212 */ /* 0x000fe200078e3cff */
[----:B---3--:R0:W-:Y:S01]  /*14bb0*/  STL.64 [R1+0xab8], R18 ;  /* 0x000ab81201007387 */ /* 0x0081e20000100a00 */
[----:B------:R-:W-:Y:S02]  /*14bc0*/  LOP3.LUT R21, R21, R20, RZ, 0x3c, !PT ;  /* 0x0000001415157212 */ /* 0x000fe400078e3cff */
[----:B------:R-:W-:-:S02]  /*14bd0*/  LOP3.LUT R24, R25, R24, RZ, 0x3c, !PT ;  /* 0x0000001819187212 */ /* 0x000fc400078e3cff */
[----:B------:R-:W-:Y:S02]  /*14be0*/  LOP3.LUT R23, R23, R22, RZ, 0x3c, !PT ;  /* 0x0000001617177212 */ /* 0x000fe400078e3cff */
[----:B------:R-:W-:Y:S01]  /*14bf0*/  LOP3.LUT R25, R25, R24, RZ, 0x3c, !PT ;  /* 0x0000001819197212 */ /* 0x000fe200078e3cff */
[----:B0-----:R-:W3:Y:S04]  /*14c00*/  LDL.LU R18, [R1+0x8e8] ;  /* 0x0008e80001127983 */ /* 0x001ee80000300800 */
[----:B------:R-:W4:Y:S04]  /*14c10*/  LDL.LU R19, [R1+0x624] ;  /* 0x0006240001137983 */ /* 0x000f280000300800 */
[----:B------:R0:W-:Y:S04]  /*14c20*/  STL.64 [R1+0xac0], R20 ;  /* 0x000ac01401007387 */ /* 0x0001e80000100a00 */
[----:B0-----:R-:W3:Y:S04]  /*14c30*/  LDL.LU R20, [R1+0x8e4] ;  /* 0x0008e40001147983 */ /* 0x001ee80000300800 */
[----:B------:R-:W3:Y:S04]  /*14c40*/  LDL.LU R21, [R1+0x620] ;  /* 0x0006200001157983 */ /* 0x000ee80000300800 */
[----:B------:R0:W-:Y:S04]  /*14c50*/  STL.64 [R1+0xac8], R22 ;  /* 0x000ac81601007387 */ /* 0x0001e80000100a00 */
[----:B0-----:R-:W3:Y:S04]  /*14c60*/  LDL.LU R22, [R1+0x618] ;  /* 0x0006180001167983 */ /* 0x001ee80000300800 */
[----:B------:R-:W3:Y:S04]  /*14c70*/  LDL.LU R23, [R1+0x61c] ;  /* 0x00061c0001177983 */ /* 0x000ee80000300800 */
[----:B------:R0:W-:Y:S04]  /*14c80*/  STL.64 [R1+0xad0], R24 ;  /* 0x000ad01801007387 */ /* 0x0001e80000100a00 */
[----:B0-----:R-:W3:Y:S04]  /*14c90*/  LDL.LU R24, [R1+0x60c] ;  /* 0x00060c0001187983 */ /* 0x001ee80000300800 */
[----:B------:R-:W3:Y:S01]  /*14ca0*/  LDL.LU R25, [R1+0x8dc] ;  /* 0x0008dc0001197983 */ /* 0x000ee20000300800 */
[----:B--2---:R-:W-:-:S03]  /*14cb0*/  IMAD.MOV.U32 R14, RZ, RZ, R3 ;  /* 0x000000ffff0e7224 */ /* 0x004fc600078e0003 */
[----:B------:R-:W2:Y:S04]  /*14cc0*/  LDL.LU R3, [R1+0xb88] ;  /* 0x000b880001037983 */ /* 0x000ea80000300800 */
        /* <DEDUP_REMOVED lines=14> */
[----:B------:R-:W-:-:S03]  /*14db0*/  IMAD.MOV.U32 R14, RZ, RZ, R3 ;  /* 0x000000ffff0e7224 */ /* 0x000fc600078e0003 */
[----:B------:R-:W3:Y:S04]  /*14dc0*/  LDL.LU R3, [R1+0xb68] ;  /* 0x000b680001037983 */ /* 0x000ee80000300800 */
[----:B--2---:R0:W-:Y:S04]  /*14dd0*/  STL.64 [R1+0x80], R14 ;  /* 0x0000800e01007387 */ /* 0x0041e80000100a00 */
[----:B0-----:R-:W2:Y:S02]  /*14de0*/  LDL.LU.64 R14, [R1+0xb60] ;  /* 0x000b6000010e7983 */ /* 0x001ea40000300a00 */
[----:B--2---:R-:W-:-:S04]  /*14df0*/  LOP3.LUT R15, R15, R14, RZ, 0x3c, !PT ;  /* 0x0000000e0f0f7212 */ /* 0x004fc800078e3cff */
[----:B------:R-:W-:-:S04]  /*14e00*/  LOP3.LUT R14, R15, R14, RZ, 0x3c, !PT ;  /* 0x0000000e0f0e7212 */ /* 0x000fc800078e3cff */
[----:B------:R-:W-:-:S05]  /*14e10*/  LOP3.LUT R15, R15, R14, RZ, 0x3c, !PT ;  /* 0x0000000e0f0f7212 */ /* 0x000fca00078e3cff */
[----:B------:R0:W-:Y:S04]  /*14e20*/  STL.64 [R1+0x88], R14 ;  /* 0x0000880e01007387 */ /* 0x0001e80000100a00 */
[----:B0-----:R-:W2:Y:S01]  /*14e30*/  LDL.LU.64 R14, [R1+0xb58] ;  /* 0x000b5800010e7983 */ /* 0x001ea20000300a00 */
[----:B---3--:R-:W-:-:S04]  /*14e40*/  LOP3.LUT R25, R25, R24, RZ, 0x3c, !PT ;  /* 0x0000001819197212 */ /* 0x008fc800078e3cff */
[----:B------:R-:W-:-:S04]  /*14e50*/  LOP3.LUT R24, R25, R24, RZ, 0x3c, !PT ;  /* 0x0000001819187212 */ /* 0x000fc800078e3cff */
[----:B------:R-:W-:Y:S02]  /*14e60*/  LOP3.LUT R25, R25, R24, RZ, 0x3c, !PT ;  /* 0x0000001819197212 */ /* 0x000fe400078e3cff */
[----:B--2---:R-:W-:-:S04]  /*14e70*/  LOP3.LUT R15, R15, R14, RZ, 0x3c, !PT ;  /* 0x0000000e0f0f7212 */ /* 0x004fc800078e3cff */
[----:B------:R-:W-:-:S04]  /*14e80*/  LOP3.LUT R14, R15, R14, RZ, 0x3c, !PT ;  /* 0x0000000e0f0e7212 */ /* 0x000fc800078e3cff */
[----:B------:R-:W-:-:S05]  /*14e90*/  LOP3.LUT R15, R15, R14, RZ, 0x3c, !PT ;  /* 0x0000000e0f0f7212 */ /* 0x000fca00078e3cff */
[----:B------:R0:W-:Y:S04]  /*14ea0*/  STL.64 [R1+0x90], R14 ;  /* 0x0000900e01007387 */ /* 0x0001e80000100a00 */
[----:B0-----:R-:W2:Y:S04]  /*14eb0*/  LDL.LU.64 R14, [R1+0xb50] ;  /* 0x000b5000010e7983 */ /* 0x001ea80000300a00 */
[----:B------:R0:W-:Y:S02]  /*14ec0*/  STL.64 [R1+0x198], R24 ;  /* 0x0001981801007387 */ /* 0x0001e40000100a00 */
[----:B0-----:R-:W-:-:S02]  /*14ed0*/  IMAD.MOV.U32 R24, RZ, RZ, R3 ;  /* 0x000000ffff187224 */ /* 0x001fc400078e0003 */
[----:B------:R-:W3:Y:S01]  /*14ee0*/  LDL.LU R3, [R1+0xb4c] ;  /* 0x000b4c0001037983 */ /* 0x000ee20000300800 */
[----:B------:R-:W-:Y:S02]  /*14ef0*/  LOP3.LUT R17, R17, R16, RZ, 0x3c, !PT ;  /* 0x0000001011117212 */ /* 0x000fe400078e3cff */
[----:B------:R-:W-:Y:S01]  /*14f00*/  LOP3.LUT R13, R13, R12, RZ, 0x3c, !PT ;  /* 0x0000000c0d0d7212 */ /* 0x000fe200078e3cff */
[----:B------:R-:W-:Y:S01]  /*14f10*/  IMAD.MOV.U32 R25, RZ, RZ, R22 ;  /* 0x000000ffff197224 */ /* 0x000fe200078e0016 */
[----:B------:R-:W-:Y:S02]  /*14f20*/  LOP3.LUT R11, R11, R10, RZ, 0x3c, !PT ;  /* 0x0000000a0b0b7212 */ /* 0x000fe400078e3cff */
[----:B------:R-:W-:Y:S01]  /*14f30*/  LOP3.LUT R16, R17, R16, RZ, 0x3c, !PT ;  /* 0x0000001011107212 */ /* 0x000fe200078e3cff */
[----:B------:R-:W-:Y:S02]  /*14f40*/  IMAD.MOV.U32 R22, RZ, RZ, R20 ;  /* 0x000000ffff167224 */ /* 0x000fe400078e0014 */
[----:B------:R-:W-:Y:S01]  /*14f50*/  IMAD.MOV.U32 R20, RZ, RZ, R18 ;  /* 0x000000ffff147224 */ /* 0x000fe200078e0012 */
[----:B------:R-:W-:Y:S01]  /*14f60*/  LOP3.LUT R12, R13, R12, RZ, 0x3c, !PT ;  /* 0x0000000c0d0c7212 */ /* 0x000fe200078e3cff */
[----:B------:R-:W-:Y:S01]  /*14f70*/  IMAD.MOV.U32 R18, RZ, RZ, R0 ;  /* 0x000000ffff127224 */ /* 0x000fe200078e0000 */
[----:B------:R-:W-:-:S02]  /*14f80*/  LOP3.LUT R17, R17, R16, RZ, 0x3c, !PT ;  /* 0x0000001011117212 */ /* 0x000fc400078e3cff */
[----:B------:R-:W-:Y:S01]  /*14f90*/  LOP3.LUT R10, R11, R10, RZ, 0x3c, !PT ;  /* 0x0000000a0b0a7212 */ /* 0x000fe200078e3cff */
[----:B------:R-:W-:Y:S04]  /*14fa0*/  STL.64 [R1+0x5a0], R24 ;  /* 0x0005a01801007387 */ /* 0x000fe80000100a00 */
[----:B------:R-:W-:Y:S01]  /*14fb0*/  STL.64 [R1+0x5a8], R22 ;  /* 0x0005a81601007387 */ /* 0x000fe20000100a00 */
[----:B------:R-:W-:-:S03]  /*14fc0*/  LOP3.LUT R13, R13, R12, RZ, 0x3c, !PT ;  /* 0x0000000c0d0d7212 */ /* 0x000fc600078e3cff */
[----:B------:R-:W-:Y:S04]  /*14fd0*/  STL.64 [R1+0x5b0], R20 ;  /* 0x0005b01401007387 */ /* 0x000fe80000100a00 */
[----:B----4-:R-:W-:Y:S01]  /*14fe0*/  STL.64 [R1+0x5b8], R18 ;  /* 0x0005b81201007387 */ /* 0x010fe20000100a00 */
[----:B------:R-:W-:-:S03]  /*14ff0*/  LOP3.LUT R11, R11, R10, RZ, 0x3c, !PT ;  /* 0x0000000a0b0b7212 */ /* 0x000fc600078e3cff */
[----:B------:R-:W-:Y:S01]  /*15000*/  STL.64 [R1+0x5c0], R16 ;  /* 0x0005c01001007387 */ /* 0x000fe20000100a00 */
[----:B------:R-:W0:Y:S01]  /*15010*/  LDC R0, c[0x0][0x3ac] ;  /* 0x0000eb00ff007b82 */ /* 0x000e220000000800 */
[----:B--2---:R-:W-:-:S04]  /*15020*/  LOP3.LUT R15, R15, R14, RZ, 0x3c, !PT ;  /* 0x0000000e0f0f7212 */ /* 0x004fc800078e3cff */
[----:B------:R-:W-:-:S04]  /*15030*/  LOP3.LUT R14, R15, R14, RZ, 0x3c, !PT ;  /* 0x0000000e0f0e7212 */ /* 0x000fc800078e3cff */
[----:B------:R-:W-:-:S05]  /*15040*/  LOP3.LUT R15, R15, R14, RZ, 0x3c, !PT ;  /* 0x0000000e0f0f7212 */ /* 0x000fca00078e3cff */
[----:B------:R3:W-:Y:S04]  /*15050*/  STL.64 [R1+0x5c8], R14 ;  /* 0x0005c80e01007387 */ /* 0x0007e80000100a00 */
[----:B------:R1:W-:Y:S01]  /*15060*/  STL.64 [R1+0x5d0], R12 ;  /* 0x0005d00c01007387 */ /* 0x0003e20000100a00 */
[----:B---3--:R-:W-:Y:S02]  /*15070*/  IMAD.MOV.U32 R14, RZ, RZ, R3 ;  /* 0x000000ffff0e7224 */ /* 0x008fe400078e0003 */
[----:B------:R-:W-:Y:S01]  /*15080*/  IMAD.MOV.U32 R15, RZ, RZ, R8 ;  /* 0x000000ffff0f7224 */ /* 0x000fe200078e0008 */
[----:B------:R-:W2:Y:S04]  /*15090*/  LDL.LU R3, [R1+0xb48] ;  /* 0x000b480001037983 */ /* 0x000ea80000300800 */
[----:B------:R3:W-:Y:S01]  /*150a0*/  STL.64 [R1+0x5d8], R10 ;  /* 0x0005d80a01007387 */ /* 0x0007e20000100a00 */
[----:B-1----:R-:W-:-:S02]  /*150b0*/  IMAD.MOV.U32 R12, RZ, RZ, R6 ;  /* 0x000000ffff0c7224 */ /* 0x002fc400078e0006 */
[----:B------:R-:W-:Y:S02]  /*150c0*/  IMAD.MOV.U32 R13, RZ, RZ, R9 ;  /* 0x000000ffff0d7224 */ /* 0x000fe400078e0009 */
[----:B------:R-:W-:Y:S02]  /*150d0*/  IMAD.MOV.U32 R8, RZ, RZ, R26 ;  /* 0x000000ffff087224 */ /* 0x000fe400078e001a */
[----:B------:R-:W-:Y:S01]  /*150e0*/  IMAD.MOV.U32 R9, RZ, RZ, R5 ;  /* 0x000000ffff097224 */ /* 0x000fe200078e0005 */
[----:B------:R-:W-:Y:S04]  /*150f0*/  STL.64 [R1+0x5e0], R14 ;  /* 0x0005e00e01007387 */ /* 0x000fe80000100a00 */
[----:B------:R-:W-:Y:S01]  /*15100*/  STL.64 [R1+0x5e8], R12 ;  /* 0x0005e80c01007387 */ /* 0x000fe20000100a00 */
[----:B---3--:R-:W-:-:S02]  /*15110*/  IMAD.MOV.U32 R10, RZ, RZ, R4 ;  /* 0x000000ffff0a7224 */ /* 0x008fc400078e0004 */
[----:B------:R-:W-:Y:S02]  /*15120*/  IMAD.MOV.U32 R11, RZ, RZ, R7 ;  /* 0x000000ffff0b7224 */ /* 0x000fe400078e0007 */
[----:B------:R-:W-:-:S03]  /*15130*/  IMAD.MOV.U32 R4, RZ, RZ, R2 ;  /* 0x000000ffff047224 */ /* 0x000fc600078e0002 */
[----:B------:R-:W-:Y:S04]  /*15140*/  STL.64 [R1+0x5f0], R10 ;  /* 0x0005f00a01007387 */ /* 0x000fe80000100a00 */
[----:B------:R-:W-:Y:S04]  /*15150*/  STL.64 [R1+0x5f8], R8 ;  /* 0x0005f80801007387 */ /* 0x000fe80000100a00 */
[----:B------:R-:W2:Y:S01]  /*15160*/  LDL.LU R2, [R1+0x664] ;  /* 0x0006640001027983 */ /* 0x000ea20000300800 */
[----:B------:R-:W-:Y:S02]  /*15170*/  IMAD.MOV.U32 R6, RZ, RZ, R28 ;  /* 0x000000ffff067224 */ /* 0x000fe400078e001c */
[----:B------:R-:W-:-:S02]  /*15180*/  IMAD.MOV.U32 R7, RZ, RZ, R27 ;  /* 0x000000ffff077224 */ /* 0x000fc400078e001b */
[----:B------:R-:W-:-:S03]  /*15190*/  IMAD.MOV.U32 R5, RZ, RZ, R29 ;  /* 0x000000ffff057224 */ /* 0x000fc600078e001d */
[----:B------:R-:W-:Y:S04]  /*151a0*/  STL.64 [R1+0x600], R6 ;  /* 0x0006000601007387 */ /* 0x000fe80000100a00 */
[----:B--2---:R1:W-:Y:S04]  /*151b0*/  STL.64 [R1+0xb30], R2 ;  /* 0x000b300201007387 */ /* 0x0043e80000100a00 */
[----:B------:R-:W-:Y:S04]  /*151c0*/  STL.64 [R1+0x608], R4 ;  /* 0x0006080401007387 */ /* 0x000fe80000100a00 */
[----:B-1----:R-:W2:Y:S04]  /*151d0*/  LDL.LU R2, [R1+0x660] ;  /* 0x0006600001027983 */ /* 0x002ea80000300800 */
[----:B------:R-:W2:Y:S04]  /*151e0*/  LDL.LU R3, [R1+0x920] ;  /* 0x0009200001037983 */ /* 0x000ea80000300800 */
[----:B--2---:R1:W-:Y:S04]  /*151f0*/  STL.64 [R1+0xb38], R2 ;  /* 0x000b380201007387 */ /* 0x0043e80000100a00 */
[----:B-1----:R-:W2:Y:S04]  /*15200*/  LDL.LU R2, [R1+0x65c] ;  /* 0x00065c0001027983 */ /* 0x002ea80000300800 */
[----:B------:R-:W2:Y:S04]  /*15210*/  LDL.LU R3, [R1+0x91c] ;  /* 0x00091c0001037983 */ /* 0x000ea80000300800 */
[----:B--2---:R1:W-:Y:S04]  /*15220*/  STL.64 [R1+0xb40], R2 ;  /* 0x000b400201007387 */ /* 0x0043e80000100a00 */
[----:B-1----:R-:W2:Y:S04]  /*15230*/  LDL.LU R2, [R1+0x658] ;  /* 0x0006580001027983 */ /* 0x002ea80000300800 */
[----:B------:R-:W2:Y:S04]  /*15240*/  LDL.LU R3, [R1+0x918] ;  /* 0x0009180001037983 */ /* 0x000ea80000300800 */
[----:B------:R-:W3:Y:S04]  /*15250*/  LDL.LU R24, [R1+0x6a0] ;  /* 0x0006a00001187983 */ /* 0x000ee80000300800 */
[----:B------:R-:W3:Y:S04]  /*15260*/  LDL.LU R25, [R1+0x960] ;  /* 0x0009600001197983 */ /* 0x000ee80000300800 */
[----:B---3--:R1:W-:Y:S04]  /*15270*/  STL.64 [R1+0xad8], R24 ;  /* 0x000ad81801007387 */ /* 0x0083e80000100a00 */
[----:B-1----:R-:W3:Y:S04]  /*15280*/  LDL.LU R24, [R1+0x698] ;  /* 0x0006980001187983 */ /* 0x002ee80000300800 */
        /* <DEDUP_REMOVED lines=27> */
[----:B------:R-:W3:Y:S01]  /*15440*/  LDL.LU R25, [R1+0x92c] ;  /* 0x00092c0001197983 */ /* 0x000ee20000300800 */
[----:B--2---:R-:W-:-:S04]  /*15450*/  LOP3.LUT R3, R3, R2, RZ, 0x3c, !PT ;  /* 0x0000000203037212 */ /* 0x004fc800078e3cff */
[----:B------:R-:W-:-:S04]  /*15460*/  LOP3.LUT R2, R3, R2, RZ, 0x3c, !PT ;  /* 0x0000000203027212 */ /* 0x000fc800078e3cff */
[----:B------:R-:W-:Y:S01]  /*15470*/  LOP3.LUT R3, R3, R2, RZ, 0x3c, !PT ;  /* 0x0000000203037212 */ /* 0x000fe200078e3cff */
[----:B---3--:R1:W-:Y:S04]  /*15480*/  STL.64 [R1+0xb28], R24 ;  /* 0x000b281801007387 */ /* 0x0083e80000100a00 */
[----:B-1----:R-:W2:Y:S04]  /*15490*/  LDL.LU R24, [R1+0x668] ;  /* 0x0006680001187983 */ /* 0x002ea80000300800 */
[----:B------:R-:W2:Y:S04]  /*154a0*/  LDL.LU R25, [R1+0x928] ;  /* 0x0009280001197983 */ /* 0x000ea80000300800 */
[----:B------:R-:W3:Y:S04]  /*154b0*/  LDL.LU R22, [R1+0x6a8] ;  /* 0x0006a80001167983 */ /* 0x000ee80000300800 */
[----:B------:R-:W3:Y:S04]  /*154c0*/  LDL.LU R23, [R1+0x94c] ;  /* 0x00094c0001177983 */ /* 0x000ee80000300800 */
[----:B------:R-:W4:Y:S04]  /*154d0*/  LDL.LU.64 R20, [R1+0x58] ;  /* 0x0000580001147983 */ /* 0x000f280000300a00 */
[----:B------:R-:W2:Y:S04]  /*154e0*/  LDL.LU.64 R18, [R1+0x50] ;  /* 0x0000500001127983 */ /* 0x000ea80000300a00 */
        /* <DEDUP_REMOVED lines=9> */
[----:B------:R1:W-:Y:S04]  /*15580*/  STL.64 [R1+0x618], R2 ;  /* 0x0006180201007387 */ /* 0x0003e80000100a00 */
[----:B-1----:R-:W2:Y:S02]  /*15590*/  LDL.LU.64 R2, [R1+0xb40] ;  /* 0x000b400001027983 */ /* 0x002ea40000300a00 */
[----:B--2---:R-:W-:-:S04]  /*155a0*/  LOP3.LUT R3, R3, R2, RZ, 0x3c, !PT ;  /* 0x0000000203037212 */ /* 0x004fc800078e3cff */
[----:B------:R-:W-:-:S04]  /*155b0*/  LOP3.LUT R2, R3, R2, RZ, 0x3c, !PT ;  /* 0x0000000203027212 */ /* 0x000fc800078e3cff */
[----:B------:R-:W-:-:S05]  /*155c0*/  LOP3.LUT R3, R3, R2, RZ, 0x3c, !PT ;  /* 0x0000000203037212 */ /* 0x000fca00078e3cff */
[----:B------:R1:W-:Y:S04]  /*155d0*/  STL.64 [R1+0x620], R2 ;  /* 0x0006200201007387 */ /* 0x0003e80000100a00 */
[----:B-1----:R-:W2:Y:S02]  /*155e0*/  LDL.LU.64 R2, [R1+0xb38] ;  /* 0x000b380001027983 */ /* 0x002ea40000300a00 */
[----:B--2---:R-:W-:-:S04]  /*155f0*/  LOP3.LUT R3, R3, R2, RZ, 0x3c, !PT ;  /* 0x0000000203037212 */ /* 0x004fc800078e3cff */
[----:B------:R-:W-:-:S04]  /*15600*/  LOP3.LUT R2, R3, R2, RZ, 0x3c, !PT ;  /* 0x0000000203027212 */ /* 0x000fc800078e3cff */
[----:B------:R-:W-:-:S05]  /*15610*/  LOP3.LUT R3, R3, R2, RZ, 0x3c, !PT ;  /* 0x0000000203037212 */ /* 0x000fca00078e3cff */
[----:B------:R1:W-:Y:S04]  /*15620*/  STL.64 [R1+0x628], R2 ;  /* 0x0006280201007387 */ /* 0x0003e80000100a00 */
[----:B-1----:R-:W2:Y:S01]  /*15630*/  LDL.LU.64 R2, [R1+0xb30] ;  /* 0x000b300001027983 */ /* 0x002ea20000300a00 */
[----:B------:R-:W-:-:S04]  /*15640*/  LOP3.LUT R25, R25, R24, RZ, 0x3c, !PT ;  /* 0x0000001819197212 */ /* 0x000fc800078e3cff */
[----:B------:R-:W-:-:S04]  /*15650*/  LOP3.LUT R24, R25, R24, RZ, 0x3c, !PT ;  /* 0x0000001819187212 */ /* 0x000fc800078e3cff */
[----:B------:R-:W-:Y:S02]  /*15660*/  LOP3.LUT R25, R25, R24, RZ, 0x3c, !PT ;  /* 0x0000001819197212 */ /* 0x000fe400078e3cff */
[----:B--2---:R-:W-:-:S04]  /*15670*/  LOP3.LUT R3, R3, R2, RZ, 0x3c, !PT ;  /* 0x0000000203037212 */ /* 0x004fc800078e3cff */
[----:B------:R-:W-:-:S04]  /*15680*/  LOP3.LUT R2, R3, R2, RZ, 0x3c, !PT ;  /* 0x0000000203027212 */ /* 0x000fc800078e3cff */
[----:B------:R-:W-:-:S05]  /*15690*/  LOP3.LUT R3, R3, R2, RZ, 0x3c, !PT ;  /* 0x0000000203037212 */ /* 0x000fca00078e3cff */
[----:B------:R1:W-:Y:S04]  /*156a0*/  STL.64 [R1+0xa30], R2 ;  /* 0x000a300201007387 */ /* 0x0003e80000100a00 */
[----:B-1----:R-:W2:Y:S04]  /*156b0*/  LDL.LU.64 R2, [R1] ;  /* 0x0000000001027983 */ /* 0x002ea80000300a00 */
        /* <DEDUP_REMOVED lines=52> */
[----:B---3--:R-:W-:Y:S01]  /*15a00*/  LOP3.LUT R23, R23, R22, RZ, 0x3c, !PT ;  /* 0x0000001617177212 */ /* 0x008fe200078e3cff */
[----:B0-----:R-:W-:-:S03]  /*15a10*/  IMAD.SHL.U32 R0, R0, 0x20, RZ ;  /* 0x0000002000007824 */ /* 0x001fc600078e00ff */
[----:B------:R-:W-:Y:S01]  /*15a20*/  LOP3.LUT R22, R23, R22, RZ, 0x3c, !PT ;  /* 0x0000001617167212 */ /* 0x000fe200078e3cff */
[----:B----4-:R-:W-:-:S03]  /*15a30*/  IMAD.WIDE R20, R0, 0x2, R20 ;  /* 0x0000000200147825 */ /* 0x010fc600078e0214 */
[----:B------:R-:W-:Y:S01]  /*15a40*/  LOP3.LUT R23, R23, R22, RZ, 0x3c, !PT ;  /* 0x0000001617177212 */ /* 0x000fe200078e3cff */
[----:B------:R-:W-:-:S04]  /*15a50*/  IMAD.WIDE R18, R0, 0x2, R18 ;  /* 0x0000000200127825 */ /* 0x000fc800078e0212 */
        /* <DEDUP_REMOVED lines=8> */
[----:B------:R-:W-:Y:S01]  /*15ae0*/  IMAD.WIDE R28, R0, 0x2, R28 ;  /* 0x00000002001c7825 */ /* 0x000fe200078e021c */
[----:B--2---:R-:W-:-:S04]  /*15af0*/  LOP3.LUT R25, R25, R24, RZ, 0x3c, !PT ;  /* 0x0000001819197212 */ /* 0x004fc800078e3cff */
[----:B------:R-:W-:-:S04]  /*15b00*/  LOP3.LUT R24, R25, R24, RZ, 0x3c, !PT ;  /* 0x0000001819187212 */ /* 0x000fc800078e3cff */
[----:B------:R-:W-:-:S05]  /*15b10*/  LOP3.LUT R25, R25, R24, RZ, 0x3c, !PT ;  /* 0x0000001819197212 */ /* 0x000fca00078e3cff */
[----:B------:R0:W-:Y:S04]  /*15b20*/  STL.64 [R1+0x6a0], R24 ;  /* 0x0006a01801007387 */ /* 0x0001e80000100a00 */
[----:B0-----:R-:W2:Y:S04]  /*15b30*/  LDL.LU.64 R24, [R1+0xad0] ;  /* 0x000ad00001187983 */ /* 0x001ea80000300a00 */
[----:B------:R0:W-:Y:S04]  /*15b40*/  STL.64 [R1+0x6a8], R22 ;  /* 0x0006a81601007387 */ /* 0x0001e80000100a00 */
[----:B0-----:R-:W3:Y:S04]  /*15b50*/  LDL.LU.64 R22, [R1+0xac8] ;  /* 0x000ac80001167983 */ /* 0x001ee80000300a00 */
[----:B------:R0:W-:Y:S04]  /*15b60*/  STL.64 [R1+0x190], R20 ;  /* 0x0001901401007387 */ /* 0x0001e80000100a00 */
[----:B0-----:R-:W4:Y:S04]  /*15b70*/  LDL.LU.64 R20, [R1+0xac0] ;  /* 0x000ac00001147983 */ /* 0x001f280000300a00 */
[----:B------:R0:W-:Y:S04]  /*15b80*/  STL.64 [R1+0x188], R18 ;  /* 0x0001881201007387 */ /* 0x0001e80000100a00 */
[----:B0-----:R-:W2:Y:S04]  /*15b90*/  LDL.LU.64 R18, [R1+0xab8] ;  /* 0x000ab80001127983 */ /* 0x001ea80000300a00 */
        /* <DEDUP_REMOVED lines=13> */
[----:B0-----:R-:W3:Y:S04]  /*15c70*/  LDL.LU.64 R4, [R1+0xa80] ;  /* 0x000a800001047983 */ /* 0x001ee80000300a00 */
[----:B------:R0:W-:Y:S04]  /*15c80*/  STL.64 [R1+0x148], R26 ;  /* 0x0001481a01007387 */ /* 0x0001e80000100a00 */
[----:B0-----:R-:W4:Y:S04]  /*15c90*/  LDL.LU.64 R26, [R1+0xa78] ;  /* 0x000a7800011a7983 */ /* 0x001f280000300a00 */
[----:B------:R0:W-:Y:S04]  /*15ca0*/  STL.64 [R1+0x140], R28 ;  /* 0x0001401c01007387 */ /* 0x0001e80000100a00 */
[----:B0-----:R-:W4:Y:S01]  /*15cb0*/  LDL.LU.64 R28, [R1+0xa70] ;  /* 0x000a7000011c7983 */ /* 0x001f220000300a00 */
[----:B------:R-:W-:-:S05]  /*15cc0*/  IMAD.WIDE R2, R0, 0x2, R2 ;  /* 0x0000000200027825 */ /* 0x000fca00078e0202 */
[----:B------:R4:W-:Y:S01]  /*15cd0*/  STL.64 [R1+0x138], R2 ;  /* 0x0001380201007387 */ /* 0x0009e20000100a00 */
[----:B--2---:R-:W-:-:S04]  /*15ce0*/  IMAD.WIDE R6, R0, 0x2, R6 ;  /* 0x0000000200067825 */ /* 0x004fc800078e0206 */
[----:B---3--:R-:W-:-:S04]  /*15cf0*/  IMAD.WIDE R4, R0, 0x2, R4 ;  /* 0x0000000200047825 */ /* 0x008fc800078e0204 */
[----:B----4-:R-:W-:-:S04]  /*15d00*/  IMAD.WIDE R2, R0, 0x2, R26 ;  /* 0x0000000200027825 */ /* 0x010fc800078e021a */
[----:B------:R-:W-:-:S05]  /*15d10*/  IMAD.WIDE R28, R0, 0x2, R28 ;  /* 0x00000002001c7825 */ /* 0x000fca00078e021c */
[----:B------:R-:W-:Y:S04]  /*15d20*/  STL.64 [R1+0x130], R28 ;  /* 0x0001301c01007387 */ /* 0x000fe80000100a00 */
[----:B------:R0:W-:Y:S04]  /*15d30*/  STL.64 [R1+0x128], R2 ;  /* 0x0001280201007387 */ /* 0x0001e80000100a00 */
[----:B------:R1:W-:Y:S04]  /*15d40*/  STL.64 [R1+0x120], R4 ;  /* 0x0001200401007387 */ /* 0x0003e80000100a00 */
[----:B------:R2:W-:Y:S01]  /*15d50*/  STL.64 [R1+0x118], R6 ;  /* 0x0001180601007387 */ /* 0x0005e20000100a00 */
[----:B0-----:R-:W-:-:S04]  /*15d60*/  IMAD.WIDE R2, R0, 0x2, R8 ;  /* 0x0000000200027825 */ /* 0x001fc800078e0208 */
[----:B-1----:R-:W-:-:S04]  /*15d70*/  IMAD.WIDE R4, R0, 0x2, R10 ;  /* 0x0000000200047825 */ /* 0x002fc800078e020a */
[C---:B--2---:R-:W-:Y:S01]  /*15d80*/  IMAD.WIDE R6, R0.reuse, 0x2, R12 ;  /* 0x0000000200067825 */ /* 0x044fe200078e020c */
[----:B------:R0:W-:Y:S04]  /*15d90*/  STL.64 [R1+0x110], R2 ;  /* 0x0001100201007387 */ /* 0x0001e80000100a00 */
[----:B0-----:R-:W2:Y:S04]  /*15da0*/  LDL.LU.64 R2, [R1+0x60] ;  /* 0x0000600001027983 */ /* 0x001ea80000300a00 */
[----:B------:R0:W-:Y:S04]  /*15db0*/  STL.64 [R1+0x108], R4 ;  /* 0x0001080401007387 */ /* 0x0001e80000100a00 */
[----:B------:R1:W-:Y:S01]  /*15dc0*/  STL.64 [R1+0x100], R6 ;  /* 0x0001000601007387 */ /* 0x0003e20000100a00 */
[----:B0-----:R-:W-:-:S04]  /*15dd0*/  IMAD.WIDE R4, R0, 0x2, R14 ;  /* 0x0000000200047825 */ /* 0x001fc800078e020e */
[C---:B-1----:R-:W-:Y:S02]  /*15de0*/  IMAD.WIDE R6, R0.reuse, 0x2, R16 ;  /* 0x0000000200067825 */ /* 0x042fe400078e0210 */
[----:B------:R-:W3:Y:S04]  /*15df0*/  LDL.LU.64 R16, [R1+0x68] ;  /* 0x0000680001107983 */ /* 0x000ee80000300a00 */
[----:B------:R0:W-:Y:S04]  /*15e00*/  STL.64 [R1+0xf8], R4 ;  /* 0x0000f80401007387 */ /* 0x0001e80000100a00 */
[----:B------:R1:W-:Y:S01]  /*15e10*/  STL.64 [R1+0xf0], R6 ;  /* 0x0000f00601007387 */ /* 0x0003e20000100a00 */
[----:B0-----:R-:W-:-:S04]  /*15e20*/  IMAD.WIDE R4, R0, 0x2, R18 ;  /* 0x0000000200047825 */ /* 0x001fc800078e0212 */
[C---:B-1----:R-:W-:Y:S01]  /*15e30*/  IMAD.WIDE R6, R0.reuse, 0x2, R20 ;  /* 0x0000000200067825 */ /* 0x042fe200078e0214 */
[----:B------:R-:W4:Y:S04]  /*15e40*/  LDL.LU.64 R18, [R1+0x70] ;  /* 0x0000700001127983 */ /* 0x000f280000300a00 */
[----:B------:R0:W-:Y:S04]  /*15e50*/  STL.64 [R1+0xe8], R4 ;  /* 0x0000e80401007387 */ /* 0x0001e80000100a00 */
[----:B------:R-:W2:Y:S04]  /*15e60*/  LDL.LU.64 R20, [R1+0x78] ;  /* 0x0000780001147983 */ /* 0x000ea80000300a00 */
[----:B------:R-:W-:Y:S04]  /*15e70*/  STL.64 [R1+0xe0], R6 ;  /* 0x0000e00601007387 */ /* 0x000fe80000100a00 */
[----:B------:R-:W2:Y:S01]  /*15e80*/  LDL.LU.64 R28, [R1+0x90] ;  /* 0x00009000011c7983 */ /* 0x000ea20000300a00 */
[----:B0-----:R-:W-:-:S05]  /*15e90*/  IMAD.WIDE R4, R0, 0x2, R22 ;  /* 0x0000000200047825 */ /* 0x001fca00078e0216 */
[----:B------:R-:W-:Y:S04]  /*15ea0*/  STL.64 [R1+0xd8], R4 ;  /* 0x0000d80401007387 */ /* 0x000fe80000100a00 */
[----:B--2---:R0:W-:Y:S04]  /*15eb0*/  STL.64 [R1+0xa60], R28 ;  /* 0x000a601c01007387 */ /* 0x0041e80000100a00 */
[----:B0-----:R-:W2:Y:S04]  /*15ec0*/  LDL.LU.64 R28, [R1+0x88] ;  /* 0x00008800011c7983 */ /* 0x001ea80000300a00 */
[----:B--2---:R0:W-:Y:S04]  /*15ed0*/  STL.64 [R1+0xa68], R28 ;  /* 0x000a681c01007387 */ /* 0x0041e80000100a00 */
[----:B0-----:R-:W2:Y:S04]  /*15ee0*/  LDL.LU.64 R28, [R1+0x80] ;  /* 0x00008000011c7983 */ /* 0x001ea80000300a00 */
[----:B------:R-:W2:Y:S04]  /*15ef0*/  LDL.LU.64 R26, [R1+0x5a0] ;  /* 0x0005a000011a7983 */ /* 0x000ea80000300a00 */
        /* <DEDUP_REMOVED lines=8> */
[----:B------:R-:W2:Y:S01]  /*15f80*/  LDL.LU.64 R8, [R1+0x5d0] ;  /* 0x0005d00001087983 */ /* 0x000ea20000300a00 */
[----:B------:R-:W-:-:S03]  /*15f90*/  IMAD.WIDE R14, R0, 0x2, R24 ;  /* 0x00000002000e7825 */ /* 0x000fc600078e0218 */
[----:B--2---:R0:W-:Y:S04]  /*15fa0*/  STL.64 [R1+0xa40], R8 ;  /* 0x000a400801007387 */ /* 0x0041e80000100a00 */
[----:B0-----:R-:W2:Y:S04]  /*15fb0*/  LDL.LU.64 R8, [R1+0x5c8] ;  /* 0x0005c80001087983 */ /* 0x001ea80000300a00 */
[----:B------:R-:W2:Y:S04]  /*15fc0*/  LDL.LU.64 R10, [R1+0x5d8] ;  /* 0x0005d800010a7983 */ /* 0x000ea80000300a00 */
[----:B------:R-:W2:Y:S04]  /*15fd0*/  LDL.LU.64 R12, [R1+0x5e8] ;  /* 0x0005e800010c7983 */ /* 0x000ea80000300a00 */
[----:B------:R-:W-:Y:S01]  /*15fe0*/  STL.64 [R1+0xd0], R14 ;  /* 0x0000d00e01007387 */ /* 0x000fe20000100a00 */
[----:B------:R-:W-:-:S04]  /*15ff0*/  IMAD.WIDE R22, R0, 0x2, R2 ;  /* 0x0000000200167825 */ /* 0x000fc800078e0202 */
[----:B----4-:R-:W-:-:S04]  /*16000*/  IMAD.WIDE R18, R0, 0x2, R18 ;  /* 0x0000000200127825 */ /* 0x010fc800078e0212 */
[----:B------:R-:W-:-:S04]  /*16010*/  IMAD.WIDE R20, R0, 0x2, R20 ;  /* 0x0000000200147825 */ /* 0x000fc800078e0214 */
[C---:B------:R-:W-:Y:S01]  /*16020*/  IMAD.WIDE R28, R0.reuse, 0x2, R28 ;  /* 0x00000002001c7825 */ /* 0x040fe200078e021c */
[----:B--2---:R0:W-:Y:S04]  /*16030*/  STL.64 [R1+0xa38], R12 ;  /* 0x000a380c01007387 */ /* 0x0041e80000100a00 */
[----:B0-----:R-:W2:Y:S04]  /*16040*/  LDL.LU.64 R12, [R1+0x5e0] ;  /* 0x0005e000010c7983 */ /* 0x001ea80000300a00 */
[----:B------:R-:W4:Y:S04]  /*16050*/  LDL.LU.64 R2, [R1+0x5f0] ;  /* 0x0005f00001027983 */ /* 0x000f280000300a00 */
[----:B------:R-:W2:Y:S04]  /*16060*/  LDL.LU.64 R14, [R1+0x5f8] ;  /* 0x0005f800010e7983 */ /* 0x000ea80000300a00 */
[----:B------:R3:W-:Y:S02]  /*16070*/  STL.64 [R1+0xc8], R22 ;  /* 0x0000c81601007387 */ /* 0x0007e40000100a00 */
[----:B---3--:R-:W-:-:S02]  /*16080*/  IMAD.WIDE R22, R0, 0x2, R16 ;  /* 0x0000000200167825 */ /* 0x008fc400078e0210 */
[----:B------:R-:W3:Y:S04]  /*16090*/  LDL.LU.64 R16, [R1+0x600] ;  /* 0x0006000001107983 */ /* 0x000ee80000300a00 */
[----:B------:R0:W-:Y:S04]  /*160a0*/  STL.64 [R1+0xc0], R22 ;  /* 0x0000c01601007387 */ /* 0x0001e80000100a00 */
[----:B------:R-:W2:Y:S04]  /*160b0*/  LDL.LU.64 R24, [R1+0x608] ;  /* 0x0006080001187983 */ /* 0x000ea80000300a00 */
[----:B0-----:R-:W2:Y:S04]  /*160c0*/  LDL.LU.64 R22, [R1+0x618] ;  /* 0x0006180001167983 */ /* 0x001ea80000300a00 */
[----:B------:R0:W-:Y:S04]  /*160d0*/  STL.64 [R1+0xb8], R18 ;  /* 0x0000b81201007387 */ /* 0x0001e80000100a00 */
[----:B0-----:R-:W2:Y:S04]  /*160e0*/  LDL.LU.64 R18, [R1+0x620] ;  /* 0x0006200001127983 */ /* 0x001ea80000300a00 */
[----:B------:R0:W-:Y:S04]  /*160f0*/  STL.64 [R1+0xb0], R20 ;  /* 0x0000b01401007387 */ /* 0x0001e80000100a00 */
[----:B0-----:R-:W2:Y:S04]  /*16100*/  LDL.LU.64 R20, [R1+0x628] ;  /* 0x0006280001147983 */ /* 0x001ea80000300a00 */
[----:B------:R0:W-:Y:S04]  /*16110*/  STL.64 [R1+0xa8], R28 ;  /* 0x0000a81c01007387 */ /* 0x0001e80000100a00 */
[----:B0-----:R-:W2:Y:S02]  /*16120*/  LDL.LU.64 R28, [R1+0xa68] ;  /* 0x000a6800011c7983 */ /* 0x001ea40000300a00 */
[----:B--2---:R-:W-:-:S05]  /*16130*/  IMAD.WIDE R28, R0, 0x2, R28 ;  /* 0x00000002001c7825 */ /* 0x004fca00078e021c */
[----:B------:R0:W-:Y:S04]  /*16140*/  STL.64 [R1+0xa0], R28 ;  /* 0x0000a01c01007387 */ /* 0x0001e80000100a00 */
[----:B0-----:R-:W2:Y:S01]  /*16150*/  LDL.LU.64 R28, [R1+0xa60] ;  /* 0x000a6000011c7983 */ /* 0x001ea20000300a00 */
[----:B------:R-:W-:-:S04]  /*16160*/  IMAD.WIDE R26, R0, 0x2, R26 ;  /* 0x00000002001a7825 */ /* 0x000fc800078e021a */
[----:B--2---:R-:W-:-:S05]  /*16170*/  IMAD.WIDE R28, R0, 0x2, R28 ;  /* 0x00000002001c7825 */ /* 0x004fca00078e021c */
[----:B------:R0:W-:Y:S04]  /*16180*/  STL.64 [R1+0x98], R28 ;  /* 0x0000981c01007387 */ /* 0x0001e80000100a00 */
[----:B0-----:R-:W2:Y:S04]  /*16190*/  LDL.LU.64 R28, [R1+0x638] ;  /* 0x00063800011c7983 */ /* 0x001ea80000300a00 */
        /* <DEDUP_REMOVED lines=21> */
[----:B------:R-:W-:-:S04]  /*162f0*/  IMAD.WIDE R12, R0, 0x2, R12 ;  /* 0x00000002000c7825 */ /* 0x000fc800078e020c */
[----:B--2---:R-:W-:-:S05]  /*16300*/  IMAD.WIDE R8, R0, 0x2, R8 ;  /* 0x0000000200087825 */ /* 0x004fca00078e0208 */
[----:B------:R0:W-:Y:S04]  /*16310*/  STL.64 [R1+0x58], R8 ;  /* 0x0000580801007387 */ /* 0x0001e80000100a00 */
[----:B0-----:R-:W2:Y:S04]  /*16320*/  LDL.LU.64 R8, [R1+0x660] ;  /* 0x0006600001087983 */ /* 0x001ea80000300a00 */
[----:B------:R0:W-:Y:S04]  /*16330*/  STL.64 [R1+0x50], R10 ;  /* 0x0000500a01007387 */ /* 0x0001e80000100a00 */
[----:B0-----:R-:W2:Y:S04]  /*16340*/  LDL.LU.64 R10, [R1+0x668] ;  /* 0x00066800010a7983 */ /* 0x001ea80000300a00 */
[----:B------:R0:W-:Y:S04]  /*16350*/  STL.64 [R1+0x48], R12 ;  /* 0x0000480c01007387 */ /* 0x0001e80000100a00 */
[----:B0-----:R-:W2:Y:S01]  /*16360*/  LDL.LU.64 R12, [R1+0xa38] ;  /* 0x000a3800010c7983 */ /* 0x001ea20000300a00 */
[----:B----4-:R-:W-:-:S04]  /*16370*/  IMAD.WIDE R2, R0, 0x2, R2 ;  /* 0x0000000200027825 */ /* 0x010fc800078e0202 */
[----:B------:R-:W-:-:S04]  /*16380*/  IMAD.WIDE R14, R0, 0x2, R14 ;  /* 0x00000002000e7825 */ /* 0x000fc800078e020e */
[----:B---3--:R-:W-:-:S04]  /*16390*/  IMAD.WIDE R16, R0, 0x2, R16 ;  /* 0x0000000200107825 */ /* 0x008fc800078e0210 */
[----:B------:R-:W-:-:S04]  /*163a0*/  IMAD.WIDE R24, R0, 0x2, R24 ;  /* 0x0000000200187825 */ /* 0x000fc800078e0218 */
[----:B--2---:R-:W-:-:S05]  /*163b0*/  IMAD.WIDE R12, R0, 0x2, R12 ;  /* 0x00000002000c7825 */ /* 0x004fca00078e020c */
[----:B------:R0:W-:Y:S04]  /*163c0*/  STL.64 [R1+0x40], R12 ;  /* 0x0000400c01007387 */ /* 0x0001e80000100a00 */
[----:B0-----:R-:W2:Y:S04]  /*163d0*/  LDL.LU.64 R12, [R1+0x670] ;  /* 0x00067000010c7983 */ /* 0x001ea80000300a00 */
[----:B------:R0:W-:Y:S04]  /*163e0*/  STL.64 [R1+0x38], R2 ;  /* 0x0000380201007387 */ /* 0x0001e80000100a00 */
[----:B0-----:R-:W3:Y:S04]  /*163f0*/  LDL.LU.64 R2, [R1+0xa30] ;  /* 0x000a300001027983 */ /* 0x001ee80000300a00 */
[----:B------:R0:W-:Y:S04]  /*16400*/  STL.64 [R1+0x30], R14 ;  /* 0x0000300e01007387 */ /* 0x0001e80000100a00 */
[----:B0-----:R-:W4:Y:S04]  /*16410*/  LDL.LU.64 R14, [R1+0x680] ;  /* 0x00068000010e7983 */ /* 0x001f280000300a00 */
[----:B------:R0:W-:Y:S04]  /*16420*/  STL.64 [R1+0x28], R16 ;  /* 0x0000281001007387 */ /* 0x0001e80000100a00 */
[----:B0-----:R-:W4:Y:S04]  /*16430*/  LDL.LU.64 R16, [R1+0x688] ;  /* 0x0006880001107983 */ /* 0x001f280000300a00 */
[----:B------:R0:W-:Y:S02]  /*16440*/  STL.64 [R1+0x20], R24 ;  /* 0x0000201801007387 */ /* 0x0001e40000100a00 */
[----:B0-----:R-:W-:-:S02]  /*16450*/  IMAD.WIDE R24, R0, 0x2, R18 ;  /* 0x0000000200187825 */ /* 0x001fc400078e0212 */
[----:B------:R-:W4:Y:S02]  /*16460*/  LDL.LU.64 R18, [R1+0x690] ;  /* 0x0006900001127983 */ /* 0x000f240000300a00 */
[----:B------:R-:W-:-:S05]  /*16470*/  IMAD.WIDE R22, R0, 0x2, R22 ;  /* 0x0000000200167825 */ /* 0x000fca00078e0216 */
[----:B------:R0:W-:Y:S04]  /*16480*/  STL.64 [R1+0x18], R22 ;  /* 0x0000181601007387 */ /* 0x0001e80000100a00 */
[----:B------:R-:W-:Y:S01]  /*16490*/  STL.64 [R1+0x10], R24 ;  /* 0x0000101801007387 */ /* 0x000fe20000100a00 */
[----:B------:R-:W-:-:S04]  /*164a0*/  IMAD.WIDE R28, R0, 0x2, R28 ;  /* 0x00000002001c7825 */ /* 0x000fc800078e021c */
[C---:B0-----:R-:W-:Y:S02]  /*164b0*/  IMAD.WIDE R22, R0.reuse, 0x2, R20 ;  /* 0x0000000200167825 */ /* 0x041fe400078e0214 */
[----:B------:R-:W4:Y:S04]  /*164c0*/  LDL.LU.64 R20, [R1+0x698] ;  /* 0x0006980001147983 */ /* 0x000f280000300a00 */
[----:B------:R0:W-:Y:S01]  /*164d0*/  STL.64 [R1+0x8], R22 ;  /* 0x0000081601007387 */ /* 0x0001e20000100a00 */
[----:B------:R-:W-:-:S04]  /*164e0*/  IMAD.WIDE R26, R0, 0x2, R26 ;  /* 0x00000002001a7825 */ /* 0x000fc800078e021a */
[----:B------:R-:W-:-:S04]  /*164f0*/  IMAD.WIDE R4, R0, 0x2, R4 ;  /* 0x0000000200047825 */ /* 0x000fc800078e0204 */
[----:B------:R-:W-:-:S04]  /*16500*/  IMAD.WIDE R6, R0, 0x2, R6 ;  /* 0x0000000200067825 */ /* 0x000fc800078e0206 */
[----:B------:R-:W-:-:S04]  /*16510*/  IMAD.WIDE R8, R0, 0x2, R8 ;  /* 0x0000000200087825 */ /* 0x000fc800078e0208 */
[----:B------:R-:W-:-:S04]  /*16520*/  IMAD.WIDE R10, R0, 0x2, R10 ;  /* 0x00000002000a7825 */ /* 0x000fc800078e020a */
[----:B---3--:R-:W-:-:S05]  /*16530*/  IMAD.WIDE R2, R0, 0x2, R2 ;  /* 0x0000000200027825 */ /* 0x008fca00078e0202 */
[----:B------:R-:W-:Y:S04]  /*16540*/  STL.64 [R1+0x9b0], R2 ;  /* 0x0009b00201007387 */ /* 0x000fe80000100a00 */
[----:B0-----:R-:W3:Y:S04]  /*16550*/  LDL.LU.64 R22, [R1+0x6a0] ;  /* 0x0006a00001167983 */ /* 0x001ee80000300a00 */
[----:B------:R0:W-:Y:S04]  /*16560*/  STL.64 [R1+0x9b8], R28 ;  /* 0x0009b81c01007387 */ /* 0x0001e80000100a00 */
[----:B------:R-:W3:Y:S04]  /*16570*/  LDL.LU.64 R24, [R1+0x6a8] ;  /* 0x0006a80001187983 */ /* 0x000ee80000300a00 */
[----:B------:R-:W-:Y:S01]  /*16580*/  STL.64 [R1+0x9c0], R26 ;  /* 0x0009c01a01007387 */ /* 0x000fe20000100a00 */
[----:B--2---:R-:W-:-:S03]  /*16590*/  IMAD.WIDE R12, R0, 0x2, R12 ;  /* 0x00000002000c7825 */ /* 0x004fc600078e020c */
[----:B0-----:R-:W2:Y:S04]  /*165a0*/  LDL.LU.64 R28, [R1+0x190] ;  /* 0x00019000011c7983 */ /* 0x001ea80000300a00 */
[----:B------:R-:W-:Y:S04]  /*165b0*/  STL.64 [R1+0x9c8], R4 ;  /* 0x0009c80401007387 */ /* 0x000fe80000100a00 */
[----:B------:R-:W2:Y:S04]  /*165c0*/  LDL.LU.64 R2, [R1+0x188] ;  /* 0x0001880001027983 */ /* 0x000ea80000300a00 */
[----:B------:R-:W-:Y:S04]  /*165d0*/  STL.64 [R1+0x9d0], R6 ;  /* 0x0009d00601007387 */ /* 0x000fe80000100a00 */
[----:B------:R-:W-:Y:S04]  /*165e0*/  STL.64 [R1+0x9d8], R8 ;  /* 0x0009d80801007387 */ /* 0x000fe80000100a00 */
[----:B------:R0:W-:Y:S01]  /*165f0*/  STL.64 [R1+0x9e0], R10 ;  /* 0x0009e00a01007387 */ /* 0x0001e20000100a00 */
[----:B----4-:R-:W-:-:S04]  /*16600*/  IMAD.WIDE R14, R0, 0x2, R14 ;  /* 0x00000002000e7825 */ /* 0x010fc800078e020e */
[C---:B------:R-:W-:Y:S01]  /*16610*/  IMAD.WIDE R16, R0.reuse, 0x2, R16 ;  /* 0x0000000200107825 */ /* 0x040fe200078e0210 */
[----:B0-----:R-:W4:Y:S04]  /*16620*/  LDL.LU.64 R10, [R1+0x178] ;  /* 0x00017800010a7983 */ /* 0x001f280000300a00 */
[----:B------:R0:W-:Y:S01]  /*16630*/  STL.64 [R1+0x9e8], R12 ;  /* 0x0009e80c01007387 */ /* 0x0001e20000100a00 */
[----:B------:R-:W-:-:S03]  /*16640*/  IMAD.WIDE R18, R0, 0x2, R18 ;  /* 0x0000000200127825 */ /* 0x000fc600078e0212 */
[----:B0-----:R-:W4:Y:S04]  /*16650*/  LDL.LU.64 R12, [R1+0x180] ;  /* 0x00018000010c7983 */ /* 0x001f280000300a00 */
[----:B------:R-:W-:Y:S04]  /*16660*/  STL.64 [R1+0x9f0], R14 ;  /* 0x0009f00e01007387 */ /* 0x000fe80000100a00 */
[----:B------:R-:W4:Y:S04]  /*16670*/  LDL.LU.64 R8, [R1+0x160] ;  /* 0x0001600001087983 */ /* 0x000f280000300a00 */
[----:B------:R0:W-:Y:S04]  /*16680*/  STL.64 [R1+0x9f8], R16 ;  /* 0x0009f81001007387 */ /* 0x0001e80000100a00 */
[----:B0-----:R-:W4:Y:S04]  /*16690*/  LDL.LU.64 R16, [R1+0x168] ;  /* 0x0001680001107983 */ /* 0x001f280000300a00 */
[----:B------:R-:W4:Y:S04]  /*166a0*/  LDL.LU.64 R6, [R1+0x158] ;  /* 0x0001580001067983 */ /* 0x000f280000300a00 */
[----:B------:R0:W-:Y:S04]  /*166b0*/  STL.64 [R1+0xa00], R18 ;  /* 0x000a001201007387 */ /* 0x0001e80000100a00 */
[----:B0-----:R-:W4:Y:S04]  /*166c0*/  LDL.LU.64 R18, [R1+0x170] ;  /* 0x0001700001127983 */ /* 0x001f280000300a00 */
[----:B------:R-:W4:Y:S01]  /*166d0*/  LDL.LU.64 R4, [R1+0x150] ;  /* 0x0001500001047983 */ /* 0x000f220000300a00 */
[----:B------:R-:W-:-:S05]  /*166e0*/  IMAD.WIDE R20, R0, 0x2, R20 ;  /* 0x0000000200147825 */ /* 0x000fca00078e0214 */
[----:B------:R-:W-:Y:S04]  /*166f0*/  STL.64 [R1+0xa08], R20 ;  /* 0x000a081401007387 */ /* 0x000fe80000100a00 */
[----:B------:R-:W4:Y:S01]  /*16700*/  LDL.LU.64 R14, [R1+0x148] ;  /* 0x00014800010e7983 */ /* 0x000f220000300a00 */
[----:B---3--:R-:W-:-:S04]  /*16710*/  IMAD.WIDE R22, R0, 0x2, R22 ;  /* 0x0000000200167825 */ /* 0x008fc800078e0216 */
[----:B------:R-:W-:Y:S01]  /*16720*/  IMAD.WIDE R24, R0, 0x2, R24 ;  /* 0x0000000200187825 */ /* 0x000fe200078e0218 */
[----:B------:R-:W-:Y:S04]  /*16730*/  STL.64 [R1+0xa10], R22 ;  /* 0x000a101601007387 */ /* 0x000fe80000100a00 */
[----:B------:R-:W-:Y:S04]  /*16740*/  STL.64 [R1+0xa18], R24 ;  /* 0x000a181801007387 */ /* 0x000fe80000100a00 */
[----:B--2---:R0:W-:Y:S01]  /*16750*/  STL [R1+0x984], R28 ;  /* 0x0009841c01007387 */ /* 0x0041e20000100800 */
[----:B------:R-:W-:-:S03]  /*16760*/  IMAD.MOV.U32 R0, RZ, RZ, R29 ;  /* 0x000000ffff007224 */ /* 0x000fc600078e001d */
[----:B------:R-:W2:Y:S04]  /*16770*/  LDL.LU.64 R26, [R1+0x140] ;  /* 0x00014000011a7983 */ /* 0x000ea80000300a00 */
[----:B------:R-:W-:Y:S04]  /*16780*/  STL [R1+0x988], R2 ;  /* 0x0009880201007387 */ /* 0x000fe80000100800 */
[----:B------:R1:W-:Y:S04]  /*16790*/  STL [R1+0x974], R0 ;  /* 0x0009740001007387 */ /* 0x0003e80000100800 */
[----:B0-----:R-:W3:Y:S01]  /*167a0*/  LDL.LU.64 R28, [R1+0x138] ;  /* 0x00013800011c7983 */ /* 0x001ee20000300a00 */
[----:B-1----:R-:W-:-:S03]  /*167b0*/  IMAD.MOV.U32 R0, RZ, RZ, R3 ;  /* 0x000000ffff007224 */ /* 0x002fc600078e0003 */
[----:B----4-:R-:W-:Y:S04]  /*167c0*/  STL [R1+0x98c], R12 ;  /* 0x00098c0c01007387 */ /* 0x010fe80000100800 */
[----:B------:R0:W-:Y:S04]  /*167d0*/  STL [R1+0x96c], R0 ;  /* 0x00096c0001007387 */ /* 0x0001e80000100800 */
[----:B------:R-:W4:Y:S04]  /*167e0*/  LDL.LU.64 R2, [R1+0x130] ;  /* 0x0001300001027983 */ /* 0x000f280000300a00 */
[----:B------:R-:W-:Y:S01]  /*167f0*/  STL [R1+0x990], R10 ;  /* 0x0009900a01007387 */ /* 0x000fe20000100800 */
[----:B0-----:R-:W-:-:S05]  /*16800*/  IMAD.MOV.U32 R0, RZ, RZ, R13 ;  /* 0x000000ffff007224 */ /* 0x001fca00078e000d */
[----:B------:R0:W-:Y:S04]  /*16810*/  STL [R1+0x964], R0 ;  /* 0x0009640001007387 */ /* 0x0001e80000100800 */
[----:B------:R-:W4:Y:S01]  /*16820*/  LDL.LU.64 R12, [R1+0x128] ;  /* 0x00012800010c7983 */ /* 0x000f220000300a00 */
[----:B0-----:R-:W-:-:S03]  /*16830*/  IMAD.MOV.U32 R0, RZ, RZ, R11 ;  /* 0x000000ffff007224 */ /* 0x001fc600078e000b */
[----:B------:R-:W-:Y:S04]  /*16840*/  STL [R1+0x994], R18 ;  /* 0x0009941201007387 */ /* 0x000fe80000100800 */
[----:B------:R0:W-:Y:S04]  /*16850*/  STL [R1+0x950], R0 ;  /* 0x0009500001007387 */ /* 0x0001e80000100800 */
[----:B------:R-:W4:Y:S04]  /*16860*/  LDL.LU.64 R10, [R1+0x120] ;  /* 0x00012000010a7983 */ /* 0x000f280000300a00 */
[----:B------:R-:W-:Y:S01]  /*16870*/  STL [R1+0x998], R16 ;  /* 0x0009981001007387 */ /* 0x000fe20000100800 */
[----:B0-----:R-:W-:-:S05]  /*16880*/  IMAD.MOV.U32 R0, RZ, RZ, R19 ;  /* 0x000000ffff007224 */ /* 0x001fca00078e0013 */
[----:B------:R0:W-:Y:S04]  /*16890*/  STL [R1+0x69c], R0 ;  /* 0x00069c0001007387 */ /* 0x0001e80000100800 */
[----:B------:R-:W4:Y:S01]  /*168a0*/  LDL.LU.64 R22, [R1+0x118] ;  /* 0x0001180001167983 */ /* 0x000f220000300a00 */
[----:B0-----:R-:W-:-:S05]  /*168b0*/  IMAD.MOV.U32 R0, RZ, RZ, R17 ;  /* 0x000000ffff007224 */ /* 0x001fca00078e0011 */
[----:B------:R0:W-:Y:S04]  /*168c0*/  STL [R1+0x694], R0 ;  /* 0x0006940001007387 */ /* 0x0001e80000100800 */
[----:B------:R1:W-:Y:S04]  /*168d0*/  STL [R1+0x99c], R8 ;  /* 0x00099c0801007387 */ /* 0x0003e80000100800 */
[----:B------:R-:W4:Y:S01]  /*168e0*/  LDL.LU.64 R20, [R1+0x110] ;  /* 0x0001100001147983 */ /* 0x000f220000300a00 */
[----:B0-----:R-:W-:-:S03]  /*168f0*/  MOV R0, R9 ;  /* 0x0000000900007202 */ /* 0x001fc60000000f00 */
[----:B-1----:R-:W4:Y:S04]  /*16900*/  LDL.LU.64 R8, [R1+0x108] ;  /* 0x0001080001087983 */ /* 0x002f280000300a00 */
[----:B------:R0:W-:Y:S04]  /*16910*/  STL [R1+0x5a4], R0 ;  /* 0x0005a40001007387 */ /* 0x0001e80000100800 */
[----:B------:R1:W-:Y:S04]  /*16920*/  STL [R1+0x980], R6 ;  /* 0x0009800601007387 */ /* 0x0003e80000100800 */
[----:B------:R-:W4:Y:S04]  /*16930*/  LDL.LU.64 R18, [R1+0x100] ;  /* 0x0001000001127983 */ /* 0x000f280000300a00 */
[----:B------:R-:W-:Y:S01]  /*16940*/  STL [R1+0x97c], R4 ;  /* 0x00097c0401007387 */ /* 0x000fe20000100800 */
[----:B0-----:R-:W-:-:S05]  /*16950*/  IMAD.MOV.U32 R0, RZ, RZ, R7 ;  /* 0x000000ffff007224 */ /* 0x001fca00078e0007 */
[----:B------:R0:W-:Y:S04]  /*16960*/  STL [R1+0x5a8], R0 ;  /* 0x0005a80001007387 */ /* 0x0001e80000100800 */
[----:B-1----:R-:W4:Y:S04]  /*16970*/  LDL.LU.64 R6, [R1+0xf8] ;  /* 0x0000f80001067983 */ /* 0x002f280000300a00 */
[----:B------:R-:W-:Y:S01]  /*16980*/  STL [R1+0x978], R14 ;  /* 0x0009780e01007387 */ /* 0x000fe20000100800 */
[----:B0-----:R-:W-:-:S05]  /*16990*/  IMAD.MOV.U32 R0, RZ, RZ, R5 ;  /* 0x000000ffff007224 */ /* 0x001fca00078e0005 */
[----:B------:R0:W-:Y:S04]  /*169a0*/  STL [R1+0x5ac], R0 ;  /* 0x0005ac0001007387 */ /* 0x0001e80000100800 */
[----:B------:R-:W4:Y:S04]  /*169b0*/  LDL.LU.64 R4, [R1+0xf0] ;  /* 0x0000f00001047983 */ /* 0x000f280000300a00 */
[----:B------:R-:W4:Y:S01]  /*169c0*/  LDL.LU.64 R16, [R1+0xe8] ;  /* 0x0000e80001107983 */ /* 0x000f220000300a00 */
[----:B0-----:R-:W-:-:S05]  /*169d0*/  IMAD.MOV.U32 R0, RZ, RZ, R15 ;  /* 0x000000ffff007224 */ /* 0x001fca00078e000f */
[----:B------:R0:W-:Y:S04]  /*169e0*/  STL [R1+0x5b0], R0 ;  /* 0x0005b00001007387 */ /* 0x0001e80000100800 */
[----:B--2---:R1:W-:Y:S01]  /*169f0*/  STL [R1+0x970], R26 ;  /* 0x0009701a01007387 */ /* 0x0043e20000100800 */
[----:B0-----:R-:W-:-:S03]  /*16a00*/  IMAD.MOV.U32 R0, RZ, RZ, R27 ;  /* 0x000000ffff007224 */ /* 0x001fc600078e001b */
[----:B-1----:R-:W2:Y:S04]  /*16a10*/  LDL.LU.64 R26, [R1+0xe0] ;  /* 0x0000e000011a7983 */ /* 0x002ea80000300a00 */
[----:B------:R0:W-:Y:S04]  /*16a20*/  STL [R1+0x5b4], R0 ;  /* 0x0005b40001007387 */ /* 0x0001e80000100800 */
[----:B---3--:R1:W-:Y:S01]  /*16a30*/  STL [R1+0x968], R28 ;  /* 0x0009681c01007387 */ /* 0x0083e20000100800 */
[----:B0-----:R-:W-:-:S03]  /*16a40*/  IMAD.MOV.U32 R0, RZ, RZ, R29 ;  /* 0x000000ffff007224 */ /* 0x001fc600078e001d */
[----:B-1----:R-:W3:Y:S04]  /*16a50*/  LDL.LU.64 R28, [R1+0xd8] ;  /* 0x0000d800011c7983 */ /* 0x002ee80000300a00 */
[----:B------:R0:W-:Y:S04]  /*16a60*/  STL [R1+0x5b8], R0 ;  /* 0x0005b80001007387 */ /* 0x0001e80000100800 */
[----:B----4-:R1:W-:Y:S04]  /*16a70*/  STL [R1+0x954], R2 ;  /* 0x0009540201007387 */ /* 0x0103e80000100800 */
[----:B------:R-:W4:Y:S01]  /*16a80*/  LDL.LU.64 R14, [R1+0xd0] ;  /* 0x0000d000010e7983 */ /* 0x000f220000300a00 */
[----:B0-----:R-:W-:-:S03]  /*16a90*/  IMAD.MOV.U32 R0, RZ, RZ, R3 ;  /* 0x000000ffff007224 */ /* 0x001fc600078e0003 */
[----:B------:R-:W-:Y:S04]  /*16aa0*/  STL [R1+0x6a4], R12 ;  /* 0x0006a40c01007387 */ /* 0x000fe80000100800 */
[----:B------:R0:W-:Y:S04]  /*16ab0*/  STL [R1+0x5bc], R0 ;  /* 0x0005bc0001007387 */ /* 0x0001e80000100800 */
[----:B-1----:R-:W4:Y:S01]  /*16ac0*/  LDL.LU.64 R2, [R1+0xc8] ;  /* 0x0000c80001027983 */ /* 0x002f220000300a00 */
[----:B0-----:R-:W-:-:S03]  /*16ad0*/  IMAD.MOV.U32 R0, RZ, RZ, R13 ;  /* 0x000000ffff007224 */ /* 0x001fc600078e000d */
[----:B------:R-:W-:Y:S04]  /*16ae0*/  STL [R1+0x6ac], R10 ;  /* 0x0006ac0a01007387 */ /* 0x000fe80000100800 */
[----:B------:R0:W-:Y:S04]  /*16af0*/  STL [R1+0x5c0], R0 ;  /* 0x0005c00001007387 */ /* 0x0001e80000100800 */
[----:B------:R-:W4:Y:S01]  /*16b00*/  LDL.LU.64 R12, [R1+0xc0] ;  /* 0x0000c000010c7983 */ /* 0x000f220000300a00 */
[----:B0-----:R-:W-:-:S03]  /*16b10*/  IMAD.MOV.U32 R0, RZ, RZ, R11 ;  /* 0x000000ffff007224 */ /* 0x001fc600078e000b */
[----:B------:R-:W4:Y:S04]  /*16b20*/  LDL.LU.64 R10, [R1+0xb8] ;  /* 0x0000b800010a7983 */ /* 0x000f280000300a00 */
[----:B------:R0:W-:Y:S04]  /*16b30*/  STL [R1+0x5c4], R0 ;  /* 0x0005c40001007387 */ /* 0x0001e80000100800 */
[----:B------:R-:W-:Y:S01]  /*16b40*/  STL [R1+0x898], R22 ;  /* 0x0008981601007387 */ /* 0x000fe20000100800 */
[----:B0-----:R-:W-:-:S03]  /*16b50*/  IMAD.MOV.U32 R0, RZ, RZ, R23 ;  /* 0x000000ffff007224 */ /* 0x001fc600078e0017 */
[----:B------:R-:W-:Y:S04]  /*16b60*/  STL [R1+0x89c], R20 ;  /* 0x00089c1401007387 */ /* 0x000fe80000100800 */
[----:B------:R0:W-:Y:S02]  /*16b70*/  STL [R1+0x5c8], R0 ;  /* 0x0005c80001007387 */ /* 0x0001e40000100800 */
[----:B0-----:R-:W-:Y:S02]  /*16b80*/  IMAD.MOV.U32 R0, RZ, RZ, R21 ;  /* 0x000000ffff007224 */ /* 0x001fe400078e0015 */
[----:B------:R-:W-:Y:S04]  /*16b90*/  STL [R1+0x8a0], R8 ;  /* 0x0008a00801007387 */ /* 0x000fe80000100800 */
[----:B------:R0:W-:Y:S04]  /*16ba0*/  STL [R1+0x5cc], R0 ;  /* 0x0005cc0001007387 */ /* 0x0001e80000100800 */
[----:B------:R-:W-:Y:S01]  /*16bb0*/  STL [R1+0x8a4], R18 ;  /* 0x0008a41201007387 */ /* 0x000fe20000100800 */
[----:B0-----:R-:W-:-:S05]  /*16bc0*/  IMAD.MOV.U32 R0, RZ, RZ, R9 ;  /* 0x000000ffff007224 */ /* 0x001fca00078e0009 */
[----:B------:R0:W-:Y:S04]  /*16bd0*/  STL [R1+0x5d0], R0 ;  /* 0x0005d00001007387 */ /* 0x0001e80000100800 */
[----:B------:R-:W4:Y:S04]  /*16be0*/  LDL.LU.64 R8, [R1+0xb0] ;  /* 0x0000b00001087983 */ /* 0x000f280000300a00 */
[----:B------:R-:W-:Y:S01]  /*16bf0*/  STL [R1+0x8a8], R6 ;  /* 0x0008a80601007387 */ /* 0x000fe20000100800 */
[----:B0-----:R-:W-:-:S05]  /*16c00*/  IMAD.MOV.U32 R0, RZ, RZ, R19 ;  /* 0x000000ffff007224 */ /* 0x001fca00078e0013 */
[----:B------:R0:W-:Y:S02]  /*16c10*/  STL [R1+0x5d4], R0 ;  /* 0x0005d40001007387 */ /* 0x0001e40000100800 */
[----:B0-----:R-:W-:Y:S02]  /*16c20*/  IMAD.MOV.U32 R0, RZ, RZ, R7 ;  /* 0x000000ffff007224 */ /* 0x001fe400078e0007 */
[----:B------:R-:W4:Y:S04]  /*16c30*/  LDL.LU.64 R6, [R1+0xa8] ;  /* 0x0000a80001067983 */ /* 0x000f280000300a00 */
[----:B------:R0:W-:Y:S04]  /*16c40*/  STL [R1+0x5d8], R0 ;  /* 0x0005d80001007387 */ /* 0x0001e80000100800 */
[----:B------:R1:W-:Y:S04]  /*16c50*/  STL [R1+0x8ac], R4 ;  /* 0x0008ac0401007387 */ /* 0x0003e80000100800 */
[----:B------:R-:W-:Y:S01]  /*16c60*/  STL [R1+0x8b0], R16 ;  /* 0x0008b01001007387 */ /* 0x000fe20000100800 */
[----:B0-----:R-:W-:-:S05]  /*16c70*/  IMAD.MOV.U32 R0, RZ, RZ, R5 ;  /* 0x000000ffff007224 */ /* 0x001fca00078e0005 */
[----:B------:R0:W-:Y:S04]  /*16c80*/  STL [R1+0x5dc], R0 ;  /* 0x0005dc0001007387 */ /* 0x0001e80000100800 */
[----:B-1----:R-:W4:Y:S01]  /*16c90*/  LDL.LU.64 R4, [R1+0xa0] ;  /* 0x0000a00001047983 */ /* 0x002f220000300a00 */
[----:B0-----:R-:W-:-:S03]  /*16ca0*/  IMAD.MOV.U32 R0, RZ, RZ, R17 ;  /* 0x000000ffff007224 */ /* 0x001fc600078e0011 */
[----:B--2---:R-:W-:Y:S04]  /*16cb0*/  STL [R1+0x8b4], R26 ;  /* 0x0008b41a01007387 */ /* 0x004fe80000100800 */
[----:B------:R0:W-:Y:S02]  /*16cc0*/  STL [R1+0x5e0], R0 ;  /* 0x0005e00001007387 */ /* 0x0001e40000100800 */
[----:B0-----:R-:W-:Y:S02]  /*16cd0*/  IMAD.MOV.U32 R0, RZ, RZ, R27 ;  /* 0x000000ffff007224 */ /* 0x001fe400078e001b */
[----:B------:R-:W2:Y:S04]  /*16ce0*/  LDL.LU.64 R26, [R1+0x98] ;  /* 0x00009800011a7983 */ /* 0x000ea80000300a00 */
[----:B------:R0:W-:Y:S04]  /*16cf0*/  STL [R1+0x5e4], R0 ;  /* 0x0005e40001007387 */ /* 0x0001e80000100800 */
[----:B---3--:R1:W-:Y:S04]  /*16d00*/  STL [R1+0x8b8], R28 ;  /* 0x0008b81c01007387 */ /* 0x0083e80000100800 */
[----:B----4-:R-:W-:Y:S01]  /*16d10*/  STL [R1+0x8bc], R14 ;  /* 0x0008bc0e01007387 */ /* 0x010fe20000100800 */
[----:B0-----:R-:W-:-:S05]  /*16d20*/  IMAD.MOV.U32 R0, RZ, RZ, R29 ;  /* 0x000000ffff007224 */ /* 0x001fca00078e001d */
[----:B------:R0:W-:Y:S04]  /*16d30*/  STL [R1+0x5e8], R0 ;  /* 0x0005e80001007387 */ /* 0x0001e80000100800 */
[----:B-1----:R-:W3:Y:S04]  /*16d40*/  LDL.LU.64 R28, [R1+0x90] ;  /* 0x00009000011c7983 */ /* 0x002ee80000300a00 */
[----:B------:R-:W-:Y:S01]  /*16d50*/  STL [R1+0x8c0], R2 ;  /* 0x0008c00201007387 */ /* 0x000fe20000100800 */
[----:B0-----:R-:W-:-:S05]  /*16d60*/  IMAD.MOV.U32 R0, RZ, RZ, R15 ;  /* 0x000000ffff007224 */ /* 0x001fca00078e000f */
[----:B------:R0:W-:Y:S02]  /*16d70*/  STL [R1+0x5ec], R0 ;  /* 0x0005ec0001007387 */ /* 0x0001e40000100800 */
[----:B0-----:R-:W-:Y:S02]  /*16d80*/  IMAD.MOV.U32 R0, RZ, RZ, R3 ;  /* 0x000000ffff007224 */ /* 0x001fe400078e0003 */
[----:B------:R-:W4:Y:S04]  /*16d90*/  LDL.LU.64 R2, [R1+0x88] ;  /* 0x0000880001027983 */ /* 0x000f280000300a00 */
[----:B------:R0:W-:Y:S04]  /*16da0*/  STL [R1+0x5f0], R0 ;  /* 0x0005f00001007387 */ /* 0x0001e80000100800 */
[----:B------:R-:W-:Y:S04]  /*16db0*/  STL [R1+0x8c4], R12 ;  /* 0x0008c40c01007387 */ /* 0x000fe80000100800 */
[----:B------:R-:W-:Y:S01]  /*16dc0*/  STL [R1+0x8c8], R10 ;  /* 0x0008c80a01007387 */ /* 0x000fe20000100800 */
[----:B0-----:R-:W-:-:S05]  /*16dd0*/  IMAD.MOV.U32 R0, RZ, RZ, R13 ;  /* 0x000000ffff007224 */ /* 0x001fca00078e000d */
[----:B------:R-:W-:Y:S04]  /*16de0*/  STL [R1+0x5f4], R0 ;  /* 0x0005f40001007387 */ /* 0x000fe80000100800 */
[----:B------:R-:W2:Y:S04]  /*16df0*/  LDL.LU.64 R24, [R1+0x70] ;  /* 0x0000700001187983 */ /* 0x000ea80000300a00 */
[----:B--2---:R0:W-:Y:S04]  /*16e00*/  STL.64 [R1+0xa20], R24 ;  /* 0x000a201801007387 */ /* 0x0041e80000100a00 */
[----:B0-----:R-:W2:Y:S01]  /*16e10*/  LDL.LU.64 R24, [R1+0x78] ;  /* 0x0000780001187983 */ /* 0x001ea20000300a00 */
[----:B------:R-:W-:-:S03]  /*16e20*/  IMAD.MOV.U32 R0, RZ, RZ, R11 ;  /* 0x000000ffff007224 */ /* 0x000fc600078e000b */
[----:B--2---:R0:W-:Y:S04]  /*16e30*/  STL.64 [R1+0xa28], R24 ;  /* 0x000a281801007387 */ /* 0x0041e80000100a00 */
[----:B0-----:R-:W2:Y:S04]  /*16e40*/  LDL.LU.64 R24, [R1+0x80] ;  /* 0x0000800001187983 */ /* 0x001ea80000300a00 */
[----:B------:R-:W2:Y:S04]  /*16e50*/  LDL.LU.64 R22, [R1+0x68] ;  /* 0x0000680001167983 */ /* 0x000ea80000300a00 */
[----:B------:R0:W-:Y:S04]  /*16e60*/  STL [R1+0x5f8], R0 ;  /* 0x0005f80001007387 */ /* 0x0001e80000100800 */
[----:B------:R-:W-:Y:S04]  /*16e70*/  STL [R1+0x8cc], R8 ;  /* 0x0008cc0801007387 */ /* 0x000fe80000100800 */
[----:B------:R-:W2:Y:S04]  /*16e80*/  LDL.LU.64 R20, [R1+0x60] ;  /* 0x0000600001147983 */ /* 0x000ea80000300a00 */
[----:B------:R-:W2:Y:S01]  /*16e90*/  LDL.LU.64 R18, [R1+0x58] ;  /* 0x0000580001127983 */ /* 0x000ea20000300a00 */
[----:B0-----:R-:W-:-:S05]  /*16ea0*/  IMAD.MOV.U32 R0, RZ, RZ, R9 ;  /* 0x000000ffff007224 */ /* 0x001fca00078e0009 */
        /* <DEDUP_REMOVED lines=11> */
[----:B------:R1:W-:Y:S04]  /*16f60*/  STL [R1+0x8d8], R26 ;  /* 0x0008d81a01007387 */ /* 0x0003e80000100800 */
[----:B------:R-:W2:Y:S04]  /*16f70*/  LDL.LU.64 R8, [R1+0x30] ;  /* 0x0000300001087983 */ /* 0x000ea80000300a00 */
[----:B------:R-:W2:Y:S01]  /*16f80*/  LDL.LU.64 R6, [R1+0x28] ;  /* 0x0000280001067983 */ /* 0x000ea20000300a00 */
[----:B0-----:R-:W-:-:S05]  /*16f90*/  IMAD.MOV.U32 R0, RZ, RZ, R27 ;  /* 0x000000ffff007224 */ /* 0x001fca00078e001b */
[----:B------:R0:W-:Y:S04]  /*16fa0*/  STL [R1+0x608], R0 ;  /* 0x0006080001007387 */ /* 0x0001e80000100800 */
[----:B---3--:R3:W-:Y:S04]  /*16fb0*/  STL [R1+0x8dc], R28 ;  /* 0x0008dc1c01007387 */ /* 0x0087e80000100800 */
[----:B------:R-:W2:Y:S04]  /*16fc0*/  LDL.LU.64 R4, [R1+0x20] ;  /* 0x0000200001047983 */ /* 0x000ea80000300a00 */
[----:B-1----:R-:W2:Y:S01]  /*16fd0*/  LDL.LU.64 R26, [R1+0x18] ;  /* 0x00001800011a7983 */ /* 0x002ea20000300a00 */
[----:B0-----:R-:W-:-:S05]  /*16fe0*/  IMAD.MOV.U32 R0, RZ, RZ, R29 ;  /* 0x000000ffff007224 */ /* 0x001fca00078e001d */
[----:B------:R0:W-:Y:S04]  /*16ff0*/  STL [R1+0x60c], R0 ;  /* 0x00060c0001007387 */ /* 0x0001e80000100800 */
[----:B----4-:R1:W-:Y:S04]  /*17000*/  STL [R1+0x8e0], R2 ;  /* 0x0008e00201007387 */ /* 0x0103e80000100800 */
[----:B---3--:R-:W3:Y:S01]  /*17010*/  LDL.LU.64 R28, [R1+0x10] ;  /* 0x00001000011c7983 */ /* 0x008ee20000300a00 */
[----:B0-----:R-:W-:-:S03]  /*17020*/  IMAD.MOV.U32 R0, RZ, RZ, R3 ;  /* 0x000000ffff007224 */ /* 0x001fc600078e0003 */
[----:B-1----:R-:W4:Y:S04]  /*17030*/  LDL.LU.64 R2, [R1+0x8] ;  /* 0x0000080001027983 */ /* 0x002f280000300a00 */
[----:B------:R0:W-:Y:S04]  /*17040*/  STL [R1+0x618], R0 ;  /* 0x0006180001007387 */ /* 0x0001e80000100800 */
[----:B--2---:R1:W-:Y:S01]  /*17050*/  STL [R1+0x8e4], R24 ;  /* 0x0008e41801007387 */ /* 0x0043e20000100800 */
[----:B0-----:R-:W-:-:S03]  /*17060*/  IMAD.MOV.U32 R0, RZ, RZ, R25 ;  /* 0x000000ffff007224 */ /* 0x001fc600078e0019 */
[----:B-1----:R-:W2:Y:S04]  /*17070*/  LDL.LU.64 R24, [R1+0xa28] ;  /* 0x000a280001187983 */ /* 0x002ea80000300a00 */
[----:B--2---:R-:W-:Y:S04]  /*17080*/  STL [R1+0x8e8], R24 ;  /* 0x0008e81801007387 */ /* 0x004fe80000100800 */
[----:B------:R0:W-:Y:S02]  /*17090*/  STL [R1+0x61c], R0 ;  /* 0x00061c0001007387 */ /* 0x0001e40000100800 */
[----:B0-----:R-:W-:-:S02]  /*170a0*/  IMAD.MOV.U32 R0, RZ, RZ, R25 ;  /* 0x000000ffff007224 */ /* 0x001fc400078e0019 */
[----:B------:R-:W2:Y:S04]  /*170b0*/  LDL.LU.64 R24, [R1+0xa20] ;  /* 0x000a200001187983 */ /* 0x000ea80000300a00 */
[----:B--2---:R-:W-:Y:S04]  /*170c0*/  STL [R1+0x8ec], R24 ;  /* 0x0008ec1801007387 */ /* 0x004fe80000100800 */
[----:B------:R0:W-:Y:S02]  /*170d0*/  STL [R1+0x620], R0 ;  /* 0x0006200001007387 */ /* 0x0001e40000100800 */
[----:B0-----:R-:W-:-:S02]  /*170e0*/  IMAD.MOV.U32 R0, RZ, RZ, R25 ;  /* 0x000000ffff007224 */ /* 0x001fc400078e0019 */
[----:B------:R-:W2:Y:S04]  /*170f0*/  LDL.LU.64 R24, [R1+0xa18] ;  /* 0x000a180001187983 */ /* 0x000ea80000300a00 */
[----:B------:R-:W-:Y:S04]  /*17100*/  STL [R1+0x8f0], R22 ;  /* 0x0008f01601007387 */ /* 0x000fe80000100800 */
        /* <DEDUP_REMOVED lines=43> */
[----:B---3--:R-:W-:Y:S04]  /*173c0*/  STL [R1+0x91c], R28 ;  /* 0x00091c1c01007387 */ /* 0x008fe80000100800 */
[----:B------:R0:W-:Y:S02]  /*173d0*/  STL [R1+0x658], R0 ;  /* 0x0006580001007387 */ /* 0x0001e40000100800 */
[----:B0-----:R-:W-:-:S02]  /*173e0*/  IMAD.MOV.U32 R0, RZ, RZ, R29 ;  /* 0x000000ffff007224 */ /* 0x001fc400078e001d */
[----:B------:R-:W3:Y:S04]  /*173f0*/  LDL.LU.64 R28, [R1+0x9b8] ;  /* 0x0009b800011c7983 */ /* 0x000ee80000300a00 */
[----:B----4-:R-:W-:Y:S04]  /*17400*/  STL [R1+0x920], R2 ;  /* 0x0009200201007387 */ /* 0x010fe80000100800 */
[----:B------:R0:W-:Y:S02]  /*17410*/  STL [R1+0x65c], R0 ;  /* 0x00065c0001007387 */ /* 0x0001e40000100800 */
[----:B0-----:R-:W-:-:S02]  /*17420*/  IMAD.MOV.U32 R0, RZ, RZ, R3 ;  /* 0x000000ffff007224 */ /* 0x001fc400078e0003 */
[----:B------:R-:W4:Y:S04]  /*17430*/  LDL.LU.64 R2, [R1+0x9b0] ;  /* 0x0009b00001027983 */ /* 0x000f280000300a00 */
[----:B------:R0:W-:Y:S04]  /*17440*/  STL [R1+0x660], R0 ;  /* 0x0006600001007387 */ /* 0x0001e80000100800 */
[----:B0-----:R0:W5:Y:S01]  /*17450*/  LDL.LU R0, [R1+0x9a8] ;  /* 0x0009a80001007983 */ /* 0x0011620000300800 */
[----:B------:R-:W-:-:S03]  /*17460*/  UIADD3 UR7, UPT, UPT, UR7, -0x1, URZ ;  /* 0xffffffff07077890 */ /* 0x000fc6000fffe0ff */
[----:B----4-:R1:W-:Y:S04]  /*17470*/  STL [R1+0x924], R2 ;  /* 0x0009240201007387 */ /* 0x0103e80000100800 */
[----:B-1----:R0:W5:Y:S04]  /*17480*/  LDL.LU R2, [R1+0x9a4] ;  /* 0x0009a40001027983 */ /* 0x0021680000300800 */
[----:B------:R1:W-:Y:S04]  /*17490*/  STL [R1+0x664], R3 ;  /* 0x0006640301007387 */ /* 0x0003e80000100800 */
[----:B-1----:R-:W4:Y:S04]  /*174a0*/  LDL.LU R3, [R1+0x9a0] ;  /* 0x0009a00001037983 */ /* 0x002f280000300800 */
[----:B---3--:R0:W-:Y:S04]  /*174b0*/  STL [R1+0x928], R28 ;  /* 0x0009281c01007387 */ /* 0x0081e80000100800 */
[----:B------:R0:W-:Y:S04]  /*174c0*/  STL [R1+0x668], R29 ;  /* 0x0006681d01007387 */ /* 0x0001e80000100800 */
[----:B--2---:R0:W-:Y:S04]  /*174d0*/  STL [R1+0x92c], R26 ;  /* 0x00092c1a01007387 */ /* 0x0041e80000100800 */
[----:B------:R0:W-:Y:S04]  /*174e0*/  STL [R1+0x66c], R27 ;  /* 0x00066c1b01007387 */ /* 0x0001e80000100800 */
        /* <DEDUP_REMOVED lines=21> */
[----:B------:R0:W-:Y:S01]  /*17640*/  STL [R1+0x6a8], R25 ;  /* 0x0006a81901007387 */ /* 0x0001e20000100800 */
[----:B------:R-:W-:-:S02]  /*17650*/  UISETP.NE.U32.AND UP0, UPT, UR7, URZ, UPT ;  /* 0x000000ff0700728c */ /* 0x000fc4000bf05070 */
[----:B------:R-:W-:-:S04]  /*17660*/  USHF.L.U32 UR6, UR9, 0x5, URZ ;  /* 0x0000000509067899 */ /* 0x000fc800080006ff */
[----:B------:R-:W-:Y:S01]  /*17670*/  UIMAD.WIDE UR4, UR6, 0x2, UR4 ;  /* 0x00000002060478a5 */ /* 0x000fe2000f8e0204 */
[----:B----4-:R-:W-:Y:S02]  /*17680*/  VIADD R3, R3, 0xffffffe0 ;  /* 0xffffffe003037836 */ /* 0x010fe40000000000 */
[----:B0-----:R-:W-:Y:S09]  /*17690*/  BRA.U UP0, `(.L_x_1) ;  /* 0xffffff1100d47547 */ /* 0x001ff2000b83ffff */
[----:B------:R-:W2:Y:S04]  /*176a0*/  LDL.LU R14, [R1+0x4ec] ;  /* 0x0004ec00010e7983 */ /* 0x000ea80000300800 */
[----:B------:R-:W2:Y:S04]  /*176b0*/  LDL.LU R15, [R1+0x4ac] ;  /* 0x0004ac00010f7983 */ /* 0x000ea80000300800 */
[----:B------:R-:W3:Y:S04]  /*176c0*/  LDL.LU R12, [R1+0x4e4] ;  /* 0x0004e400010c7983 */ /* 0x000ee80000300800 */
[----:B------:R-:W3:Y:S04]  /*176d0*/  LDL.LU R13, [R1+0x4a4] ;  /* 0x0004a400010d7983 */ /* 0x000ee80000300800 */
        /* <DEDUP_REMOVED lines=12> */
[----:B--2--5:R-:W-:-:S05]  /*177a0*/  F2FP.F16.F32.PACK_AB R2, R14, R15 ;  /* 0x0000000f0e02723e */ /* 0x024fca00000000ff */
[----:B------:R0:W-:Y:S01]  /*177b0*/  STL [R1+0x18c], R2 ;  /* 0x00018c0201007387 */ /* 0x0001e20000100800 */
[----:B---3--:R-:W-:-:S05]  /*177c0*/  F2FP.F16.F32.PACK_AB R0, R12, R13 ;  /* 0x0000000d0c00723e */ /* 0x008fca00000000ff */
[----:B------:R1:W-:Y:S01]  /*177d0*/  STL [R1+0x188], R0 ;  /* 0x0001880001007387 */ /* 0x0003e20000100800 */
[----:B----4-:R-:W-:-:S05]  /*177e0*/  F2FP.F16.F32.PACK_AB R3, R10, R11 ;  /* 0x0000000b0a03723e */ /* 0x010fca00000000ff */
[----:B------:R2:W-:Y:S01]  /*177f0*/  STL [R1+0x184], R3 ;  /* 0x0001840301007387 */ /* 0x0005e20000100800 */
[----:B0-----:R-:W-:-:S05]  /*17800*/  F2FP.F16.F32.PACK_AB R2, R8, R9 ;  /* 0x000000090802723e */ /* 0x001fca00000000ff */
[----:B------:R0:W-:Y:S01]  /*17810*/  STL [R1+0x180], R2 ;  /* 0x0001800201007387 */ /* 0x0001e20000100800 */
[----:B-1----:R-:W-:-:S05]  /*17820*/  F2FP.F16.F32.PACK_AB R0, R6, R7 ;  /* 0x000000070600723e */ /* 0x002fca00000000ff */
[----:B------:R-:W-:Y:S01]  /*17830*/  STL [R1+0x19c], R0 ;  /* 0x00019c0001007387 */ /* 0x000fe20000100800 */
[----:B--2---:R-:W-:-:S05]  /*17840*/  F2FP.F16.F32.PACK_AB R3, R4, R5 ;  /* 0x000000050403723e */ /* 0x004fca00000000ff */
[----:B------:R1:W-:Y:S01]  /*17850*/  STL [R1+0x198], R3 ;  /* 0x0001980301007387 */ /* 0x0003e20000100800 */
[----:B0-----:R-:W-:-:S03]  /*17860*/  F2FP.F16.F32.PACK_AB R2, R26, R27 ;  /* 0x0000001b1a02723e */ /* 0x001fc600000000ff */
[----:B-1----:R-:W2:Y:S01]  /*17870*/  LDL.LU R3, [R1+0x1c0] ;  /* 0x0001c00001037983 */ /* 0x002ea20000300800 */
[----:B------:R-:W-:-:S03]  /*17880*/  F2FP.F16.F32.PACK_AB R0, R28, R29 ;  /* 0x0000001d1c00723e */ /* 0x000fc600000000ff */
[----:B------:R-:W-:Y:S04]  /*17890*/  STL [R1+0x194], R2 ;  /* 0x0001940201007387 */ /* 0x000fe80000100800 */
[----:B--2---:R0:W-:Y:S04]  /*178a0*/  STL [R1+0xb14], R3 ;  /* 0x000b140301007387 */ /* 0x0041e80000100800 */
[----:B------:R-:W-:Y:S04]  /*178b0*/  STL [R1+0x190], R0 ;  /* 0x0001900001007387 */ /* 0x000fe80000100800 */
[----:B0-----:R-:W2:Y:S04]  /*178c0*/  LDL.LU R3, [R1+0x1c8] ;  /* 0x0001c80001037983 */ /* 0x001ea80000300800 */
[----:B--2---:R0:W-:Y:S04]  /*178d0*/  STL [R1+0xb1c], R3 ;  /* 0x000b1c0301007387 */ /* 0x0041e80000100800 */
        /* <DEDUP_REMOVED lines=31> */
[----:B------:R-:W3:Y:S04]  /*17ad0*/  LDL.LU R0, [R1+0x258] ;  /* 0x0002580001007983 */ /* 0x000ee80000300800 */
[----:B---3--:R0:W-:Y:S04]  /*17ae0*/  STL [R1+0xb10], R0 ;  /* 0x000b100001007387 */ /* 0x0081e80000100800 */
[----:B0-----:R-:W3:Y:S04]  /*17af0*/  LDL.LU R0, [R1+0x500] ;  /* 0x0005000001007983 */ /* 0x001ee80000300800 */
        /* <DEDUP_REMOVED lines=33> */
[----:B0-----:R-:W2:Y:S04]  /*17d10*/  LDL.LU R0, [R1+0x4e8] ;  /* 0x0004e80001007983 */ /* 0x001ea80000300800 */
[----:B------:R-:W3:Y:S04]  /*17d20*/  LDL.LU R2, [R1+0x368] ;  /* 0x0003680001027983 */ /* 0x000ee80000300800 */
[----:B------:R-:W4:Y:S04]  /*17d30*/  LDL.LU R24, [R1+0x250] ;  /* 0x0002500001187983 */ /* 0x000f280000300800 */
        /* <DEDUP_REMOVED lines=25> */
[----:B--2---:R-:W-:-:S03]  /*17ed0*/  F2FP.F16.F32.PACK_AB R3, R0, R3 ;  /* 0x000000030003723e */ /* 0x004fc600000000ff */
[----:B------:R-:W2:Y:S04]  /*17ee0*/  LDL.LU R0, [R1+0xb98] ;  /* 0x000b980001007983 */ /* 0x000ea80000300800 */
[----:B------:R0:W-:Y:S04]  /*17ef0*/  STL [R1+0x17c], R3 ;  /* 0x00017c0301007387 */ /* 0x0001e80000100800 */
[----:B0-----:R-:W2:Y:S02]  /*17f00*/  LDL.LU R3, [R1+0xb94] ;  /* 0x000b940001037983 */ /* 0x001ea40000300800 */
[----:B--2---:R-:W-:-:S02]  /*17f10*/  F2FP.F16.F32.PACK_AB R3, R0, R3 ;  /* 0x000000030003723e */ /* 0x004fc400000000ff */
        /* <DEDUP_REMOVED lines=65> */
[----:B------:R3:W-:Y:S02]  /*18330*/  STL [R1+0x138], R3 ;  /* 0x0001380301007387 */ /* 0x0007e40000100800 */
[----:B---3--:R-:W-:Y:S02]  /*18340*/  F2FP.F16.F32.PACK_AB R3, R22, R23 ;  /* 0x000000171603723e */ /* 0x008fe400000000ff */
[----:B--2---:R-:W-:Y:S02]  /*18350*/  F2FP.F16.F32.PACK_AB R2, R0, R2 ;  /* 0x000000020002723e */ /* 0x004fe400000000ff */
[----:B----4-:R-:W-:-:S03]  /*18360*/  F2FP.F16.F32.PACK_AB R0, R24, R25 ;  /* 0x000000191800723e */ /* 0x010fc600000000ff */
[----:B------:R0:W-:Y:S04]  /*18370*/  STL [R1+0x134], R2 ;  /* 0x0001340201007387 */ /* 0x0001e80000100800 */
[----:B------:R1:W-:Y:S04]  /*18380*/  STL [R1+0x130], R0 ;  /* 0x0001300001007387 */ /* 0x0003e80000100800 */
[----:B------:R2:W-:Y:S01]  /*18390*/  STL [R1+0x12c], R3 ;  /* 0x00012c0301007387 */ /* 0x0005e20000100800 */
[----:B0-----:R-:W-:Y:S02]  /*183a0*/  F2FP.F16.F32.PACK_AB R2, R20, R21 ;  /* 0x000000151402723e */ /* 0x001fe400000000ff */
[----:B-1----:R-:W-:-:S03]  /*183b0*/  F2FP.F16.F32.PACK_AB R0, R18, R19 ;  /* 0x000000131200723e */ /* 0x002fc600000000ff */
[----:B------:R0:W-:Y:S01]  /*183c0*/  STL [R1+0x128], R2 ;  /* 0x0001280201007387 */ /* 0x0001e20000100800 */
[----:B--2---:R-:W-:-:S03]  /*183d0*/  F2FP.F16.F32.PACK_AB R3, R16, R17 ;  /* 0x000000111003723e */ /* 0x004fc600000000ff */
        /* <DEDUP_REMOVED lines=10> */
[----:B------:R-:W-:Y:S01]  /*18480*/  STL [R1+0x100], R2 ;  /* 0x0001000201007387 */ /* 0x000fe20000100800 */
[----:B--2---:R-:W-:-:S03]  /*18490*/  F2FP.F16.F32.PACK_AB R3, R4, R5 ;  /* 0x000000050403723e */ /* 0x004fc600000000ff */
[----:B------:R-:W-:Y:S04]  /*184a0*/  STL [R1+0x11c], R0 ;  /* 0x00011c0001007387 */ /* 0x000fe80000100800 */
[----:B------:R0:W-:Y:S04]  /*184b0*/  STL [R1+0x118], R3 ;  /* 0x0001180301007387 */ /* 0x0001e80000100800 */
[----:B0-----:R-:W2:Y:S01]  /*184c0*/  LDL.LU R3, [R1+0x1e0] ;  /* 0x0001e00001037983 */ /* 0x001ea20000300800 */
[----:B------:R-:W-:Y:S02]  /*184d0*/  F2FP.F16.F32.PACK_AB R2, R26, R27 ;  /* 0x0000001b1a02723e */ /* 0x000fe400000000ff */
        /* <DEDUP_REMOVED lines=195> */
[----:B------:R-:W-:Y:S04]  /*19110*/  STL [R1+0x98], R3 ;  /* 0x0000980301007387 */ /* 0x000fe80000100800 */
[----:B------:R-:W2:Y:S01]  /*19120*/  LDL.LU R7, [R1+0x4f8] ;  /* 0x0004f80001077983 */ /* 0x000ea20000300800 */
[----:B0-----:R-:W-:Y:S02]  /*19130*/  F2FP.F16.F32.PACK_AB R2, R26, R27 ;  /* 0x0000001b1a02723e */ /* 0x001fe400000000ff */
[----:B-1----:R-:W-:-:S03]  /*19140*/  F2FP.F16.F32.PACK_AB R0, R28, R29 ;  /* 0x0000001d1c00723e */ /* 0x002fc600000000ff */
        /* <DEDUP_REMOVED lines=22> */
[----:B---3--:R0:W-:Y:S04]  /*192b0*/  STL [R1+0xa5c], R5 ;  /* 0x000a5c0501007387 */ /* 0x0081e80000100800 */
[----:B0-----:R-:W3:Y:S04]  /*192c0*/  LDL.LU R5, [R1+0x420] ;  /* 0x0004200001057983 */ /* 0x001ee80000300800 */
[----:B------:R-:W4:Y:S04]  /*192d0*/  LDL.LU R4, [R1+0x310] ;  /* 0x0003100001047983 */ /* 0x000f280000300800 */
[----:B----4-:R0:W-:Y:S04]  /*192e0*/  STL [R1+0xa58], R4 ;  /* 0x000a580401007387 */ /* 0x0101e80000100800 */
[----:B0-----:R-:W4:Y:S04]  /*192f0*/  LDL.LU R4, [R1+0x4d8] ;  /* 0x0004d80001047983 */ /* 0x001f280000300800 */
[----:B------:R-:W2:Y:S04]  /*19300*/  LDL.LU R11, [R1+0x20c] ;  /* 0x00020c00010b7983 */ /* 0x000ea80000300800 */
[----:B--2---:R0:W-:Y:S04]  /*19310*/  STL [R1+0xa54], R11 ;  /* 0x000a540b01007387 */ /* 0x0041e80000100800 */
[----:B0-----:R-:W2:Y:S04]  /*19320*/  LDL.LU R11, [R1+0x4d0] ;  /* 0x0004d000010b7983 */ /* 0x001ea80000300800 */
[----:B------:R-:W2:Y:S04]  /*19330*/  LDL.LU R10, [R1+0x204] ;  /* 0x00020400010a7983 */ /* 0x000ea80000300800 */
[----:B--2---:R0:W-:Y:S04]  /*19340*/  STL [R1+0xa50], R10 ;  /* 0x000a500a01007387 */ /* 0x0041e80000100800 */
[----:B0-----:R-:W2:Y:S04]  /*19350*/  LDL.LU R10, [R1+0x53c] ;  /* 0x00053c00010a7983 */ /* 0x001ea80000300800 */
[----:B------:R-:W2:Y:S01]  /*19360*/  LDL.LU R9, [R1+0x3ac] ;  /* 0x0003ac0001097983 */ /* 0x000ea20000300800 */
[----:B------:R-:W-:-:S03]  /*19370*/  F2FP.F16.F32.PACK_AB R7, R6, R7 ;  /* 0x000000070607723e */ /* 0x000fc600000000ff */
[----:B--2---:R0:W-:Y:S04]  /*19380*/  STL [R1+0xa4c], R9 ;  /* 0x000a4c0901007387 */ /* 0x0041e80000100800 */
        /* <DEDUP_REMOVED lines=39> */
[----:B------:R-:W3:Y:S04]  /*19600*/  LDL.LU R6, [R1+0xa60] ;  /* 0x000a600001067983 */ /* 0x000ee80000300800 */
[----:B------:R0:W-:Y:S04]  /*19610*/  STL [R1+0x9a0], R7 ;  /* 0x0009a00701007387 */ /* 0x0001e80000100800 */
[----:B0-----:R-:W2:Y:S01]  /*19620*/  LDL.LU R7, [R1+0x434] ;  /* 0x0004340001077983 */ /* 0x001ea20000300800 */
[----:B---3--:R-:W-:-:S03]  /*19630*/  F2FP.F16.F32.PACK_AB R6, R5, R6 ;  /* 0x000000060506723e */ /* 0x008fc600000000ff */
[----:B------:R-:W4:Y:S04]  /*19640*/  LDL.LU R5, [R1+0xa5c] ;  /* 0x000a5c0001057983 */ /* 0x000f280000300800 */
[----:B------:R0:W-:Y:S04]  /*19650*/  STL [R1+0x9a4], R6 ;  /* 0x0009a40601007387 */ /* 0x0001e80000100800 */
[----:B0-----:R-:W3:Y:S01]  /*19660*/  LDL.LU R6, [R1+0x55c] ;  /* 0x00055c0001067983 */ /* 0x001ee20000300800 */
[----:B----4-:R-:W-:-:S03]  /*19670*/  F2FP.F16.F32.PACK_AB R5, R4, R5 ;  /* 0x000000050405723e */ /* 0x010fc600000000ff */
[----:B------:R-:W4:Y:S04]  /*19680*/  LDL.LU R4, [R1+0xa58] ;  /* 0x000a580001047983 */ /* 0x000f280000300800 */
[----:B------:R0:W-:Y:S04]  /*19690*/  STL [R1+0x9a8], R5 ;  /* 0x0009a80501007387 */ /* 0x0001e80000100800 */
[----:B0-----:R-:W3:Y:S01]  /*196a0*/  LDL.LU R5, [R1+0x43c] ;  /* 0x00043c0001057983 */ /* 0x001ee20000300800 */
[----:B----4-:R-:W-:-:S03]  /*196b0*/  F2FP.F16.F32.PACK_AB R4, R11, R4 ;  /* 0x000000040b04723e */ /* 0x010fc600000000ff */
[----:B------:R-:W4:Y:S04]  /*196c0*/  LDL.LU R11, [R1+0xa54] ;  /* 0x000a5400010b7983 */ /* 0x000f280000300800 */
[----:B------:R0:W-:Y:S04]  /*196d0*/  STL [R1+0x9ac], R4 ;  /* 0x0009ac0401007387 */ /* 0x0001e80000100800 */
[----:B0-----:R-:W2:Y:S01]  /*196e0*/  LDL.LU R4, [R1+0x294] ;  /* 0x0002940001047983 */ /* 0x001ea20000300800 */
[----:B----4-:R-:W-:-:S03]  /*196f0*/  F2FP.F16.F32.PACK_AB R11, R10, R11 ;  /* 0x0000000b0a0b723e */ /* 0x010fc600000000ff */
[----:B------:R-:W4:Y:S04]  /*19700*/  LDL.LU R10, [R1+0xa50] ;  /* 0x000a5000010a7983 */ /* 0x000f280000300800 */
[----:B------:R0:W-:Y:S04]  /*19710*/  STL [R1+0x9b0], R11 ;  /* 0x0009b00b01007387 */ /* 0x0001e80000100800 */
[----:B0-----:R-:W3:Y:S01]  /*19720*/  LDL.LU R11, [R1+0x29c] ;  /* 0x00029c00010b7983 */ /* 0x001ee20000300800 */
[----:B----4-:R-:W-:-:S03]  /*19730*/  F2FP.F16.F32.PACK_AB R10, R9, R10 ;  /* 0x0000000a090a723e */ /* 0x010fc600000000ff */
[----:B------:R-:W4:Y:S01]  /*19740*/  LDL.LU R9, [R1+0xa4c] ;  /* 0x000a4c0001097983 */ /* 0x000f220000300800 */
[----:B--2---:R-:W-:Y:S02]  /*19750*/  F2FP.F16.F32.PACK_AB R8, R4, R8 ;  /* 0x000000080408723e */ /* 0x004fe400000000ff */
[----:B---3--:R-:W-:Y:S01]  /*19760*/  F2FP.F16.F32.PACK_AB R5, R5, R6 ;  /* 0x000000060505723e */ /* 0x008fe200000000ff */
[----:B------:R-:W-:Y:S01]  /*19770*/  STL [R1+0x9b4], R10 ;  /* 0x0009b40a01007387 */ /* 0x000fe20000100800 */
[----:B------:R-:W-:Y:S02]  /*19780*/  F2FP.F16.F32.PACK_AB R4, R7, R3 ;  /* 0x000000030704723e */ /* 0x000fe400000000ff */
[----:B------:R-:W-:Y:S02]  /*19790*/  F2FP.F16.F32.PACK_AB R0, R0, R2 ;  /* 0x000000020000723e */ /* 0x000fe400000000ff */
[----:B------:R-:W-:Y:S02]  /*197a0*/  F2FP.F16.F32.PACK_AB R3, R24, R25 ;  /* 0x000000191803723e */ /* 0x000fe400000000ff */
[----:B------:R-:W-:-:S02]  /*197b0*/  F2FP.F16.F32.PACK_AB R2, R22, R23 ;  /* 0x000000171602723e */ /* 0x000fc400000000ff */
[----:B----4-:R-:W-:-:S05]  /*197c0*/  F2FP.F16.F32.PACK_AB R9, R11, R9 ;  /* 0x000000090b09723e */ /* 0x010fca00000000ff */
[----:B------:R-:W-:Y:S04]  /*197d0*/  STL [R1+0x9b8], R9 ;  /* 0x0009b80901007387 */ /* 0x000fe80000100800 */
[----:B------:R-:W-:Y:S04]  /*197e0*/  STL [R1+0x9bc], R8 ;  /* 0x0009bc0801007387 */ /* 0x000fe80000100800 */
[----:B------:R-:W-:Y:S04]  /*197f0*/  STL [R1+0xc], R5 ;  /* 0x00000c0501007387 */ /* 0x000fe80000100800 */
[----:B------:R-:W-:Y:S04]  /*19800*/  STL [R1+0x8], R4 ;  /* 0x0000080401007387 */ /* 0x000fe80000100800 */
[----:B------:R0:W-:Y:S04]  /*19810*/  STL [R1+0x4], R0 ;  /* 0x0000040001007387 */ /* 0x0001e80000100800 */
[----:B------:R1:W-:Y:S01]  /*19820*/  STL [R1], R3 ;  /* 0x0000000301007387 */ /* 0x0003e20000100800 */
[----:B0-----:R-:W-:-:S03]  /*19830*/  F2FP.F16.F32.PACK_AB R0, R20, R21 ;  /* 0x000000151400723e */ /* 0x001fc600000000ff */
[----:B------:R0:W-:Y:S01]  /*19840*/  STL [R1+0x1c], R2 ;  /* 0x00001c0201007387 */ /* 0x0001e20000100800 */
[----:B-1----:R-:W-:-:S03]  /*19850*/  F2FP.F16.F32.PACK_AB R3, R18, R19 ;  /* 0x000000131203723e */ /* 0x002fc600000000ff */
        /* <DEDUP_REMOVED lines=83> */
[----:B------:R-:W4:Y:S01]  /*19d90*/  LDL.LU R8, [R1+0x2b4] ;  /* 0x0002b40001087983 */ /* 0x000f220000300800 */
[----:B--2---:R-:W-:-:S03]  /*19da0*/  F2FP.F16.F32.PACK_AB R19, R18, R19 ;  /* 0x000000131213723e */ /* 0x004fc600000000ff */
[----:B----4-:R0:W-:Y:S04]  /*19db0*/  STL [R1+0x9c0], R8 ;  /* 0x0009c00801007387 */ /* 0x0101e80000100800 */
[----:B0-----:R-:W2:Y:S04]  /*19dc0*/  LDL.LU R8, [R1+0x2bc] ;  /* 0x0002bc0001087983 */ /* 0x001ea80000300800 */
[----:B------:R-:W4:Y:S04]  /*19dd0*/  LDL.LU R16, [R1+0x3c4] ;  /* 0x0003c40001107983 */ /* 0x000f280000300800 */
        /* <DEDUP_REMOVED lines=88> */
[----:B------:R-:W3:Y:S02]  /*1a360*/  LDL.LU R18, [R1+0x9c8] ;  /* 0x0009c80001127983 */ /* 0x000ee40000300800 */
[----:B---3--:R-:W-:Y:S02]  /*1a370*/  F2FP.F16.F32.PACK_AB R18, R17, R18 ;  /* 0x000000121112723e */ /* 0x008fe400000000ff */
[----:B------:R-:W2:Y:S02]  /*1a380*/  LDL.LU R17, [R1+0x9c4] ;  /* 0x0009c40001117983 */ /* 0x000ea40000300800 */
[----:B--2---:R-:W-:Y:S02]  /*1a390*/  F2FP.F16.F32.PACK_AB R17, R8, R17 ;  /* 0x000000110811723e */ /* 0x004fe400000000ff */
[----:B------:R-:W4:Y:S01]  /*1a3a0*/  LDL.LU R8, [R1+0x9c0] ;  /* 0x0009c00001087983 */ /* 0x000f220000300800 */
[----:B------:R-:W-:Y:S02]  /*1a3b0*/  F2FP.F16.F32.PACK_AB R15, R9, R15 ;  /* 0x0000000f090f723e */ /* 0x000fe400000000ff */
[----:B------:R-:W-:-:S02]  /*1a3c0*/  F2FP.F16.F32.PACK_AB R14, R10, R14 ;  /* 0x0000000e0a0e723e */ /* 0x000fc400000000ff */
[----:B------:R-:W-:Y:S02]  /*1a3d0*/  F2FP.F16.F32.PACK_AB R13, R11, R13 ;  /* 0x0000000d0b0d723e */ /* 0x000fe400000000ff */
[----:B------:R-:W-:Y:S02]  /*1a3e0*/  F2FP.F16.F32.PACK_AB R12, R4, R12 ;  /* 0x0000000c040c723e */ /* 0x000fe400000000ff */
[----:B------:R-:W-:Y:S02]  /*1a3f0*/  F2FP.F16.F32.PACK_AB R23, R5, R23 ;  /* 0x000000170517723e */ /* 0x000fe400000000ff */
[----:B------:R-:W-:Y:S02]  /*1a400*/  F2FP.F16.F32.PACK_AB R22, R6, R22 ;  /* 0x000000160616723e */ /* 0x000fe400000000ff */
[----:B------:R-:W-:Y:S02]  /*1a410*/  F2FP.F16.F32.PACK_AB R21, R7, R21 ;  /* 0x000000150715723e */ /* 0x000fe400000000ff */
[----:B----4-:R-:W-:-:S02]  /*1a420*/  F2FP.F16.F32.PACK_AB R16, R8, R16 ;  /* 0x000000100810723e */ /* 0x010fc400000000ff */
[----:B------:R1:W5:Y:S04]  /*1a430*/  LDL.LU R8, [R1+0x9bc] ;  /* 0x0009bc0001087983 */ /* 0x0003680000300800 */
[----:B------:R1:W5:Y:S04]  /*1a440*/  LDL.LU R9, [R1+0x9b8] ;  /* 0x0009b80001097983 */ /* 0x0003680000300800 */
[----:B------:R1:W5:Y:S04]  /*1a450*/  LDL.LU R10, [R1+0x9b4] ;  /* 0x0009b400010a7983 */ /* 0x0003680000300800 */
[----:B------:R1:W5:Y:S04]  /*1a460*/  LDL.LU R11, [R1+0x9b0] ;  /* 0x0009b000010b7983 */ /* 0x0003680000300800 */
[----:B------:R1:W5:Y:S04]  /*1a470*/  LDL.LU R4, [R1+0x9ac] ;  /* 0x0009ac0001047983 */ /* 0x0003680000300800 */
[----:B------:R1:W5:Y:S04]  /*1a480*/  LDL.LU R5, [R1+0x9a8] ;  /* 0x0009a80001057983 */ /* 0x0003680000300800 */
[----:B------:R1:W5:Y:S04]  /*1a490*/  LDL.LU R6, [R1+0x9a4] ;  /* 0x0009a40001067983 */ /* 0x0003680000300800 */
[----:B------:R1:W5:Y:S01]  /*1a4a0*/  LDL.LU R7, [R1+0x9a0] ;  /* 0x0009a00001077983 */ /* 0x0003620000300800 */
[----:B------:R-:W-:-:S02]  /*1a4b0*/  F2FP.F16.F32.PACK_AB R25, R24, R25 ;  /* 0x000000191819723e */ /* 0x000fc400000000ff */
[----:B------:R-:W-:Y:S02]  /*1a4c0*/  F2FP.F16.F32.PACK_AB R20, R3, R20 ;  /* 0x000000140314723e */ /* 0x000fe400000000ff */
[----:B------:R-:W-:Y:S02]  /*1a4d0*/  F2FP.F16.F32.PACK_AB R27, R0, R27 ;  /* 0x0000001b001b723e */ /* 0x000fe400000000ff */
[----:B------:R-:W-:Y:S02]  /*1a4e0*/  F2FP.F16.F32.PACK_AB R26, R2, R26 ;  /* 0x0000001a021a723e */ /* 0x000fe400000000ff */
[----:B-1----:R-:W-:-:S07]  /*1a4f0*/  F2FP.F16.F32.PACK_AB R24, R28, R29 ;  /* 0x0000001d1c18723e */ /* 0x002fce00000000ff */
.L_x_0:
[----:B-----5:R1:W-:Y:S01]  /*1a500*/  STL.64 [R1+0xa30], R10 ;  /* 0x000a300a01007387 */ /* 0x0203e20000100a00 */
[----:B------:R-:W-:Y:S01]  /*1a510*/  UMOV UR32, 0x400 ;  /* 0x0000040000207882 */ /* 0x000fe20000000000 */
[----:B------:R-:W2:Y:S01]  /*1a520*/  LDCU UR34, c[0x0][0x39c] ;  /* 0x00007380ff2277ac */ /* 0x000ea20008000800 */
[----:B------:R-:W3:Y:S01]  /*1a530*/  S2R R3, SR_TID.X ;  /* 0x0000000000037919 */ /* 0x000ee20000002100 */
[----:B------:R-:W4:Y:S01]  /*1a540*/  S2UR UR33, SR_CgaCtaId ;  /* 0x00000000002179c3 */ /* 0x000f220000008800 */
[----:B------:R-:W0:Y:S01]  /*1a550*/  LDCU.64 UR30, c[0x0][0x398] ;  /* 0x00007300ff1e77ac */ /* 0x000e220008000a00 */
[----:B------:R-:W0:Y:S01]  /*1a560*/  LDCU UR35, c[0x0][0x39c] ;  /* 0x00007380ff2377ac */ /* 0x000e220008000800 */
[----:B-1----:R-:W2:Y:S01]  /*1a570*/  LDL.LU R11, [R1+0x614] ;  /* 0x00061400010b7983 */ /* 0x002ea20000300800 */
[----:B------:R-:W1:Y:S03]  /*1a580*/  LDCU.64 UR44, c[0x0][0x398] ;  /* 0x00007300ff2c77ac */ /* 0x000e660008000a00 */
[----:B------:R-:W-:Y:S01]  /*1a590*/  STL.64 [R1+0xa28], R8 ;  /* 0x000a280801007387 */ /* 0x000fe20000100a00 */
[----:B------:R-:W0:Y:S03]  /*1a5a0*/  LDCU.64 UR46, c[0x0][0x390] ;  /* 0x00007200ff2e77ac */ /* 0x000e260008000a00 */
[----:B------:R-:W-:Y:S01]  /*1a5b0*/  STL.64 [R1+0xa20], R6 ;  /* 0x000a200601007387 */ /* 0x000fe20000100a00 */
[----:B------:R-:W0:Y:S03]  /*1a5c0*/  LDCU UR22, c[0x0][0x3b8] ;  /* 0x00007700ff1677ac */ /* 0x000e260008000800 */
[----:B------:R-:W-:Y:S01]  /*1a5d0*/  STL.64 [R1+0xa18], R4 ;  /* 0x000a180401007387 */ /* 0x000fe20000100a00 */
[----:B------:R-:W0:Y:S01]  /*1a5e0*/  LDCU.64 UR36, c[0x0][0x398] ;  /* 0x00007300ff2477ac */ /* 0x000e220008000a00 */
[----:B----4-:R-:W-:Y:S01]  /*1a5f0*/  ULEA UR32, UR33, UR32, 0x18 ;  /* 0x0000002021207291 */ /* 0x010fe2000f8ec0ff */
[----:B------:R-:W4:Y:S01]  /*1a600*/  LDCU UR52, c[0x0][0x39c] ;  /* 0x00007380ff3477ac */ /* 0x000f220008000800 */
[C---:B---3--:R-:W-:Y:S01]  /*1a610*/  LOP3.LUT R2, R3.reuse, 0x20, RZ, 0xc0, !PT ;  /* 0x0000002003027812 */ /* 0x048fe200078ec0ff */
[----:B------:R-:W3:Y:S01]  /*1a620*/  LDCU.64 UR38, c[0x0][0x398] ;  /* 0x00007300ff2677ac */ /* 0x000ee20008000a00 */
[----:B------:R-:W-:-:S02]  /*1a630*/  LOP3.LUT R28, R3, 0x1f, RZ, 0xc0, !PT ;  /* 0x0000001f031c7812 */ /* 0x000fc400078ec0ff */
[----:B------:R-:W-:Y:S01]  /*1a640*/  LEA R2, R2, UR32, 0x5 ;  /* 0x0000002002027c11 */ /* 0x000fe2000f8e28ff */
[----:B------:R-:W0:Y:S01]  /*1a650*/  LDCU.64 UR40, c[0x0][0x398] ;  /* 0x00007300ff2877ac */ /* 0x000e220008000a00 */
[----:B------:R-:W-:-:S03]  /*1a660*/  LOP3.LUT R3, R3, 0x3f, RZ, 0xc0, !PT ;  /* 0x0000003f03037812 */ /* 0x000fc600078ec0ff */
[----:B------:R-:W-:Y:S01]  /*1a670*/  IMAD R2, R28, 0x10, R2 ;  /* 0x000000101c027824 */ /* 0x000fe200078e0202 */
[----:B------:R-:W-:Y:S06]  /*1a680*/  BAR.SYNC.DEFER_BLOCKING 0x0 ;  /* 0x0000000000007b1d */ /* 0x000fec0000010000 */
[----:B------:R-:W0:Y:S01]  /*1a690*/  LDCU.64 UR42, c[0x0][0x398] ;  /* 0x00007300ff2a77ac */ /* 0x000e220008000a00 */
[----:B------:R-:W0:Y:S01]  /*1a6a0*/  LDCU.64 UR48, c[0x0][0x398] ;  /* 0x00007300ff3077ac */ /* 0x000e220008000a00 */
[----:B------:R-:W0:Y:S01]  /*1a6b0*/  LDCU UR59, c[0x0][0x398] ;  /* 0x00007300ff3b77ac */ /* 0x000e220008000800 */
[----:B------:R-:W0:Y:S01]  /*1a6c0*/  LDCU.64 UR50, c[0x0][0x398] ;  /* 0x00007300ff3277ac */ /* 0x000e220008000a00 */
[----:B------:R-:W0:Y:S01]  /*1a6d0*/  LDCU UR17, c[0x0][0x398] ;  /* 0x00007300ff1177ac */ /* 0x000e220008000800 */
[----:B------:R-:W-:Y:S01]  /*1a6e0*/  STSM.16.M88.4 [R2], R24 ;  /* 0x0000001802007844 */ /* 0x000fe20000000200 */
[----:B------:R-:W0:Y:S03]  /*1a6f0*/  LDCU UR77, c[0x0][0x39c] ;  /* 0x00007380ff4d77ac */ /* 0x000e260008000800 */
[----:B------:R-:W-:Y:S01]  /*1a700*/  STSM.16.M88.4 [R2+0x200], R20 ;  /* 0x0002001402007844 */ /* 0x000fe20000000200 */
[----:B------:R-:W0:Y:S01]  /*1a710*/  LDCU UR8, c[0x0][0x398] ;  /* 0x00007300ff0877ac */ /* 0x000e220008000800 */
        /* <DEDUP_REMOVED lines=42> */
[----:B------:R-:W0:Y:S02]  /*1a9c0*/  LDCU UR9, c[0x0][0x398] ;  /* 0x00007300ff0977ac */ /* 0x000e240008000800 */
[----:B0-2---:R-:W-:-:S02]  /*1a9d0*/  VIADD R0, R11, 0x7f ;  /* 0x0000007f0b007836 */ /* 0x005fc40000000000 */
[----:B------:R-:W-:Y:S01]  /*1a9e0*/  IMAD.MOV.U32 R28, RZ, RZ, R11 ;  /* 0x000000ffff1c7224 */ /* 0x000fe200078e000b */
[----:B------:R-:W-:Y:S02]  /*1a9f0*/  BAR.SYNC.DEFER_BLOCKING 0x0 ;  /* 0x0000000000007b1d */ /* 0x000fe40000010000 */
[----:B------:R-:W-:Y:S01]  /*1aa00*/  ISETP.GE.AND P1, PT, R0, UR31, PT ;  /* 0x0000001f00007c0c */ /* 0x000fe2000bf26270 */
[----:B------:R-:W-:-:S03]  /*1aa10*/  VIADD R0, R11, 0x1 ;  /* 0x000000010b007836 */ /* 0x000fc60000000000 */
[----:B------:R-:W0:Y:S02]  /*1aa20*/  LDCU UR31, c[0x0][0x398] ;  /* 0x00007300ff1f77ac */ /* 0x000e240008000800 */
[----:B------:R-:W-:Y:S01]  /*1aa30*/  ISETP.GE.AND P2, PT, R0, UR34, PT ;  /* 0x0000002200007c0c */ /* 0x000fe2000bf46270 */
[----:B------:R-:W-:-:S05]  /*1aa40*/  VIADD R0, R11, 0x2 ;  /* 0x000000020b007836 */ /* 0x000fca0000000000 */
[----:B------:R-:W-:Y:S01]  /*1aa50*/  ISETP.GE.AND P3, PT, R0, UR35, PT ;  /* 0x0000002300007c0c */ /* 0x000fe2000bf66270 */
[----:B------:R-:W2:Y:S01]  /*1aa60*/  LDCU.64 UR34, c[0x0][0x398] ;  /* 0x00007300ff2277ac */ /* 0x000ea20008000a00 */
[----:B------:R-:W-:Y:S02]  /*1aa70*/  LEA R0, R3, UR32, 0x4 ;  /* 0x0000002003007c11 */ /* 0x000fe4000f8e20ff */
[----:B------:R-:W0:Y:S01]  /*1aa80*/  LDC R3, c[0x0][0x3b4] ;  /* 0x0000ed00ff037b82 */ /* 0x000e220000000800 */
[----:B------:R-:W0:Y:S02]  /*1aa90*/  LDCU.64 UR32, c[0x0][0x398] ;  /* 0x00007300ff2077ac */ /* 0x000e240008000a00 */
[----:B------:R-:W1:Y:S04]  /*1aaa0*/  LDS.128 R20, [R0] ;  /* 0x0000000000147984 */ /* 0x000e680000000c00 */
[----:B------:R-:W0:Y:S01]  /*1aab0*/  LDS.128 R4, [R0+0x400] ;  /* 0x0004000000047984 */ /* 0x000e220000000c00 */
[----:B------:R-:W-:Y:S06]  /*1aac0*/  BAR.SYNC.DEFER_BLOCKING 0x0 ;  /* 0x0000000000007b1d */ /* 0x000fec0000010000 */
[----:B-1----:R-:W-:Y:S04]  /*1aad0*/  STL [R1+0x9b4], R23 ;  /* 0x0009b41701007387 */ /* 0x002fe80000100800 */
[----:B------:R-:W-:Y:S04]  /*1aae0*/  STL [R1+0x9c0], R22 ;  /* 0x0009c01601007387 */ /* 0x000fe80000100800 */
[----:B------:R1:W-:Y:S04]  /*1aaf0*/  STL.64 [R1+0x9b8], R20 ;  /* 0x0009b81401007387 */ /* 0x0003e80000100a00 */
[----:B-1----:R-:W2:Y:S04]  /*1ab00*/  LDL.LU R20, [R1+0x30] ;  /* 0x0000300001147983 */ /* 0x002ea80000300800 */
[----:B0-----:R-:W-:Y:S04]  /*1ab10*/  STL.64 [R1+0x1a0], R4 ;  /* 0x0001a00401007387 */ /* 0x001fe80000100a00 */
[----:B------:R-:W-:Y:S04]  /*1ab20*/  STL.64 [R1+0x1a8], R6 ;  /* 0x0001a80601007387 */ /* 0x000fe80000100a00 */
[----:B------:R-:W2:Y:S04]  /*1ab30*/  LDL.LU R21, [R1+0x34] ;  /* 0x0000340001157983 */ /* 0x000ea80000300800 */
[----:B------:R-:W2:Y:S04]  /*1ab40*/  LDL.LU R22, [R1+0x38] ;  /* 0x0000380001167983 */ /* 0x000ea80000300800 */
[----:B------:R-:W2:Y:S04]  /*1ab50*/  LDL.LU R23, [R1+0x3c] ;  /* 0x00003c0001177983 */ /* 0x000ea80000300800 */
[----:B------:R-:W3:Y:S04]  /*1ab60*/  LDL.LU R24, [R1+0x50] ;  /* 0x0000500001187983 */ /* 0x000ee80000300800 */
[----:B------:R-:W3:Y:S04]  /*1ab70*/  LDL.LU R25, [R1+0x54] ;  /* 0x0000540001197983 */ /* 0x000ee80000300800 */
[----:B------:R-:W3:Y:S04]  /*1ab80*/  LDL.LU R26, [R1+0x58] ;  /* 0x00005800011a7983 */ /* 0x000ee80000300800 */
[----:B------:R-:W3:Y:S04]  /*1ab90*/  LDL.LU R27, [R1+0x5c] ;  /* 0x00005c00011b7983 */ /* 0x000ee80000300800 */
[----:B------:R-:W-:Y:S04]  /*1aba0*/  STSM.16.M88.4 [R2], R12 ;  /* 0x0000000c02007844 */ /* 0x000fe80000000200 */
[----:B------:R-:W-:Y:S01]  /*1abb0*/  STSM.16.M88.4 [R2+0x200], R16 ;  /* 0x0002001002007844 */ /* 0x000fe20000000200 */
[----:B------:R-:W-:Y:S06]  /*1abc0*/  BAR.SYNC.DEFER_BLOCKING 0x0 ;  /* 0x0000000000007b1d */ /* 0x000fec0000010000 */
[----:B------:R-:W0:Y:S04]  /*1abd0*/  LDS.128 R12, [R0] ;  /* 0x00000000000c7984 */ /* 0x000e280000000c00 */
[----:B------:R-:W1:Y:S01]  /*1abe0*/  LDS.128 R16, [R0+0x400] ;  /* 0x0004000000107984 */ /* 0x000e620000000c00 */
[----:B------:R-:W-:Y:S06]  /*1abf0*/  BAR.SYNC.DEFER_BLOCKING 0x0 ;  /* 0x0000000000007b1d */ /* 0x000fec0000010000 */
[----:B--2---:R-:W-:Y:S04]  /*1ac00*/  STL.64 [R1+0xa40], R22 ;  /* 0x000a401601007387 */ /* 0x004fe80000100a00 */
[----:B------:R2:W-:Y:S04]  /*1ac10*/  STL.64 [R1+0xa38], R20 ;  /* 0x000a381401007387 */ /* 0x0005e80000100a00 */
[----:B--2---:R-:W2:Y:S04]  /*1ac20*/  LDL.LU R20, [R1+0x60] ;  /* 0x0000600001147983 */ /* 0x004ea80000300800 */
[----:B------:R-:W2:Y:S04]  /*1ac30*/  LDL.LU R21, [R1+0x64] ;  /* 0x0000640001157983 */ /* 0x000ea80000300800 */
[----:B------:R-:W2:Y:S04]  /*1ac40*/  LDL.LU R22, [R1+0x68] ;  /* 0x0000680001167983 */ /* 0x000ea80000300800 */
[----:B------:R-:W2:Y:S04]  /*1ac50*/  LDL.LU R23, [R1+0x6c] ;  /* 0x00006c0001177983 */ /* 0x000ea80000300800 */
[----:B------:R-:W3:Y:S04]  /*1ac60*/  LDL.LU R8, [R1+0x40] ;  /* 0x0000400001087983 */ /* 0x000ee80000300800 */
[----:B------:R-:W4:Y:S04]  /*1ac70*/  LDL.LU R9, [R1+0x44] ;  /* 0x0000440001097983 */ /* 0x000f280000300800 */
[----:B------:R-:W4:Y:S04]  /*1ac80*/  LDL.LU R10, [R1+0x48] ;  /* 0x00004800010a7983 */ /* 0x000f280000300800 */
[----:B------:R-:W4:Y:S04]  /*1ac90*/  LDL.LU R11, [R1+0x4c] ;  /* 0x00004c00010b7983 */ /* 0x000f280000300800 */
[----:B0-----:R-:W-:Y:S04]  /*1aca0*/  STL.64 [R1+0x9d0], R14 ;  /* 0x0009d00e01007387 */ /* 0x001fe80000100a00 */
[----:B------:R0:W-:Y:S04]  /*1acb0*/  STL.64 [R1+0x9c8], R12 ;  /* 0x0009c80c01007387 */ /* 0x0001e80000100a00 */
[----:B0-----:R-:W4:Y:S04]  /*1acc0*/  LDL.LU R12, [R1] ;  /* 0x00000000010c7983 */ /* 0x001f280000300800 */
[----:B------:R-:W4:Y:S04]  /*1acd0*/  LDL.LU R13, [R1+0x4] ;  /* 0x00000400010d7983 */ /* 0x000f280000300800 */
[----:B------:R-:W4:Y:S04]  /*1ace0*/  LDL.LU R14, [R1+0x8] ;  /* 0x00000800010e7983 */ /* 0x000f280000300800 */
[----:B------:R-:W4:Y:S04]  /*1acf0*/  LDL.LU R15, [R1+0xc] ;  /* 0x00000c00010f7983 */ /* 0x000f280000300800 */
[----:B------:R-:W4:Y:S04]  /*1ad00*/  LDL.LU R4, [R1+0x20] ;  /* 0x0000200001047983 */ /* 0x000f280000300800 */
[----:B------:R-:W4:Y:S04]  /*1ad10*/  LDL.LU R5, [R1+0x24] ;  /* 0x0000240001057983 */ /* 0x000f280000300800 */
[----:B------:R-:W4:Y:S04]  /*1ad20*/  LDL.LU R6, [R1+0x28] ;  /* 0x0000280001067983 */ /* 0x000f280000300800 */
[----:B------:R-:W4:Y:S04]  /*1ad30*/  LDL.LU R7, [R1+0x2c] ;  /* 0x00002c0001077983 */ /* 0x000f280000300800 */
[----:B-1----:R-:W-:Y:S04]  /*1ad40*/  STL.64 [R1+0x9e0], R18 ;  /* 0x0009e01201007387 */ /* 0x002fe80000100a00 */
[----:B------:R0:W-:Y:S04]  /*1ad50*/  STL.64 [R1+0x9d8], R16 ;  /* 0x0009d81001007387 */ /* 0x0001e80000100a00 */
[----:B0-----:R-:W4:Y:S04]  /*1ad60*/  LDL.LU R16, [R1+0x10] ;  /* 0x0000100001107983 */ /* 0x001f280000300800 */
[----:B------:R-:W4:Y:S04]  /*1ad70*/  LDL.LU R17, [R1+0x14] ;  /* 0x0000140001117983 */ /* 0x000f280000300800 */
[----:B------:R-:W4:Y:S04]  /*1ad80*/  LDL.LU R18, [R1+0x18] ;  /* 0x0000180001127983 */ /* 0x000f280000300800 */
[----:B------:R-:W4:Y:S04]  /*1ad90*/  LDL.LU R19, [R1+0x1c] ;  /* 0x00001c0001137983 */ /* 0x000f280000300800 */
[----:B--2---:R-:W-:Y:S04]  /*1ada0*/  STSM.16.M88.4 [R2], R20 ;  /* 0x0000001402007844 */ /* 0x004fe80000000200 */
[----:B---3--:R0:W-:Y:S01]  /*1adb0*/  STSM.16.M88.4 [R2+0x200], R24 ;  /* 0x0002001802007844 */ /* 0x0081e20000000200 */
[----:B------:R-:W-:Y:S06]  /*1adc0*/  BAR.SYNC.DEFER_BLOCKING 0x0 ;  /* 0x0000000000007b1d */ /* 0x000fec0000010000 */
[----:B0-----:R-:W2:Y:S04]  /*1add0*/  LDL.LU R24, [R1+0x70] ;  /* 0x0000700001187983 */ /* 0x001ea80000300800 */
[----:B------:R-:W2:Y:S04]  /*1ade0*/  LDL.LU R25, [R1+0x74] ;  /* 0x0000740001197983 */ /* 0x000ea80000300800 */
[----:B------:R-:W2:Y:S04]  /*1adf0*/  LDL.LU R26, [R1+0x78] ;  /* 0x00007800011a7983 */ /* 0x000ea80000300800 */
[----:B------:R-:W0:Y:S04]  /*1ae00*/  LDS.128 R20, [R0] ;  /* 0x0000000000147984 */ /* 0x000e280000000c00 */
[----:B------:R-:W2:Y:S04]  /*1ae10*/  LDL.LU R27, [R1+0x7c] ;  /* 0x00007c00011b7983 */ /* 0x000ea80000300800 */
[----:B0-----:R-:W-:Y:S04]  /*1ae20*/  STL.64 [R1+0x50], R20 ;  /* 0x0000501401007387 */ /* 0x001fe80000100a00 */
[----:B------:R-:W-:Y:S04]  /*1ae30*/  STL.64 [R1+0x58], R22 ;  /* 0x0000581601007387 */ /* 0x000fe80000100a00 */
[----:B------:R-:W0:Y:S01]  /*1ae40*/  LDS.128 R20, [R0+0x400] ;  /* 0x0004000000147984 */ /* 0x000e220000000c00 */
[----:B------:R-:W-:Y:S06]  /*1ae50*/  BAR.SYNC.DEFER_BLOCKING 0x0 ;  /* 0x0000000000007b1d */ /* 0x000fec0000010000 */
[----:B0-----:R-:W-:Y:S04]  /*1ae60*/  STL.64 [R1+0x60], R20 ;  /* 0x0000601401007387 */ /* 0x001fe80000100a00 */
[----:B------:R0:W-:Y:S04]  /*1ae70*/  STL.64 [R1+0x68], R22 ;  /* 0x0000681601007387 */ /* 0x0001e80000100a00 */
[----:B0-----:R-:W3:Y:S04]  /*1ae80*/  LDL.LU.64 R22, [R1+0xa40] ;  /* 0x000a400001167983 */ /* 0x001ee80000300a00 */
[----:B------:R-:W3:Y:S04]  /*1ae90*/  LDL.LU.64 R20, [R1+0xa38] ;  /* 0x000a380001147983 */ /* 0x000ee80000300a00 */
[----:B----4-:R0:W-:Y:S04]  /*1aea0*/  STSM.16.M88.4 [R2], R8 ;  /* 0x0000000802007844 */ /* 0x0101e80000000200 */
[----:B0-----:R-:W4:Y:S04]  /*1aeb0*/  LDL.LU.64 R10, [R1+0xa30] ;  /* 0x000a3000010a7983 */ /* 0x001f280000300a00 */
[----:B------:R-:W4:Y:S04]  /*1aec0*/  LDL.LU.64 R8, [R1+0xa28] ;  /* 0x000a280001087983 */ /* 0x000f280000300a00 */
[----:B---3--:R-:W-:Y:S01]  /*1aed0*/  STSM.16.M88.4 [R2+0x200], R20 ;  /* 0x0002001402007844 */ /* 0x008fe20000000200 */
[----:B------:R-:W-:Y:S06]  /*1aee0*/  BAR.SYNC.DEFER_BLOCKING 0x0 ;  /* 0x0000000000007b1d */ /* 0x000fec0000010000 */
[----:B------:R-:W0:Y:S04]  /*1aef0*/  LDS.128 R20, [R0] ;  /* 0x0000000000147984 */ /* 0x000e280000000c00 */
[----:B0-----:R-:W-:Y:S04]  /*1af00*/  STL.64 [R1+0x30], R20 ;  /* 0x0000301401007387 */ /* 0x001fe80000100a00 */
[----:B------:R-:W-:Y:S04]  /*1af10*/  STL.64 [R1+0x38], R22 ;  /* 0x0000381601007387 */ /* 0x000fe80000100a00 */
[----:B------:R-:W0:Y:S01]  /*1af20*/  LDS.128 R20, [R0+0x400] ;  /* 0x0004000000147984 */ /* 0x000e220000000c00 */
[----:B------:R-:W-:Y:S06]  /*1af30*/  BAR.SYNC.DEFER_BLOCKING 0x0 ;  /* 0x0000000000007b1d */ /* 0x000fec0000010000 */
[----:B------:R-:W-:Y:S04]  /*1af40*/  STSM.16.M88.4 [R2], R4 ;  /* 0x0000000402007844 */ /* 0x000fe80000000200 */
[----:B0-----:R0:W-:Y:S04]  /*1af50*/  STL.64 [R1+0x40], R20 ;  /* 0x0000401401007387 */ /* 0x0011e80000100a00 */
[----:B------:R1:W-:Y:S04]  /*1af60*/  STL.64 [R1+0x48], R22 ;  /* 0x0000481601007387 */ /* 0x0003e80000100a00 */
[----:B0-----:R-:W3:Y:S04]  /*1af70*/  LDL.LU R20, [R1+0x90] ;  /* 0x0000900001147983 */ /* 0x001ee80000300800 */
[----:B------:R-:W3:Y:S04]  /*1af80*/  LDL.LU R21, [R1+0x94] ;  /* 0x0000940001157983 */ /* 0x000ee80000300800 */
[----:B-1----:R-:W3:Y:S04]  /*1af90*/  LDL.LU R22, [R1+0x98] ;  /* 0x0000980001167983 */ /* 0x002ee80000300800 */
[----:B------:R-:W3:Y:S04]  /*1afa0*/  LDL.LU R23, [R1+0x9c] ;  /* 0x00009c0001177983 */ /* 0x000ee80000300800 */
[----:B------:R-:W2:Y:S04]  /*1afb0*/  LDL.LU.64 R6, [R1+0xa20] ;  /* 0x000a200001067983 */ /* 0x000ea80000300a00 */
[----:B------:R-:W2:Y:S04]  /*1afc0*/  LDL.LU.64 R4, [R1+0xa18] ;  /* 0x000a180001047983 */ /* 0x000ea80000300a00 */
[----:B------:R-:W-:Y:S01]  /*1afd0*/  STSM.16.M88.4 [R2+0x200], R16 ;  /* 0x0002001002007844 */ /* 0x000fe20000000200 */
[----:B------:R-:W-:Y:S06]  /*1afe0*/  BAR.SYNC.DEFER_BLOCKING 0x0 ;  /* 0x0000000000007b1d */ /* 0x000fec0000010000 */
[----:B------:R-:W0:Y:S04]  /*1aff0*/  LDS.128 R16, [R0] ;  /* 0x0000000000107984 */ /* 0x000e280000000c00 */
[----:B0-----:R-:W-:Y:S04]  /*1b000*/  STL.64 [R1+0x20], R16 ;  /* 0x0000201001007387 */ /* 0x001fe80000100a00 */
[----:B------:R-:W-:Y:S04]  /*1b010*/  STL.64 [R1+0x28], R18 ;  /* 0x0000281201007387 */ /* 0x000fe80000100a00 */
[----:B------:R-:W0:Y:S01]  /*1b020*/  LDS.128 R16, [R0+0x400] ;  /* 0x0004000000107984 */ /* 0x000e220000000c00 */
[----:B------:R-:W-:Y:S06]  /*1b030*/  BAR.SYNC.DEFER_BLOCKING 0x0 ;  /* 0x0000000000007b1d */ /* 0x000fec0000010000 */
[----:B------:R-:W-:Y:S04]  /*1b040*/  STSM.16.M88.4 [R2], R12 ;  /* 0x0000000c02007844 */ /* 0x000fe80000000200 */
[----:B----4-:R-:W-:Y:S01]  /*1b050*/  STSM.16.M88.4 [R2+0x200], R8 ;  /* 0x0002000802007844 */ /* 0x010fe20000000200 */
[----:B------:R-:W-:Y:S06]  /*1b060*/  BAR.SYNC.DEFER_BLOCKING 0x0 ;  /* 0x0000000000007b1d */ /* 0x000fec0000010000 */
[----:B0-----:R-:W-:Y:S04]  /*1b070*/  STL.64 [R1+0x1c0], R16 ;  /* 0x0001c01001007387 */ /* 0x001fe80000100a00 */
[----:B------:R-:W-:Y:S04]  /*1b080*/  STL.64 [R1+0x1c8], R18 ;  /* 0x0001c81201007387 */ /* 0x000fe80000100a00 */
[----:B------:R-:W0:Y:S04]  /*1b090*/  LDS.128 R12, [R0] ;  /* 0x00000000000c7984 */ /* 0x000e280000000c00 */
[----:B------:R-:W1:Y:S01]  /*1b0a0*/  LDS.128 R8, [R0+0x400] ;  /* 0x0004000000087984 */ /* 0x000e620000000c00 */
[----:B------:R-:W-:Y:S06]  /*1b0b0*/  BAR.SYNC.DEFER_BLOCKING 0x0 ;  /* 0x0000000000007b1d */ /* 0x000fec0000010000 */
[----:B0-----:R-:W-:Y:S04]  /*1b0c0*/  STL.64 [R1+0x10], R12 ;  /* 0x0000100c01007387 */ /* 0x001fe80000100a00 */
[----:B------:R-:W-:Y:S04]  /*1b0d0*/  STL.64 [R1+0x18], R14 ;  /* 0x0000180e01007387 */ /* 0x000fe80000100a00 */
[----:B-1----:R-:W-:Y:S04]  /*1b0e0*/  STL.64 [R1+0x1b0], R8 ;  /* 0x0001b00801007387 */ /* 0x002fe80000100a00 */
[----:B------:R-:W-:Y:S04]  /*1b0f0*/  STL.64 [R1+0x1b8], R10 ;  /* 0x0001b80a01007387 */ /* 0x000fe80000100a00 */
[----:B--2---:R-:W-:Y:S04]  /*1b100*/  STSM.16.M88.4 [R2], R4 ;  /* 0x0000000402007844 */ /* 0x004fe80000000200 */
[----:B------:R0:W-:Y:S01]  /*1b110*/  STSM.16.M88.4 [R2+0x200], R24 ;  /* 0x0002001802007844 */ /* 0x0001e20000000200 */
[----:B------:R-:W-:Y:S06]  /*1b120*/  BAR.SYNC.DEFER_BLOCKING 0x0 ;  /* 0x0000000000007b1d */ /* 0x000fec0000010000 */
[----:B0-----:R-:W2:Y:S04]  /*1b130*/  LDL.LU R24, [R1+0xb0] ;  /* 0x0000b00001187983 */ /* 0x001ea80000300800 */
[----:B------:R-:W2:Y:S04]  /*1b140*/  LDL.LU R25, [R1+0xb4] ;  /* 0x0000b40001197983 */ /* 0x000ea80000300800 */
[----:B------:R-:W2:Y:S04]  /*1b150*/  LDL.LU R26, [R1+0xb8] ;  /* 0x0000b800011a7983 */ /* 0x000ea80000300800 */
[----:B------:R-:W0:Y:S04]  /*1b160*/  LDS.128 R8, [R0] ;  /* 0x0000000000087984 */ /* 0x000e280000000c00 */
[----:B------:R-:W1:Y:S04]  /*1b170*/  LDS.128 R4, [R0+0x400] ;  /* 0x0004000000047984 */ /* 0x000e680000000c00 */
[----:B------:R-:W2:Y:S04]  /*1b180*/  LDL.LU R27, [R1+0xbc] ;  /* 0x0000bc00011b7983 */ /* 0x000ea80000300800 */
[----:B------:R-:W4:Y:S04]  /*1b190*/  LDL.LU R16, [R1+0xa0] ;  /* 0x0000a00001107983 */ /* 0x000f280000300800 */
[----:B------:R-:W4:Y:S04]  /*1b1a0*/  LDL.LU R17, [R1+0xa4] ;  /* 0x0000a40001117983 */ /* 0x000f280000300800 */
[----:B------:R-:W4:Y:S04]  /*1b1b0*/  LDL.LU R18, [R1+0xa8] ;  /* 0x0000a80001127983 */ /* 0x000f280000300800 */
[----:B------:R-:W4:Y:S01]  /*1b1c0*/  LDL.LU R19, [R1+0xac] ;  /* 0x0000ac0001137983 */ /* 0x000f220000300800 */
[----:B------:R-:W-:Y:S06]  /*1b1d0*/  BAR.SYNC.DEFER_BLOCKING 0x0 ;  /* 0x0000000000007b1d */ /* 0x000fec0000010000 */
[----:B0-----:R0:W-:Y:S04]  /*1b1e0*/  STL.64 [R1+0x1d0], R8 ;  /* 0x0001d00801007387 */ /* 0x0011e80000100a00 */
[----:B------:R0:W-:Y:S04]  /*1b1f0*/  STL.64 [R1+0x1d8], R10 ;  /* 0x0001d80a01007387 */ /* 0x0001e80000100a00 */
[----:B-1----:R-:W-:Y:S04]  /*1b200*/  STL.64 [R1+0x1e0], R4 ;  /* 0x0001e00401007387 */ /* 0x002fe80000100a00 */
[----:B------:R-:W-:Y:S04]  /*1b210*/  STL.64 [R1+0x1e8], R6 ;  /* 0x0001e80601007387 */ /* 0x000fe80000100a00 */
[----:B0-----:R-:W2:Y:S04]  /*1b220*/  LDL.LU R8, [R1+0xc0] ;  /* 0x0000c00001087983 */ /* 0x001ea80000300800 */
[----:B------:R-:W2:Y:S04]  /*1b230*/  LDL.LU R9, [R1+0xc4] ;  /* 0x0000c40001097983 */ /* 0x000ea80000300800 */
[----:B------:R-:W2:Y:S04]  /*1b240*/  LDL.LU R10, [R1+0xc8] ;  /* 0x0000c800010a7983 */ /* 0x000ea80000300800 */
[----:B------:R-:W2:Y:S04]  /*1b250*/  LDL.LU R11, [R1+0xcc] ;  /* 0x0000cc00010b7983 */ /* 0x000ea80000300800 */
[----:B---3--:R-:W-:Y:S04]  /*1b260*/  STSM.16.M88.4 [R2], R20 ;  /* 0x0000001402007844 */ /* 0x008fe80000000200 */
[----:B--2---:R-:W-:Y:S04]  /*1b270*/  STL.64 [R1+0xa10], R10 ;  /* 0x000a100a01007387 */ /* 0x004fe80000100a00 */
[----:B------:R0:W-:Y:S04]  /*1b280*/  STL.64 [R1+0xa08], R8 ;  /* 0x000a080801007387 */ /* 0x0001e80000100a00 */
[----:B0-----:R-:W2:Y:S04]  /*1b290*/  LDL.LU R8, [R1+0x80] ;  /* 0x0000800001087983 */ /* 0x001ea80000300800 */
[----:B------:R-:W2:Y:S04]  /*1b2a0*/  LDL.LU R9, [R1+0x84] ;  /* 0x0000840001097983 */ /* 0x000ea80000300800 */
[----:B------:R-:W2:Y:S04]  /*1b2b0*/  LDL.LU R10, [R1+0x88] ;  /* 0x00008800010a7983 */ /* 0x000ea80000300800 */
[----:B------:R-:W2:Y:S04]  /*1b2c0*/  LDL.LU R11, [R1+0x8c] ;  /* 0x00008c00010b7983 */ /* 0x000ea80000300800 */
        /* <DEDUP_REMOVED lines=12> */
[----:B--2---:R-:W-:Y:S01]  /*1b390*/  STSM.16.M88.4 [R2+0x200], R8 ;  /* 0x0002000802007844 */ /* 0x004fe20000000200 */
[----:B------:R-:W-:Y:S06]  /*1b3a0*/  BAR.SYNC.DEFER_BLOCKING 0x0 ;  /* 0x0000000000007b1d */ /* 0x000fec0000010000 */
[----:B------:R-:W0:Y:S04]  /*1b3b0*/  LDS.128 R8, [R0] ;  /* 0x0000000000087984 */ /* 0x000e280000000c00 */
[----:B0-----:R-:W-:Y:S04]  /*1b3c0*/  STL.64 [R1+0x70], R8 ;  /* 0x0000700801007387 */ /* 0x001fe80000100a00 */
[----:B------:R-:W-:Y:S04]  /*1b3d0*/  STL.64 [R1+0x78], R10 ;  /* 0x0000780a01007387 */ /* 0x000fe80000100a00 */
[----:B------:R-:W0:Y:S01]  /*1b3e0*/  LDS.128 R8, [R0+0x400] ;  /* 0x0004000000087984 */ /* 0x000e220000000c00 */
[----:B------:R-:W-:Y:S06]  /*1b3f0*/  BAR.SYNC.DEFER_BLOCKING 0x0 ;  /* 0x0000000000007b1d */ /* 0x000fec0000010000 */
[----:B----4-:R1:W-:Y:S04]  /*1b400*/  STSM.16.M88.4 [R2], R16 ;  /* 0x0000001002007844 */ /* 0x0103e80000000200 */
[----:B------:R2:W-:Y:S04]  /*1b410*/  STSM.16.M88.4 [R2+0x200], R24 ;  /* 0x0002001802007844 */ /* 0x0005e80000000200 */
[----:B0-----:R-:W-:Y:S04]  /*1b420*/  STL.64 [R1+0x80], R8 ;  /* 0x0000800801007387 */ /* 0x001fe80000100a00 */
[----:B------:R-:W-:Y:S01]  /*1b430*/  STL.64 [R1+0x88], R10 ;  /* 0x0000880a01007387 */ /* 0x000fe20000100a00 */
[----:B------:R-:W-:Y:S06]  /*1b440*/  BAR.SYNC.DEFER_BLOCKING 0x0 ;  /* 0x0000000000007b1d */ /* 0x000fec0000010000 */
[----:B-1----:R-:W4:Y:S04]  /*1b450*/  LDL.LU R16, [R1+0x110] ;  /* 0x0001100001107983 */ /* 0x002f280000300800 */
[----:B------:R-:W4:Y:S04]  /*1b460*/  LDL.LU R17, [R1+0x114] ;  /* 0x0001140001117983 */ /* 0x000f280000300800 */
[----:B------:R-:W4:Y:S04]  /*1b470*/  LDL.LU R18, [R1+0x118] ;  /* 0x0001180001127983 */ /* 0x000f280000300800 */
[----:B------:R-:W4:Y:S04]  /*1b480*/  LDL.LU R19, [R1+0x11c] ;  /* 0x00011c0001137983 */ /* 0x000f280000300800 */
[----:B------:R-:W0:Y:S04]  /*1b490*/  LDS.128 R8, [R0] ;  /* 0x0000000000087984 */ /* 0x000e280000000c00 */
[----:B--2---:R-:W2:Y:S04]  /*1b4a0*/  LDL.LU R24, [R1+0x100] ;  /* 0x0001000001187983 */ /* 0x004ea80000300800 */
[----:B------:R-:W2:Y:S04]  /*1b4b0*/  LDL.LU R25, [R1+0x104] ;  /* 0x0001040001197983 */ /* 0x000ea80000300800 */
[----:B------:R-:W2:Y:S04]  /*1b4c0*/  LDL.LU R26, [R1+0x108] ;  /* 0x00010800011a7983 */ /* 0x000ea80000300800 */
[----:B------:R-:W2:Y:S04]  /*1b4d0*/  LDL.LU R27, [R1+0x10c] ;  /* 0x00010c00011b7983 */ /* 0x000ea80000300800 */
[----:B0-----:R-:W-:Y:S04]  /*1b4e0*/  STL.64 [R1+0xa0], R8 ;  /* 0x0000a00801007387 */ /* 0x001fe80000100a00 */
[----:B------:R-:W-:Y:S04]  /*1b4f0*/  STL.64 [R1+0xa8], R10 ;  /* 0x0000a80a01007387 */ /* 0x000fe80000100a00 */
[----:B------:R-:W0:Y:S01]  /*1b500*/  LDS.128 R8, [R0+0x400] ;  /* 0x0004000000087984 */ /* 0x000e220000000c00 */
[----:B------:R-:W-:Y:S06]  /*1b510*/  BAR.SYNC.DEFER_BLOCKING 0x0 ;  /* 0x0000000000007b1d */ /* 0x000fec0000010000 */
[----:B0-----:R-:W-:Y:S04]  /*1b520*/  STL.64 [R1+0x1f0], R8 ;  /* 0x0001f00801007387 */ /* 0x001fe80000100a00 */
[----:B------:R0:W-:Y:S04]  /*1b530*/  STL.64 [R1+0x1f8], R10 ;  /* 0x0001f80a01007387 */ /* 0x0001e80000100a00 */
[----:B0-----:R-:W2:Y:S04]  /*1b540*/  LDL.LU.64 R10, [R1+0xa10] ;  /* 0x000a1000010a7983 */ /* 0x001ea80000300a00 */
[----:B------:R-:W2:Y:S04]  /*1b550*/  LDL.LU.64 R8, [R1+0xa08] ;  /* 0x000a080001087983 */ /* 0x000ea80000300a00 */
[----:B---3--:R-:W-:Y:S04]  /*1b560*/  STSM.16.M88.4 [R2], R4 ;  /* 0x0000000402007844 */ /* 0x008fe80000000200 */
[----:B--2---:R-:W-:Y:S01]  /*1b570*/  STSM.16.M88.4 [R2+0x200], R8 ;  /* 0x0002000802007844 */ /* 0x004fe20000000200 */
[----:B------:R-:W-:Y:S06]  /*1b580*/  BAR.SYNC.DEFER_BLOCKING 0x0 ;  /* 0x0000000000007b1d */ /* 0x000fec0000010000 */
[----:B------:R-:W0:Y:S04]  /*1b590*/  LDS.128 R8, [R0] ;  /* 0x0000000000087984 */ /* 0x000e280000000c00 */
[----:B------:R-:W1:Y:S01]  /*1b5a0*/  LDS.128 R4, [R0+0x400] ;  /* 0x0004000000047984 */ /* 0x000e620000000c00 */
[----:B------:R-:W-:Y:S06]  /*1b5b0*/  BAR.SYNC.DEFER_BLOCKING 0x0 ;  /* 0x0000000000007b1d */ /* 0x000fec0000010000 */
[----:B------:R-:W-:Y:S04]  /*1b5c0*/  STSM.16.M88.4 [R2], R12 ;  /* 0x0000000c02007844 */ /* 0x000fe80000000200 */
[----:B------:R2:W-:Y:S04]  /*1b5d0*/  STSM.16.M88.4 [R2+0x200], R20 ;  /* 0x0002001402007844 */ /* 0x0005e80000000200 */
[----:B0-----:R-:W-:Y:S04]  /*1b5e0*/  STL.64 [R1+0x90], R8 ;  /* 0x0000900801007387 */ /* 0x001fe80000100a00 */
[----:B------:R-:W-:Y:S01]  /*1b5f0*/  STL.64 [R1+0x98], R10 ;  /* 0x0000980a01007387 */ /* 0x000fe20000100a00 */
[----:B------:R-:W-:Y:S06]  /*1b600*/  BAR.SYNC.DEFER_BLOCKING 0x0 ;  /* 0x0000000000007b1d */ /* 0x000fec0000010000 */
[----:B-1----:R-:W-:Y:S04]  /*1b610*/  STL.64 [R1+0xc0], R4 ;  /* 0x0000c00401007387 */ /* 0x002fe80000100a00 */
[----:B------:R-:W-:Y:S04]  /*1b620*/  STL.64 [R1+0xc8], R6 ;  /* 0x0000c80601007387 */ /* 0x000fe80000100a00 */
[----:B--2---:R-:W2:Y:S04]  /*1b630*/  LDL.LU R20, [R1+0x130] ;  /* 0x0001300001147983 */ /* 0x004ea80000300800 */
[----:B------:R-:W0:Y:S04]  /*1b640*/  LDS.128 R8, [R0] ;  /* 0x0000000000087984 */ /* 0x000e280000000c00 */
[----:B------:R-:W1:Y:S01]  /*1b650*/  LDS.128 R4, [R0+0x400] ;  /* 0x0004000000047984 */ /* 0x000e620000000c00 */
[----:B------:R-:W-:Y:S06]  /*1b660*/  BAR.SYNC.DEFER_BLOCKING 0x0 ;  /* 0x0000000000007b1d */ /* 0x000fec0000010000 */
[----:B0-----:R-:W-:Y:S04]  /*1b670*/  STL.64 [R1+0xd0], R8 ;  /* 0x0000d00801007387 */ /* 0x001fe80000100a00 */
[----:B------:R-:W-:Y:S04]  /*1b680*/  STL.64 [R1+0xd8], R10 ;  /* 0x0000d80a01007387 */ /* 0x000fe80000100a00 */
[----:B-1----:R-:W-:Y:S04]  /*1b690*/  STL.64 [R1+0xf0], R4 ;  /* 0x0000f00401007387 */ /* 0x002fe80000100a00 */
        /* <DEDUP_REMOVED lines=8> */
[----:B----4-:R0:W-:Y:S04]  /*1b720*/  STSM.16.M88.4 [R2], R16 ;  /* 0x0000001002007844 */ /* 0x0101e80000000200 */
[----:B0-----:R-:W4:Y:S04]  /*1b730*/  LDL.LU R16, [R1+0x140] ;  /* 0x0001400001107983 */ /* 0x001f280000300800 */
[----:B------:R-:W4:Y:S04]  /*1b740*/  LDL.LU R17, [R1+0x144] ;  /* 0x0001440001117983 */ /* 0x000f280000300800 */
[----:B------:R-:W2:Y:S04]  /*1b750*/  LDL.LU R18, [R1+0x148] ;  /* 0x0001480001127983 */ /* 0x000ea80000300800 */
[----:B------:R-:W2:Y:S04]  /*1b760*/  LDL.LU R19, [R1+0x14c] ;  /* 0x00014c0001137983 */ /* 0x000ea80000300800 */
[----:B------:R-:W-:Y:S01]  /*1b770*/  STSM.16.M88.4 [R2+0x200], R24 ;  /* 0x0002001802007844 */ /* 0x000fe20000000200 */
[----:B------:R-:W-:Y:S06]  /*1b780*/  BAR.SYNC.DEFER_BLOCKING 0x0 ;  /* 0x0000000000007b1d */ /* 0x000fec0000010000 */
[----:B------:R-:W-:Y:S04]  /*1b790*/  LDS.128 R4, [R0+0x400] ;  /* 0x0004000000047984 */ /* 0x000fe80000000c00 */
[----:B--2---:R-:W-:Y:S04]  /*1b7a0*/  STL.64 [R1+0x9f0], R18 ;  /* 0x0009f01201007387 */ /* 0x004fe80000100a00 */
[----:B----4-:R0:W-:Y:S04]  /*1b7b0*/  STL.64 [R1+0x9e8], R16 ;  /* 0x0009e81001007387 */ /* 0x0101e80000100a00 */
[----:B0-----:R-:W2:Y:S04]  /*1b7c0*/  LDL.LU R16, [R1+0x150] ;  /* 0x0001500001107983 */ /* 0x001ea80000300800 */
[----:B------:R-:W2:Y:S04]  /*1b7d0*/  LDL.LU R17, [R1+0x154] ;  /* 0x0001540001117983 */ /* 0x000ea80000300800 */
[----:B------:R-:W4:Y:S04]  /*1b7e0*/  LDL.LU R18, [R1+0x158] ;  /* 0x0001580001127983 */ /* 0x000f280000300800 */
[----:B------:R-:W4:Y:S04]  /*1b7f0*/  LDL.LU R19, [R1+0x15c] ;  /* 0x00015c0001137983 */ /* 0x000f280000300800 */
[----:B----4-:R-:W-:Y:S04]  /*1b800*/  STL.64 [R1+0xa00], R18 ;  /* 0x000a001201007387 */ /* 0x010fe80000100a00 */
[----:B--2---:R-:W-:Y:S04]  /*1b810*/  STL.64 [R1+0x9f8], R16 ;  /* 0x0009f81001007387 */ /* 0x004fe80000100a00 */
[----:B------:R-:W0:Y:S01]  /*1b820*/  LDS.128 R16, [R0] ;  /* 0x0000000000107984 */ /* 0x000e220000000c00 */
[----:B------:R-:W-:Y:S06]  /*1b830*/  BAR.SYNC.DEFER_BLOCKING 0x0 ;  /* 0x0000000000007b1d */ /* 0x000fec0000010000 */
[----:B------:R-:W2:Y:S04]  /*1b840*/  LDL.LU R8, [R1+0x160] ;  /* 0x0001600001087983 */ /* 0x000ea80000300800 */
[----:B------:R-:W2:Y:S04]  /*1b850*/  LDL.LU R9, [R1+0x164] ;  /* 0x0001640001097983 */ /* 0x000ea80000300800 */
[----:B------:R-:W2:Y:S04]  /*1b860*/  LDL.LU R10, [R1+0x168] ;  /* 0x00016800010a7983 */ /* 0x000ea80000300800 */
[----:B------:R-:W2:Y:S04]  /*1b870*/  LDL.LU R11, [R1+0x16c] ;  /* 0x00016c00010b7983 */ /* 0x000ea80000300800 */
[----:B---3--:R1:W-:Y:S04]  /*1b880*/  STSM.16.M88.4 [R2], R12 ;  /* 0x0000000c02007844 */ /* 0x0083e80000000200 */
[----:B------:R-:W-:Y:S04]  /*1b890*/  STSM.16.M88.4 [R2+0x200], R20 ;  /* 0x0002001402007844 */ /* 0x000fe80000000200 */
[----:B------:R-:W3:Y:S04]  /*1b8a0*/  LDL.LU R24, [R1+0x170] ;  /* 0x0001700001187983 */ /* 0x000ee80000300800 */
[----:B------:R-:W3:Y:S04]  /*1b8b0*/  LDL.LU R25, [R1+0x174] ;  /* 0x0001740001197983 */ /* 0x000ee80000300800 */
[----:B------:R-:W3:Y:S04]  /*1b8c0*/  LDL.LU R26, [R1+0x178] ;  /* 0x00017800011a7983 */ /* 0x000ee80000300800 */
[----:B------:R-:W3:Y:S04]  /*1b8d0*/  LDL.LU R27, [R1+0x17c] ;  /* 0x00017c00011b7983 */ /* 0x000ee80000300800 */
[----:B0-----:R-:W-:Y:S04]  /*1b8e0*/  STL.64 [R1+0xe0], R16 ;  /* 0x0000e01001007387 */ /* 0x001fe80000100a00 */
[----:B------:R-:W-:Y:S01]  /*1b8f0*/  STL.64 [R1+0xe8], R18 ;  /* 0x0000e81201007387 */ /* 0x000fe20000100a00 */
[----:B------:R-:W-:Y:S06]  /*1b900*/  BAR.SYNC.DEFER_BLOCKING 0x0 ;  /* 0x0000000000007b1d */ /* 0x000fec0000010000 */
[----:B------:R-:W0:Y:S04]  /*1b910*/  LDS.128 R16, [R0] ;  /* 0x0000000000107984 */ /* 0x000e280000000c00 */
[----:B------:R4:W-:Y:S04]  /*1b920*/  STL.64 [R1+0x100], R4 ;  /* 0x0001000401007387 */ /* 0x0009e80000100a00 */
[----:B------:R-:W-:Y:S04]  /*1b930*/  STL.64 [R1+0x108], R6 ;  /* 0x0001080601007387 */ /* 0x000fe80000100a00 */
[----:B-1----:R-:W2:Y:S04]  /*1b940*/  LDL.LU R12, [R1+0x190] ;  /* 0x00019000010c7983 */ /* 0x002ea80000300800 */
[----:B------:R-:W2:Y:S04]  /*1b950*/  LDL.LU R13, [R1+0x194] ;  /* 0x00019400010d7983 */ /* 0x000ea80000300800 */
[----:B------:R-:W2:Y:S04]  /*1b960*/  LDL.LU R14, [R1+0x198] ;  /* 0x00019800010e7983 */ /* 0x000ea80000300800 */
[----:B------:R-:W2:Y:S04]  /*1b970*/  LDL.LU R15, [R1+0x19c] ;  /* 0x00019c00010f7983 */ /* 0x000ea80000300800 */
[----:B----4-:R-:W4:Y:S04]  /*1b980*/  LDL R4, [R1+0x6b0] ;  /* 0x0006b00001047983 */ /* 0x010f280000100800 */
[----:B------:R-:W2:Y:S04]  /*1b990*/  LDL.LU R20, [R1+0x180] ;  /* 0x0001800001147983 */ /* 0x000ea80000300800 */
[----:B------:R-:W2:Y:S04]  /*1b9a0*/  LDL.LU R21, [R1+0x184] ;  /* 0x0001840001157983 */ /* 0x000ea80000300800 */
[----:B------:R-:W2:Y:S04]  /*1b9b0*/  LDL.LU R22, [R1+0x188] ;  /* 0x0001880001167983 */ /* 0x000ea80000300800 */
[----:B------:R-:W2:Y:S04]  /*1b9c0*/  LDL.LU R23, [R1+0x18c] ;  /* 0x00018c0001177983 */ /* 0x000ea80000300800 */
[----:B0-----:R-:W-:Y:S04]  /*1b9d0*/  STL.64 [R1+0x110], R16 ;  /* 0x0001101001007387 */ /* 0x001fe80000100a00 */
[----:B------:R-:W-:Y:S04]  /*1b9e0*/  STL.64 [R1+0x118], R18 ;  /* 0x0001181201007387 */ /* 0x000fe80000100a00 */
[----:B------:R-:W0:Y:S04]  /*1b9f0*/  LDS.128 R16, [R0+0x400] ;  /* 0x0004000000107984 */ /* 0x000e280000000c00 */
[----:B0-----:R-:W-:Y:S04]  /*1ba00*/  STL.64 [R1+0x130], R16 ;  /* 0x0001301001007387 */ /* 0x001fe80000100a00 */
[----:B------:R0:W-:Y:S04]  /*1ba10*/  STL.64 [R1+0x138], R18 ;  /* 0x0001381201007387 */ /* 0x0001e80000100a00 */
[----:B0-----:R-:W2:Y:S04]  /*1ba20*/  LDL.LU.64 R18, [R1+0xa00] ;  /* 0x000a000001127983 */ /* 0x001ea80000300a00 */
[----:B------:R-:W2:Y:S01]  /*1ba30*/  LDL.LU.64 R16, [R1+0x9f8] ;  /* 0x0009f80001107983 */ /* 0x000ea20000300a00 */
[----:B------:R-:W-:Y:S06]  /*1ba40*/  BAR.SYNC.DEFER_BLOCKING 0x0 ;  /* 0x0000000000007b1d */ /* 0x000fec0000010000 */
[----:B--2---:R0:W-:Y:S04]  /*1ba50*/  STSM.16.M88.4 [R2], R16 ;  /* 0x0000001002007844 */ /* 0x0041e80000000200 */
[----:B0-----:R-:W2:Y:S04]  /*1ba60*/  LDL.LU.64 R18, [R1+0x9f0] ;  /* 0x0009f00001127983 */ /* 0x001ea80000300a00 */
[----:B------:R-:W2:Y:S04]  /*1ba70*/  LDL.LU.64 R16, [R1+0x9e8] ;  /* 0x0009e80001107983 */ /* 0x000ea80000300a00 */
[----:B--2---:R-:W-:Y:S01]  /*1ba80*/  STSM.16.M88.4 [R2+0x200], R16 ;  /* 0x0002001002007844 */ /* 0x004fe20000000200 */
[----:B------:R-:W-:Y:S06]  /*1ba90*/  BAR.SYNC.DEFER_BLOCKING 0x0 ;  /* 0x0000000000007b1d */ /* 0x000fec0000010000 */
[----:B------:R-:W0:Y:S04]  /*1baa0*/  LDS.128 R16, [R0] ;  /* 0x0000000000107984 */ /* 0x000e280000000c00 */
[----:B0-----:R-:W-:Y:S04]  /*1bab0*/  STL.64 [R1+0xb0], R16 ;  /* 0x0000b01001007387 */ /* 0x001fe80000100a00 */
[----:B------:R-:W-:Y:S04]  /*1bac0*/  STL.64 [R1+0xb8], R18 ;  /* 0x0000b81201007387 */ /* 0x000fe80000100a00 */
[----:B------:R-:W0:Y:S01]  /*1bad0*/  LDS.128 R16, [R0+0x400] ;  /* 0x0004000000107984 */ /* 0x000e220000000c00 */
[----:B------:R-:W-:Y:S06]  /*1bae0*/  BAR.SYNC.DEFER_BLOCKING 0x0 ;  /* 0x0000000000007b1d */ /* 0x000fec0000010000 */
[----:B------:R-:W-:Y:S04]  /*1baf0*/  STSM.16.M88.4 [R2], R8 ;  /* 0x0000000802007844 */ /* 0x000fe80000000200 */
[----:B---3--:R4:W-:Y:S01]  /*1bb00*/  STSM.16.M88.4 [R2+0x200], R24 ;  /* 0x0002001802007844 */ /* 0x0089e20000000200 */
[----:B------:R-:W-:Y:S01]  /*1bb10*/  BAR.SYNC.DEFER_BLOCKING 0x0 ;  /* 0x0000000000007b1d */ /* 0x000fe20000010000 */
[----:B----4-:R-:W-:-:S05]  /*1bb20*/  IMAD R25, R4, R3, RZ ;  /* 0x0000000304197224 */ /* 0x010fca00078e02ff */
[----:B------:R-:W1:Y:S04]  /*1bb30*/  LDS.128 R4, [R0] ;  /* 0x0000000000047984 */ /* 0x000e680000000c00 */
[----:B------:R-:W2:Y:S01]  /*1bb40*/  LDS.128 R8, [R0+0x400] ;  /* 0x0004000000087984 */ /* 0x000ea20000000c00 */
[----:B------:R-:W-:Y:S06]  /*1bb50*/  BAR.SYNC.DEFER_BLOCKING 0x0 ;  /* 0x0000000000007b1d */ /* 0x000fec0000010000 */
[----:B0-----:R-:W-:Y:S04]  /*1bb60*/  STL.64 [R1+0x120], R16 ;  /* 0x0001201001007387 */ /* 0x001fe80000100a00 */
[----:B------:R0:W-:Y:S04]  /*1bb70*/  STL.64 [R1+0x128], R18 ;  /* 0x0001281201007387 */ /* 0x0001e80000100a00 */
[----:B0-----:R-:W3:Y:S04]  /*1bb80*/  LDL.LU.64 R18, [R1+0x9e0] ;  /* 0x0009e00001127983 */ /* 0x001ee80000300a00 */
[----:B------:R-:W4:Y:S04]  /*1bb90*/  LDL.LU.64 R16, [R1+0x9d8] ;  /* 0x0009d80001107983 */ /* 0x000f280000300a00 */
[----:B-1----:R0:W-:Y:S04]  /*1bba0*/  STL [R1+0x9b0], R4 ;  /* 0x0009b00401007387 */ /* 0x0021e80000100800 */
[----:B0-----:R-:W3:Y:S04]  /*1bbb0*/  LDL.LU R4, [R1+0x6b4] ;  /* 0x0006b40001047983 */ /* 0x001ee80000300800 */
[----:B------:R-:W-:Y:S04]  /*1bbc0*/  STL [R1+0x9ac], R5 ;  /* 0x0009ac0501007387 */ /* 0x000fe80000100800 */
[----:B------:R-:W-:Y:S04]  /*1bbd0*/  STL [R1+0x9a8], R6 ;  /* 0x0009a80601007387 */ /* 0x000fe80000100800 */
[----:B------:R-:W-:Y:S04]  /*1bbe0*/  STL [R1+0x9a4], R7 ;  /* 0x0009a40701007387 */ /* 0x000fe80000100800 */
[----:B--2---:R0:W-:Y:S04]  /*1bbf0*/  STL [R1+0x9a0], R11 ;  /* 0x0009a00b01007387 */ /* 0x0041e80000100800 */
[----:B0-----:R-:W2:Y:S04]  /*1bc00*/  LDL.LU R11, [R1+0x6b0] ;  /* 0x0006b000010b7983 */ /* 0x001ea80000300800 */
[----:B------:R0:W-:Y:S04]  /*1bc10*/  STSM.16.M88.4 [R2], R12 ;  /* 0x0000000c02007844 */ /* 0x0001e80000000200 */
[----:B------:R1:W-:Y:S04]  /*1bc20*/  STSM.16.M88.4 [R2+0x200], R20 ;  /* 0x0002001402007844 */ /* 0x0003e80000000200 */
[----:B0-----:R-:W4:Y:S04]  /*1bc30*/  LDL.LU.64 R14, [R1+0x9d0] ;  /* 0x0009d000010e7983 */ /* 0x001f280000300a00 */
[----:B------:R-:W4:Y:S04]  /*1bc40*/  LDL.LU.64 R12, [R1+0x9c8] ;  /* 0x0009c800010c7983 */ /* 0x000f280000300a00 */
[----:B-1----:R-:W4:Y:S04]  /*1bc50*/  LDL.LU R22, [R1+0x9c0] ;  /* 0x0009c00001167983 */ /* 0x002f280000300800 */
[----:B------:R-:W4:Y:S01]  /*1bc60*/  LDL.LU.64 R20, [R1+0x9b8] ;  /* 0x0009b80001147983 */ /* 0x000f220000300a00 */
[----:B------:R-:W-:Y:S01]  /*1bc70*/  IMAD.MOV.U32 R5, RZ, RZ, R28 ;  /* 0x000000ffff057224 */ /* 0x000fe200078e001c */
[----:B------:R-:W-:Y:S01]  /*1bc80*/  LEA R24, P0, R25, UR46, 0x1 ;  /* 0x0000002e19187c11 */ /* 0x000fe2000f8008ff */
[----:B------:R-:W-:-:S02]  /*1bc90*/  IMAD R3, R3, 0x40, R25 ;  /* 0x0000004003037824 */ /* 0x000fc400078e0219 */
[----:B------:R-:W-:Y:S01]  /*1bca0*/  IMAD R28, R5, UR22, RZ ;  /* 0x00000016051c7c24 */ /* 0x000fe2000f8e02ff */
[----:B------:R-:W-:Y:S02]  /*1bcb0*/  LEA.HI.X.SX32 R25, R25, UR47, 0x1, P0 ;  /* 0x0000002f19197c11 */ /* 0x000fe400080f0eff */
[----:B------:R-:W-:Y:S02]  /*1bcc0*/  ISETP.GE.AND P0, PT, R5, UR45, PT ;  /* 0x0000002d05007c0c */ /* 0x000fe4000bf06270 */
[----:B------:R-:W-:Y:S01]  /*1bcd0*/  LEA R2, P5, R3, UR46, 0x1 ;  /* 0x0000002e03027c11 */ /* 0x000fe2000f8a08ff */
[----:B------:R-:W-:-:S03]  /*1bce0*/  IMAD.WIDE R26, R28, 0x2, R24 ;  /* 0x000000021c1a7825 */ /* 0x000fc600078e0218 */
[----:B------:R-:W-:Y:S01]  /*1bcf0*/  LEA.HI.X.SX32 R3, R3, UR47, 0x1, P5 ;  /* 0x0000002f03037c11 */ /* 0x000fe2000a8f0eff */
[----:B------:R-:W-:Y:S01]  /*1bd00*/  VIADD R23, R5, 0x4 ;  /* 0x0000000405177836 */ /* 0x000fe20000000000 */
[----:B------:R-:W0:Y:S01]  /*1bd10*/  LDCU.64 UR46, c[0x0][0x398] ;  /* 0x00007300ff2e77ac */ /* 0x000e220008000a00 */
[----:B------:R-:W-:Y:S01]  /*1bd20*/  BAR.SYNC.DEFER_BLOCKING 0x0 ;  /* 0x0000000000007b1d */ /* 0x000fe20000010000 */
[----:B---3--:R-:W-:-:S05]  /*1bd30*/  ISETP.LT.AND P0, PT, R4, UR34, !P0 ;  /* 0x0000002204007c0c */ /* 0x008fca000c701270 */
[----:B------:R-:W1:Y:S01]  /*1bd40*/  LDCU UR34, c[0x0][0x3b8] ;  /* 0x00007700ff2277ac */ /* 0x000e620008000800 */
[----:B--2---:R-:W-:Y:S01]  /*1bd50*/  ISETP.GE.AND P4, PT, R11, UR44, PT ;  /* 0x0000002c0b007c0c */ /* 0x004fe2000bf86270 */
[----:B------:R-:W2:Y:S03]  /*1bd60*/  LDCU.64 UR44, c[0x0][0x398] ;  /* 0x00007300ff2c77ac */ /* 0x000ea60008000a00 */
[----:B------:R-:W-:Y:S01]  /*1bd70*/  ISETP.LT.AND P4, PT, R5, UR33, !P4 ;  /* 0x0000002105007c0c */ /* 0x000fe2000e781270 */
[----:B------:R-:W3:Y:S01]  /*1bd80*/  LDCU UR33, c[0x0][0x398] ;  /* 0x00007300ff2177ac */ /* 0x000ee20008000800 */
[----:B------:R-:W-:Y:S01]  /*1bd90*/  ISETP.LT.AND P5, PT, R11, UR36, !P2 ;  /* 0x000000240b007c0c */ /* 0x000fe2000d7a1270 */
[----:B------:R-:W0:Y:S01]  /*1bda0*/  LDCU UR36, c[0x0][0x39c] ;  /* 0x00007380ff2477ac */ /* 0x000e220008000800 */
[----:B------:R-:W-:Y:S01]  /*1bdb0*/  ISETP.LT.AND P2, PT, R4, UR38, !P2 ;  /* 0x0000002604007c0c */ /* 0x000fe2000d741270 */
[----:B------:R-:W0:Y:S08]  /*1bdc0*/  LDCU UR38, c[0x0][0x398] ;  /* 0x00007300ff2677ac */ /* 0x000e300008000800 */
[----:B----4-:R4:W-:Y:S01]  /*1bdd0*/  @P4 STG.E.U16 desc[UR28][R26.64], R20 ;  /* 0x000000141a004986 */ /* 0x0109e2000c10151c */
[----:B------:R-:W-:Y:S01]  /*1bde0*/  PRMT R29, R20, 0x7632, R29 ;  /* 0x00007632141d7816 */ /* 0x000fe2000000001d */
[----:B----4-:R-:W-:-:S02]  /*1bdf0*/  VIADD R20, R5, 0x3 ;  /* 0x0000000305147836 */ /* 0x010fc40000000000 */
[----:B------:R-:W-:-:S03]  /*1be00*/  IMAD.WIDE R26, R28, 0x2, R2 ;  /* 0x000000021c1a7825 */ /* 0x000fc600078e0202 */
[----:B------:R-:W-:Y:S01]  /*1be10*/  ISETP.GE.AND P6, PT, R20, UR52, PT ;  /* 0x0000003414007c0c */ /* 0x000fe2000bfc6270 */
[----:B------:R-:W-:Y:S01]  /*1be20*/  VIADD R20, R28, UR22 ;  /* 0x000000161c147c36 */ /* 0x000fe20008000000 */
[----:B------:R4:W-:Y:S01]  /*1be30*/  @P0 STG.E.U16 desc[UR28][R26.64], R29 ;  /* 0x0000001d1a000986 */ /* 0x0009e2000c10151c */
[----:B------:R-:W-:Y:S01]  /*1be40*/  PRMT R7, R12, 0x7632, R7 ;  /* 0x000076320c077816 */ /* 0x000fe20000000007 */
[----:B------:R-:W1:Y:S01]  /*1be50*/  LDCU.64 UR52, c[0x0][0x398] ;  /* 0x00007300ff3477ac */ /* 0x000e620008000a00 */
[----:B----4-:R-:W-:-:S05]  /*1be60*/  IMAD.WIDE R28, R20, 0x2, R24 ;  /* 0x00000002141c7825 */ /* 0x010fca00078e0218 */
[----:B------:R4:W-:Y:S01]  /*1be70*/  @P5 STG.E.U16 desc[UR28][R28.64], R12 ;  /* 0x0000000c1c005986 */ /* 0x0009e2000c10151c */
[----:B0-----:R-:W-:Y:S01]  /*1be80*/  ISETP.GE.AND P5, PT, R23, UR36, PT ;  /* 0x0000002417007c0c */ /* 0x001fe2000bfa6270 */
[----:B------:R-:W-:Y:S01]  /*1be90*/  IMAD.WIDE R26, R20, 0x2, R2 ;  /* 0x00000002141a7825 */ /* 0x000fe200078e0202 */
[C---:B------:R-:W-:Y:S01]  /*1bea0*/  ISETP.LT.AND P4, PT, R11.reuse, UR40, !P3 ;  /* 0x000000280b007c0c */ /* 0x040fe2000df81270 */
[----:B------:R-:W3:Y:S01]  /*1beb0*/  LDL.LU R23, [R1+0x9b4] ;  /* 0x0009b40001177983 */ /* 0x000ee20000300800 */
[----:B------:R-:W-:Y:S01]  /*1bec0*/  ISETP.LT.AND P3, PT, R4, UR42, !P3 ;  /* 0x0000002a04007c0c */ /* 0x000fe2000df61270 */
[----:B------:R-:W0:Y:S02]  /*1bed0*/  LDCU UR42, c[0x0][0x39c] ;  /* 0x00007380ff2a77ac */ /* 0x000e240008000800 */
[----:B------:R1:W-:Y:S01]  /*1bee0*/  @P2 STG.E.U16 desc[UR28][R26.64], R7 ;  /* 0x000000071a002986 */ /* 0x0003e2000c10151c */
[----:B--2---:R-:W-:Y:S01]  /*1bef0*/  ISETP.LT.AND P0, PT, R11, UR44, !P6 ;  /* 0x0000002c0b007c0c */ /* 0x004fe2000f701270 */
[----:B------:R-:W2:Y:S01]  /*1bf00*/  LDCU UR36, c[0x0][0x39c] ;  /* 0x00007380ff2477ac */ /* 0x000ea20008000800 */
[----:B----4-:R-:W-:Y:S01]  /*1bf10*/  VIADD R12, R20, UR22 ;  /* 0x00000016140c7c36 */ /* 0x010fe20008000000 */
[----:B------:R-:W-:Y:S01]  /*1bf20*/  PRMT R6, R21, 0x7632, R6 ;  /* 0x0000763215067816 */ /* 0x000fe20000000006 */
[----:B------:R-:W4:Y:S01]  /*1bf30*/  LDCU UR44, c[0x0][0x39c] ;  /* 0x00007380ff2c77ac */ /* 0x000f220008000800 */
[----:B------:R-:W0:Y:S01]  /*1bf40*/  LDCU UR40, c[0x0][0x398] ;  /* 0x00007300ff2877ac */ /* 0x000e220008000800 */
[----:B-1----:R-:W2:Y:S01]  /*1bf50*/  LDL.LU R7, [R1+0x1a0] ;  /* 0x0001a00001077983 */ /* 0x002ea20000300800 */
[----:B------:R-:W-:Y:S01]  /*1bf60*/  ISETP.LT.AND P6, PT, R4, UR46, !P6 ;  /* 0x0000002e04007c0c */ /* 0x000fe2000f7c1270 */
[C---:B------:R-:W-:Y:S01]  /*1bf70*/  IMAD.WIDE R28, R12.reuse, 0x2, R24 ;  /* 0x000000020c1c7825 */ /* 0x040fe200078e0218 */
[----:B------:R-:W1:Y:S03]  /*1bf80*/  LDCU UR46, c[0x0][0x39c] ;  /* 0x00007380ff2e77ac */ /* 0x000e660008000800 */
[C---:B------:R-:W-:Y:S01]  /*1bf90*/  IMAD.WIDE R26, R12.reuse, 0x2, R2 ;  /* 0x000000020c1a7825 */ /* 0x040fe200078e0202 */
[----:B------:R-:W-:Y:S03]  /*1bfa0*/  @P4 STG.E.U16 desc[UR28][R28.64], R21 ;  /* 0x000000151c004986 */ /* 0x000fe6000c10151c */
[----:B------:R-:W-:Y:S01]  /*1bfb0*/  VIADD R20, R5, 0x5 ;  /* 0x0000000505147836 */ /* 0x000fe20000000000 */
[----:B------:R1:W-:Y:S01]  /*1bfc0*/  @P3 STG.E.U16 desc[UR28][R26.64], R6 ;  /* 0x000000061a003986 */ /* 0x0003e2000c10151c */
[----:B------:R-:W-:-:S03]  /*1bfd0*/  VIADD R12, R12, UR22 ;  /* 0x000000160c0c7c36 */ /* 0x000fc60008000000 */
[----:B0-----:R-:W-:Y:S01]  /*1bfe0*/  ISETP.GE.AND P4, PT, R20, UR42, PT ;  /* 0x0000002a14007c0c */ /* 0x001fe2000bf86270 */
[----:B------:R-:W0:Y:S01]  /*1bff0*/  LDCU UR42, c[0x0][0x3b8] ;  /* 0x00007700ff2a77ac */ /* 0x000e220008000800 */
[----:B-1----:R-:W4:Y:S01]  /*1c000*/  LDL.LU R6, [R1+0x1a4] ;  /* 0x0001a40001067983 */ /* 0x002f220000300800 */
[----:B------:R-:W-:Y:S01]  /*1c010*/  IMAD.WIDE R20, R12, 0x2, R24 ;  /* 0x000000020c147825 */ /* 0x000fe200078e0218 */
[----:B------:R-:W-:-:S03]  /*1c020*/  PRMT R29, R13, 0x7632, R29 ;  /* 0x000076320d1d7816 */ /* 0x000fc6000000001d */
[----:B------:R-:W-:Y:S01]  /*1c030*/  IMAD.WIDE R26, R12, 0x2, R2 ;  /* 0x000000020c1a7825 */ /* 0x000fe200078e0202 */
[----:B------:R-:W-:-:S03]  /*1c040*/  ISETP.LT.AND P2, PT, R11, UR48, !P5 ;  /* 0x000000300b007c0c */ /* 0x000fc6000ef41270 */
[----:B------:R-:W-:Y:S01]  /*1c050*/  VIADD R28, R5, 0x6 ;  /* 0x00000006051c7836 */ /* 0x000fe20000000000 */
[----:B------:R-:W-:Y:S01]  /*1c060*/  @P0 STG.E.U16 desc[UR28][R20.64], R13 ;  /* 0x0000000d14000986 */ /* 0x000fe2000c10151c */
[C---:B------:R-:W-:Y:S01]  /*1c070*/  ISETP.LT.AND P3, PT, R11.reuse, UR52, !P4 ;  /* 0x000000340b007c0c */ /* 0x040fe2000e761270 */
[----:B------:R-:W1:Y:S02]  /*1c080*/  LDCU UR52, c[0x0][0x39c] ;  /* 0x00007380ff3477ac */ /* 0x000e640008000800 */
[----:B------:R0:W-:Y:S01]  /*1c090*/  @P6 STG.E.U16 desc[UR28][R26.64], R29 ;  /* 0x0000001d1a006986 */ /* 0x0001e2000c10151c */
[----:B------:R-:W-:Y:S01]  /*1c0a0*/  ISETP.GE.AND P0, PT, R28, UR46, PT ;  /* 0x0000002e1c007c0c */ /* 0x000fe2000bf06270 */
[----:B------:R-:W-:Y:S01]  /*1c0b0*/  VIADD R28, R12, UR22 ;  /* 0x000000160c1c7c36 */ /* 0x000fe20008000000 */
[----:B------:R-:W-:Y:S01]  /*1c0c0*/  ISETP.LT.AND P5, PT, R4, UR50, !P5 ;  /* 0x0000003204007c0c */ /* 0x000fe2000efa1270 */
[----:B------:R-:W1:Y:S01]  /*1c0d0*/  LDCU UR50, c[0x0][0x39c] ;  /* 0x00007380ff3277ac */ /* 0x000e620008000800 */
[----:B------:R-:W1:Y:S01]  /*1c0e0*/  LDCU UR48, c[0x0][0x39c] ;  /* 0x00007380ff3077ac */ /* 0x000e620008000800 */
[----:B0-----:R-:W-:Y:S01]  /*1c0f0*/  IMAD.MOV.U32 R29, RZ, RZ, R5 ;  /* 0x000000ffff1d7224 */ /* 0x001fe200078e0005 */
[----:B------:R-:W-:Y:S01]  /*1c100*/  PRMT R27, R22, 0x7632, R27 ;  /* 0x00007632161b7816 */ /* 0x000fe2000000001b */
[----:B------:R-:W4:Y:S01]  /*1c110*/  LDL.LU R5, [R1+0x1a8] ;  /* 0x0001a80001057983 */ /* 0x000f220000300800 */
[----:B------:R-:W-:Y:S01]  /*1c120*/  IMAD.WIDE R12, R28, 0x2, R24 ;  /* 0x000000021c0c7825 */ /* 0x000fe200078e0218 */
[----:B------:R-:W-:Y:S01]  /*1c130*/  ISETP.LT.AND P6, PT, R11, UR32, !P0 ;  /* 0x000000200b007c0c */ /* 0x000fe2000c7c1270 */
[----:B------:R-:W0:Y:S01]  /*1c140*/  LDCU UR46, c[0x0][0x398] ;  /* 0x00007300ff2e77ac */ /* 0x000e220008000800 */
[----:B------:R-:W-:Y:S01]  /*1c150*/  ISETP.LT.AND P4, PT, R4, UR30, !P4 ;  /* 0x0000001e04007c0c */ /* 0x000fe2000e781270 */
[----:B------:R-:W-:Y:S01]  /*1c160*/  IMAD.WIDE R20, R28, 0x2, R2 ;  /* 0x000000021c147825 */ /* 0x000fe200078e0202 */
[----:B------:R1:W-:Y:S01]  /*1c170*/  @P2 STG.E.U16 desc[UR28][R12.64], R22 ;  /* 0x000000160c002986 */ /* 0x0003e2000c10151c */
[----:B------:R-:W-:Y:S01]  /*1c180*/  ISETP.LT.AND P0, PT, R4, UR59, !P0 ;  /* 0x0000003b04007c0c */ /* 0x000fe2000c701270 */
[----:B------:R-:W0:Y:S01]  /*1c190*/  LDCU UR30, c[0x0][0x398] ;  /* 0x00007300ff1e77ac */ /* 0x000e220008000800 */
[----:B------:R-:W-:Y:S01]  /*1c1a0*/  VIADD R26, R29, 0x7 ;  /* 0x000000071d1a7836 */ /* 0x000fe20000000000 */
[----:B------:R-:W0:Y:S01]  /*1c1b0*/  LDCU UR32, c[0x0][0x3b8] ;  /* 0x00007700ff2077ac */ /* 0x000e220008000800 */
[----:B-1----:R-:W-:Y:S01]  /*1c1c0*/  IADD3 R22, PT, PT, R28, UR22, RZ ;  /* 0x000000161c167c10 */ /* 0x002fe2000fffe0ff */
[----:B------:R-:W-:Y:S01]  /*1c1d0*/  IMAD.MOV.U32 R28, RZ, RZ, R4 ;  /* 0x000000ffff1c7224 */ /* 0x000fe200078e0004 */
[----:B------:R1:W-:Y:S01]  /*1c1e0*/  @P5 STG.E.U16 desc[UR28][R20.64], R27 ;  /* 0x0000001b14005986 */ /* 0x0003e2000c10151c */
[----:B------:R-:W0:Y:S03]  /*1c1f0*/  LDCU UR59, c[0x0][0x398] ;  /* 0x00007300ff3b77ac */ /* 0x000e260008000800 */
[----:B------:R-:W4:Y:S01]  /*1c200*/  LDL.LU R4, [R1+0x1ac] ;  /* 0x0001ac0001047983 */ /* 0x000f220000300800 */
[----:B------:R-:W-:Y:S01]  /*1c210*/  IMAD.WIDE R12, R22, 0x2, R24 ;  /* 0x00000002160c7825 */ /* 0x000fe200078e0218 */
[----:B------:R-:W-:Y:S01]  /*1c220*/  ISETP.GE.AND P2, PT, R26, UR50, PT ;  /* 0x000000321a007c0c */ /* 0x000fe2000bf46270 */
[----:B------:R-:W0:Y:S03]  /*1c230*/  LDCU UR50, c[0x0][0x398] ;  /* 0x00007300ff3277ac */ /* 0x000e260008000800 */
[----:B------:R0:W-:Y:S01]  /*1c240*/  @P3 STG.E.U16 desc[UR28][R12.64], R14 ;  /* 0x0000000e0c003986 */ /* 0x0001e2000c10151c */
[----:B-1----:R-:W-:Y:S01]  /*1c250*/  IMAD.WIDE R20, R22, 0x2, R2 ;  /* 0x0000000216147825 */ /* 0x002fe200078e0202 */
[----:B------:R-:W-:-:S02]  /*1c260*/  PRMT R27, R14, 0x7632, R27 ;  /* 0x000076320e1b7816 */ /* 0x000fc4000000001b */
[----:B------:R-:W-:Y:S01]  /*1c270*/  ISETP.LT.AND P5, PT, R11, UR17, !P2 ;  /* 0x000000110b007c0c */ /* 0x000fe2000d7a1270 */
[C---:B------:R-:W-:Y:S02]  /*1c280*/  VIADD R26, R29.reuse, 0x8 ;  /* 0x000000081d1a7836 */ /* 0x040fe40000000000 */
[----:B------:R1:W-:Y:S01]  /*1c290*/  @P4 STG.E.U16 desc[UR28][R20.64], R27 ;  /* 0x0000001b14004986 */ /* 0x0003e2000c10151c */
[----:B------:R-:W2:Y:S01]  /*1c2a0*/  LDCU UR17, c[0x0][0x398] ;  /* 0x00007300ff1177ac */ /* 0x000ea20008000800 */
[----:B0-----:R-:W-:Y:S02]  /*1c2b0*/  VIADD R14, R22, UR22 ;  /* 0x00000016160e7c36 */ /* 0x001fe40008000000 */
[----:B------:R-:W-:Y:S02]  /*1c2c0*/  VIADD R22, R29, 0x9 ;  /* 0x000000091d167836 */ /* 0x000fe40000000000 */
[----:B------:R-:W-:Y:S01]  /*1c2d0*/  IMAD.WIDE R12, R14, 0x2, R24 ;  /* 0x000000020e0c7825 */ /* 0x000fe200078e0218 */
[----:B------:R-:W-:Y:S01]  /*1c2e0*/  ISETP.GE.AND P3, PT, R26, UR52, PT ;  /* 0x000000341a007c0c */ /* 0x000fe2000bf66270 */
[----:B------:R-:W0:Y:S02]  /*1c2f0*/  LDCU UR52, c[0x0][0x39c] ;  /* 0x00007380ff3477ac */ /* 0x000e240008000800 */
[----:B-1----:R-:W-:-:S04]  /*1c300*/  IMAD.WIDE R20, R14, 0x2, R2 ;  /* 0x000000020e147825 */ /* 0x002fc800078e0202 */
[----:B------:R-:W-:Y:S01]  /*1c310*/  VIADD R14, R14, UR22 ;  /* 0x000000160e0e7c36 */ /* 0x000fe20008000000 */
[C---:B------:R-:W-:Y:S01]  /*1c320*/  ISETP.LT.AND P2, PT, R28.reuse, UR8, !P2 ;  /* 0x000000081c007c0c */ /* 0x040fe2000d741270 */
[----:B------:R-:W1:Y:S01]  /*1c330*/  LDCU UR8, c[0x0][0x3b8] ;  /* 0x00007700ff0877ac */ /* 0x000e620008000800 */
[----:B------:R-:W-:Y:S02]  /*1c340*/  ISETP.LT.AND P4, PT, R11, UR60, !P3 ;  /* 0x0000003c0b007c0c */ /* 0x000fe4000df81270 */
[----:B------:R-:W-:Y:S01]  /*1c350*/  ISETP.LT.AND P3, PT, R28, UR26, !P3 ;  /* 0x0000001a1c007c0c */ /* 0x000fe2000df61270 */
[----:B------:R-:W0:Y:S01]  /*1c360*/  LDCU UR26, c[0x0][0x398] ;  /* 0x00007300ff1a77ac */ /* 0x000e220008000800 */
[----:B------:R-:W0:Y:S01]  /*1c370*/  LDCU UR60, c[0x0][0x3b8] ;  /* 0x00007700ff3c77ac */ /* 0x000e220008000800 */
[----:B---3--:R-:W-:Y:S01]  /*1c380*/  PRMT R26, R23, 0x7632, R26 ;  /* 0x00007632171a7816 */ /* 0x008fe2000000001a */
[----:B------:R3:W-:Y:S01]  /*1c390*/  @P6 STG.E.U16 desc[UR28][R12.64], R23 ;  /* 0x000000170c006986 */ /* 0x0007e2000c10151c */
[----:B------:R-:W-:Y:S01]  /*1c3a0*/  ISETP.GE.AND P6, PT, R22, UR77, PT ;  /* 0x0000004d16007c0c */ /* 0x000fe2000bfc6270 */
[----:B------:R-:W-:Y:S01]  /*1c3b0*/  VIADD R22, R29, 0xa ;  /* 0x0000000a1d167836 */ /* 0x000fe20000000000 */
[----:B------:R-:W0:Y:S01]  /*1c3c0*/  LDCU UR77, c[0x0][0x3b8] ;  /* 0x00007700ff4d77ac */ /* 0x000e220008000800 */
[----:B------:R0:W-:Y:S01]  /*1c3d0*/  @P0 STG.E.U16 desc[UR28][R20.64], R26 ;  /* 0x0000001a14000986 */ /* 0x0001e2000c10151c */
[----:B---3--:R-:W-:Y:S01]  /*1c3e0*/  IMAD.WIDE R12, R14, 0x2, R24 ;  /* 0x000000020e0c7825 */ /* 0x008fe200078e0218 */
[----:B------:R-:W-:Y:S01]  /*1c3f0*/  ISETP.LT.AND P0, PT, R11, UR58, !P6 ;  /* 0x0000003a0b007c0c */ /* 0x000fe2000f701270 */
[----:B------:R-:W3:Y:S03]  /*1c400*/  LDCU UR58, c[0x0][0x39c] ;  /* 0x00007380ff3a77ac */ /* 0x000ee60008000800 */
[----:B------:R1:W-:Y:S01]  /*1c410*/  @P5 STG.E.U16 desc[UR28][R12.64], R15 ;  /* 0x0000000f0c005986 */ /* 0x0003e2000c10151c */
[----:B------:R-:W-:Y:S01]  /*1c420*/  ISETP.GE.AND P5, PT, R22, UR76, PT ;  /* 0x0000004c16007c0c */ /* 0x000fe2000bfa6270 */
[C---:B------:R-:W-:Y:S01]  /*1c430*/  VIADD R22, R14.reuse, UR22 ;  /* 0x000000160e167c36 */ /* 0x040fe20008000000 */
[----:B------:R-:W-:Y:S01]  /*1c440*/  PRMT R23, R15, 0x7632, R23 ;  /* 0x000076320f177816 */ /* 0x000fe20000000017 */
[----:B0-----:R-:W-:Y:S01]  /*1c450*/  IMAD.WIDE R20, R14, 0x2, R2 ;  /* 0x000000020e147825 */ /* 0x001fe200078e0202 */
[----:B------:R-:W-:Y:S01]  /*1c460*/  ISETP.LT.AND P6, PT, R28, UR6, !P6 ;  /* 0x000000061c007c0c */ /* 0x000fe2000f7c1270 */
[----:B------:R-:W0:Y:S01]  /*1c470*/  LDCU UR6, c[0x0][0x398] ;  /* 0x00007300ff0677ac */ /* 0x000e220008000800 */
[----:B------:R-:W0:Y:S01]  /*1c480*/  LDCU UR76, c[0x0][0x398] ;  /* 0x00007300ff4c77ac */ /* 0x000e220008000800 */
[C---:B-1----:R-:W-:Y:S01]  /*1c490*/  IMAD.WIDE R12, R22.reuse, 0x2, R24 ;  /* 0x00000002160c7825 */ /* 0x042fe200078e0218 */
[----:B------:R1:W-:Y:S03]  /*1c4a0*/  @P2 STG.E.U16 desc[UR28][R20.64], R23 ;  /* 0x0000001714002986 */ /* 0x0003e6000c10151c */
[C---:B------:R-:W-:Y:S01]  /*1c4b0*/  IMAD.WIDE R14, R22.reuse, 0x2, R2 ;  /* 0x00000002160e7825 */ /* 0x040fe200078e0202 */
[----:B--2---:R2:W-:Y:S03]  /*1c4c0*/  @P4 STG.E.U16 desc[UR28][R12.64], R7 ;  /* 0x000000070c004986 */ /* 0x0045e6000c10151c */
[----:B------:R-:W-:Y:S01]  /*1c4d0*/  VIADD R22, R22, UR22 ;  /* 0x0000001616167c36 */ /* 0x000fe20008000000 */
[----:B------:R-:W-:Y:S01]  /*1c4e0*/  ISETP.LT.AND P2, PT, R11, UR24, !P5 ;  /* 0x000000180b007c0c */ /* 0x000fe2000ef41270 */
[----:B------:R-:W0:Y:S01]  /*1c4f0*/  LDCU UR24, c[0x0][0x3b8] ;  /* 0x00007700ff1877ac */ /* 0x000e220008000800 */
[----:B-1----:R-:W-:Y:S01]  /*1c500*/  VIADD R20, R29, 0xb ;  /* 0x0000000b1d147836 */ /* 0x002fe20000000000 */
[----:B------:R-:W-:Y:S01]  /*1c510*/  PRMT R21, R7, 0x7632, R21 ;  /* 0x0000763207157816 */ /* 0x000fe20000000015 */
[----:B--2---:R-:W-:-:S03]  /*1c520*/  IMAD.WIDE R12, R22, 0x2, R24 ;  /* 0x00000002160c7825 */ /* 0x004fc600078e0218 */
[----:B------:R-:W-:Y:S01]  /*1c530*/  ISETP.GE.AND P4, PT, R20, UR75, PT ;  /* 0x0000004b14007c0c */ /* 0x000fe2000bf86270 */
[----:B------:R1:W-:Y:S01]  /*1c540*/  @P3 STG.E.U16 desc[UR28][R14.64], R21 ;  /* 0x000000150e003986 */ /* 0x0003e2000c10151c */
[C---:B------:R-:W-:Y:S01]  /*1c550*/  ISETP.LT.AND P5, PT, R28.reuse, UR20, !P5 ;  /* 0x000000141c007c0c */ /* 0x040fe2000efa1270 */
[----:B------:R-:W-:Y:S01]  /*1c560*/  VIADD R20, R29, 0xc ;  /* 0x0000000c1d147836 */ /* 0x000fe20000000000 */
[----:B------:R-:W-:Y:S01]  /*1c570*/  ISETP.LT.AND P3, PT, R11, UR13, !P4 ;  /* 0x0000000d0b007c0c */ /* 0x000fe2000e761270 */
[----:B------:R2:W-:Y:S01]  /*1c580*/  @P0 STG.E.U16 desc[UR28][R12.64], R16 ;  /* 0x000000100c000986 */ /* 0x0005e2000c10151c */
[----:B------:R-:W-:Y:S01]  /*1c590*/  ISETP.LT.AND P4, PT, R28, UR21, !P4 ;  /* 0x000000151c007c0c */ /* 0x000fe2000e781270 */
[----:B------:R-:W0:Y:S01]  /*1c5a0*/  LDCU UR20, c[0x0][0x39c] ;  /* 0x00007380ff1477ac */ /* 0x000e220008000800 */
[----:B------:R-:W-:Y:S01]  /*1c5b0*/  PRMT R23, R18, 0x7632, R23 ;  /* 0x0000763212177816 */ /* 0x000fe20000000017 */
[----:B------:R-:W0:Y:S01]  /*1c5c0*/  LDCU UR75, c[0x0][0x398] ;  /* 0x00007300ff4b77ac */ /* 0x000e220008000800 */
[----:B-1----:R-:W-:Y:S01]  /*1c5d0*/  IMAD.WIDE R14, R22, 0x2, R2 ;  /* 0x00000002160e7825 */ /* 0x002fe200078e0202 */
[----:B------:R-:W-:Y:S01]  /*1c5e0*/  PRMT R21, R16, 0x7632, R21 ;  /* 0x0000763210157816 */ /* 0x000fe20000000015 */
[----:B------:R-:W1:Y:S02]  /*1c5f0*/  LDCU UR13, c[0x0][0x398] ;  /* 0x00007300ff0d77ac */ /* 0x000e640008000800 */
[----:B--2---:R-:W-:-:S02]  /*1c600*/  VIADD R16, R22, UR22 ;  /* 0x0000001616107c36 */ /* 0x004fc40008000000 */
[----:B------:R2:W-:Y:S01]  /*1c610*/  @P6 STG.E.U16 desc[UR28][R14.64], R21 ;  /* 0x000000150e006986 */ /* 0x0005e2000c10151c */
[----:B------:R-:W-:Y:S01]  /*1c620*/  ISETP.GE.AND P0, PT, R20, UR74, PT ;  /* 0x0000004a14007c0c */ /* 0x000fe2000bf06270 */
[C---:B------:R-:W-:Y:S01]  /*1c630*/  IMAD.WIDE R12, R16.reuse, 0x2, R24 ;  /* 0x00000002100c7825 */ /* 0x040fe200078e0218 */
[----:B----4-:R-:W-:Y:S01]  /*1c640*/  PRMT R22, R5, 0x7632, R22 ;  /* 0x0000763205167816 */ /* 0x010fe20000000016 */
[----:B------:R-:W4:Y:S02]  /*1c650*/  LDCU UR74, c[0x0][0x39c] ;  /* 0x00007380ff4a77ac */ /* 0x000f240008000800 */
[----:B------:R-:W-:Y:S01]  /*1c660*/  VIADD R20, R29, 0xd ;  /* 0x0000000d1d147836 */ /* 0x000fe20000000000 */
[----:B------:R0:W-:Y:S01]  /*1c670*/  @P2 STG.E.U16 desc[UR28][R12.64], R6 ;  /* 0x000000060c002986 */ /* 0x0001e2000c10151c */
[----:B------:R-:W1:Y:S01]  /*1c680*/  LDCU UR21, c[0x0][0x3b8] ;  /* 0x00007700ff1577ac */ /* 0x000e620008000800 */
[----:B--2---:R-:W-:Y:S01]  /*1c690*/  IMAD.WIDE R14, R16, 0x2, R2 ;  /* 0x00000002100e7825 */ /* 0x004fe200078e0202 */
[----:B------:R-:W-:-:S03]  /*1c6a0*/  PRMT R21, R6, 0x7632, R21 ;  /* 0x0000763206157816 */ /* 0x000fc60000000015 */
[----:B------:R-:W-:Y:S01]  /*1c6b0*/  VIADD R16, R16, UR22 ;  /* 0x0000001610107c36 */ /* 0x000fe20008000000 */
[----:B------:R-:W-:Y:S01]  /*1c6c0*/  ISETP.LT.AND P6, PT, R11, UR16, !P0 ;  /* 0x000000100b007c0c */ /* 0x000fe2000c7c1270 */
[----:B------:R2:W-:Y:S02]  /*1c6d0*/  @P5 STG.E.U16 desc[UR28][R14.64], R21 ;  /* 0x000000150e005986 */ /* 0x0005e4000c10151c */
[----:B0-----:R-:W-:Y:S01]  /*1c6e0*/  IMAD.WIDE R12, R16, 0x2, R24 ;  /* 0x00000002100c7825 */ /* 0x001fe200078e0218 */
[----:B------:R-:W-:Y:S01]  /*1c6f0*/  ISETP.LT.AND P0, PT, R28, UR11, !P0 ;  /* 0x0000000b1c007c0c */ /* 0x000fe2000c701270 */
[----:B------:R-:W0:Y:S01]  /*1c700*/  LDCU UR16, c[0x0][0x398] ;  /* 0x00007300ff1077ac */ /* 0x000e220008000800 */
[----:B------:R-:W-:Y:S01]  /*1c710*/  ISETP.GE.AND P2, PT, R20, UR18, PT ;  /* 0x0000001214007c0c */ /* 0x000fe2000bf46270 */
[----:B------:R-:W-:Y:S01]  /*1c720*/  VIADD R20, R29, 0xe ;  /* 0x0000000e1d147836 */ /* 0x000fe20000000000 */
[----:B------:R1:W-:Y:S01]  /*1c730*/  @P3 STG.E.U16 desc[UR28][R12.64], R17 ;  /* 0x000000110c003986 */ /* 0x0003e2000c10151c */
[----:B------:R-:W0:Y:S01]  /*1c740*/  LDCU UR11, c[0x0][0x398] ;  /* 0x00007300ff0b77ac */ /* 0x000e220008000800 */
[C---:B--2---:R-:W-:Y:S01]  /*1c750*/  IMAD.WIDE R14, R16.reuse, 0x2, R2 ;  /* 0x00000002100e7825 */ /* 0x044fe200078e0202 */
[----:B------:R-:W-:Y:S01]  /*1c760*/  PRMT R21, R17, 0x7632, R21 ;  /* 0x0000763211157816 */ /* 0x000fe20000000015 */
[----:B------:R-:W2:Y:S01]  /*1c770*/  LDCU UR18, c[0x0][0x3b8] ;  /* 0x00007700ff1277ac */ /* 0x000ea20008000800 */
[----:B------:R-:W-:Y:S01]  /*1c780*/  ISETP.LT.AND P5, PT, R11, UR7, !P2 ;  /* 0x000000070b007c0c */ /* 0x000fe2000d7a1270 */
[----:B-1----:R-:W-:Y:S01]  /*1c790*/  VIADD R12, R16, UR22 ;  /* 0x00000016100c7c36 */ /* 0x002fe20008000000 */
[----:B------:R-:W-:Y:S01]  /*1c7a0*/  ISETP.LT.AND P2, PT, R28, UR57, !P2 ;  /* 0x000000391c007c0c */ /* 0x000fe2000d741270 */
[----:B------:R1:W-:Y:S01]  /*1c7b0*/  @P4 STG.E.U16 desc[UR28][R14.64], R21 ;  /* 0x000000150e004986 */ /* 0x0003e2000c10151c */
[----:B------:R-:W-:Y:S01]  /*1c7c0*/  ISETP.GE.AND P3, PT, R20, UR56, PT ;  /* 0x0000003814007c0c */ /* 0x000fe2000bf66270 */
[----:B------:R-:W-:Y:S01]  /*1c7d0*/  VIADD R16, R12, UR22 ;  /* 0x000000160c107c36 */ /* 0x000fe20008000000 */
[----:B------:R-:W0:Y:S01]  /*1c7e0*/  LDCU UR7, c[0x0][0x39c] ;  /* 0x00007380ff0777ac */ /* 0x000e220008000800 */
[----:B------:R-:W-:Y:S01]  /*1c7f0*/  VIADD R17, R29, 0xf ;  /* 0x0000000f1d117836 */ /* 0x000fe20000000000 */
[----:B------:R-:W-:-:S02]  /*1c800*/  ISETP.LT.AND P4, PT, R11, UR23, !P3 ;  /* 0x000000170b007c0c */ /* 0x000fc4000df81270 */
[----:B------:R-:W-:Y:S01]  /*1c810*/  ISETP.LT.AND P3, PT, R28, UR5, !P3 ;  /* 0x000000051c007c0c */ /* 0x000fe2000df61270 */
[----:B------:R-:W0:Y:S01]  /*1c820*/  LDCU UR57, c[0x0][0x398] ;  /* 0x00007300ff3977ac */ /* 0x000e220008000800 */
[C---:B-1----:R-:W-:Y:S01]  /*1c830*/  IMAD.WIDE R14, R12.reuse, 0x2, R24 ;  /* 0x000000020c0e7825 */ /* 0x042fe200078e0218 */
[----:B------:R-:W1:Y:S03]  /*1c840*/  LDCU UR5, c[0x0][0x39c] ;  /* 0x00007380ff0577ac */ /* 0x000e660008000800 */
[----:B------:R-:W-:Y:S01]  /*1c850*/  IMAD.WIDE R12, R12, 0x2, R2 ;  /* 0x000000020c0c7825 */ /* 0x000fe200078e0202 */
[----:B------:R0:W-:Y:S01]  /*1c860*/  @P6 STG.E.U16 desc[UR28][R14.64], R5 ;  /* 0x000000050e006986 */ /* 0x0001e2000c10151c */
[----:B------:R-:W-:Y:S01]  /*1c870*/  ISETP.GE.AND P6, PT, R17, UR15, PT ;  /* 0x0000000f11007c0c */ /* 0x000fe2000bfc6270 */
[----:B------:R-:W1:Y:S01]  /*1c880*/  LDCU UR56, c[0x0][0x398] ;  /* 0x00007300ff3877ac */ /* 0x000e620008000800 */
[----:B------:R-:W-:Y:S01]  /*1c890*/  VIADD R21, R16, UR22 ;  /* 0x0000001610157c36 */ /* 0x000fe20008000000 */
[----:B------:R2:W-:Y:S01]  /*1c8a0*/  @P0 STG.E.U16 desc[UR28][R12.64], R22 ;  /* 0x000000160c000986 */ /* 0x0005e2000c10151c */
[----:B------:R-:W-:Y:S01]  /*1c8b0*/  ISETP.LT.AND P0, PT, R11, UR27, !P6 ;  /* 0x0000001b0b007c0c */ /* 0x000fe2000f701270 */
[----:B------:R-:W1:Y:S01]  /*1c8c0*/  LDCU UR15, c[0x0][0x398] ;  /* 0x00007300ff0f77ac */ /* 0x000e620008000800 */
[----:B------:R-:W-:Y:S01]  /*1c8d0*/  ISETP.LT.AND P6, PT, R28, UR4, !P6 ;  /* 0x000000041c007c0c */ /* 0x000fe2000f7c1270 */
[----:B------:R-:W1:Y:S01]  /*1c8e0*/  LDCU UR23, c[0x0][0x3b8] ;  /* 0x00007700ff1777ac */ /* 0x000e620008000800 */
[----:B0-----:R-:W-:Y:S01]  /*1c8f0*/  IMAD.WIDE R14, R16, 0x2, R24 ;  /* 0x00000002100e7825 */ /* 0x001fe200078e0218 */
[----:B------:R-:W0:Y:S03]  /*1c900*/  LDCU UR27, c[0x0][0x398] ;  /* 0x00007300ff1b77ac */ /* 0x000e260008000800 */
[----:B--2---:R-:W-:-:S02]  /*1c910*/  VIADD R22, R29, 0x10 ;  /* 0x000000101d167836 */ /* 0x004fc40000000000 */
[----:B------:R-:W-:Y:S01]  /*1c920*/  IMAD.WIDE R16, R16, 0x2, R2 ;  /* 0x0000000210107825 */ /* 0x000fe200078e0202 */
[----:B------:R2:W-:Y:S01]  /*1c930*/  @P5 STG.E.U16 desc[UR28][R14.64], R18 ;  /* 0x000000120e005986 */ /* 0x0005e2000c10151c */
[----:B------:R-:W0:Y:S01]  /*1c940*/  LDCU UR4, c[0x0][0x3b8] ;  /* 0x00007700ff0477ac */ /* 0x000e220008000800 */
[----:B------:R-:W-:Y:S02]  /*1c950*/  ISETP.GE.AND P5, PT, R22, UR25, PT ;  /* 0x0000001916007c0c */ /* 0x000fe4000bfa6270 */
[----:B------:R1:W-:Y:S01]  /*1c960*/  @P2 STG.E.U16 desc[UR28][R16.64], R23 ;  /* 0x0000001710002986 */ /* 0x0003e2000c10151c */
[----:B------:R-:W-:Y:S01]  /*1c970*/  PRMT R22, R4, 0x7632, R22 ;  /* 0x0000763204167816 */ /* 0x000fe20000000016 */
[C---:B------:R-:W-:Y:S01]  /*1c980*/  VIADD R20, R21.reuse, UR22 ;  /* 0x0000001615147c36 */ /* 0x040fe20008000000 */
[----:B------:R-:W0:Y:S01]  /*1c990*/  LDCU UR25, c[0x0][0x398] ;  /* 0x00007300ff1977ac */ /* 0x000e220008000800 */
[----:B--2---:R-:W-:-:S04]  /*1c9a0*/  IMAD.WIDE R14, R21, 0x2, R24 ;  /* 0x00000002150e7825 */ /* 0x004fc800078e0218 */
[----:B-1----:R-:W-:Y:S01]  /*1c9b0*/  IMAD.WIDE R16, R21, 0x2, R2 ;  /* 0x0000000215107825 */ /* 0x002fe200078e0202 */
[----:B------:R1:W-:Y:S04]  /*1c9c0*/  @P4 STG.E.U16 desc[UR28][R14.64], R4 ;  /* 0x000000040e004986 */ /* 0x0003e8000c10151c */
[----:B------:R-:W2:Y:S04]  /*1c9d0*/  LDL.LU R23, [R1+0x30] ;  /* 0x0000300001177983 */ /* 0x000ea80000300800 */
[----:B------:R0:W-:Y:S01]  /*1c9e0*/  @P3 STG.E.U16 desc[UR28][R16.64], R22 ;  /* 0x0000001610003986 */ /* 0x0001e2000c10151c */
[----:B-1----:R-:W-:-:S03]  /*1c9f0*/  IMAD.WIDE R14, R20, 0x2, R24 ;  /* 0x00000002140e7825 */ /* 0x002fc600078e0218 */
[----:B------:R-:W2:Y:S04]  /*1ca00*/  LDL.LU R26, [R1+0x54] ;  /* 0x00005400011a7983 */ /* 0x000ea80000300800 */
[----:B------:R-:W3:Y:S01]  /*1ca10*/  LDL.LU R27, [R1+0x34] ;  /* 0x00003400011b7983 */ /* 0x000ee20000300800 */
[----:B0-----:R-:W-:Y:S01]  /*1ca20*/  PRMT R22, R19, 0x7632, R22 ;  /* 0x0000763213167816 */ /* 0x001fe20000000016 */
[C---:B------:R-:W-:Y:S02]  /*1ca30*/  IMAD.WIDE R16, R20.reuse, 0x2, R2 ;  /* 0x0000000214107825 */ /* 0x040fe400078e0202 */
[----:B------:R-:W3:Y:S04]  /*1ca40*/  LDL.LU R7, [R1+0x58] ;  /* 0x0000580001077983 */ /* 0x000ee80000300800 */
[----:B------:R-:W3:Y:S04]  /*1ca50*/  LDL.LU R6, [R1+0x38] ;  /* 0x0000380001067983 */ /* 0x000ee80000300800 */
[----:B------:R-:W3:Y:S04]  /*1ca60*/  LDL.LU R5, [R1+0x5c] ;  /* 0x00005c0001057983 */ /* 0x000ee80000300800 */
[----:B------:R-:W-:Y:S04]  /*1ca70*/  @P0 STG.E.U16 desc[UR28][R14.64], R19 ;  /* 0x000000130e000986 */ /* 0x000fe8000c10151c */
[----:B------:R-:W3:Y:S04]  /*1ca80*/  LDL.LU R4, [R1+0x3c] ;  /* 0x00003c0001047983 */ /* 0x000ee80000300800 */
[----:B------:R0:W-:Y:S04]  /*1ca90*/  @P6 STG.E.U16 desc[UR28][R16.64], R22 ;  /* 0x0000001610006986 */ /* 0x0001e8000c10151c */
[----:B0-----:R-:W3:Y:S01]  /*1caa0*/  LDL.LU R22, [R1+0x50] ;  /* 0x0000500001167983 */ /* 0x001ee20000300800 */
[----:B------:R-:W-:Y:S01]  /*1cab0*/  VIADD R18, R29, 0x11 ;  /* 0x000000111d127836 */ /* 0x000fe20000000000 */
[----:B------:R-:W-:Y:S01]  /*1cac0*/  ISETP.LT.AND P2, PT, R11, UR61, !P5 ;  /* 0x0000003d0b007c0c */ /* 0x000fe2000ef41270 */
[----:B------:R-:W-:Y:S01]  /*1cad0*/  VIADD R12, R20, UR22 ;  /* 0x00000016140c7c36 */ /* 0x000fe20008000000 */
[----:B------:R-:W-:-:S02]  /*1cae0*/  ISETP.LT.AND P5, PT, R28, UR54, !P5 ;  /* 0x000000361c007c0c */ /* 0x000fc4000efa1270 */
[----:B------:R-:W-:Y:S01]  /*1caf0*/  ISETP.GE.AND P4, PT, R18, UR14, PT ;  /* 0x0000000e12007c0c */ /* 0x000fe2000bf86270 */
[----:B------:R-:W-:Y:S01]  /*1cb00*/  VIADD R21, R29, 0x12 ;  /* 0x000000121d157836 */ /* 0x000fe20000000000 */
[----:B------:R-:W0:Y:S02]  /*1cb10*/  LDCU UR14, c[0x0][0x39c] ;  /* 0x00007380ff0e77ac */ /* 0x000e240008000800 */
[----:B------:R-:W-:Y:S01]  /*1cb20*/  ISETP.LT.AND P3, PT, R11, UR19, !P4 ;  /* 0x000000130b007c0c */ /* 0x000fe2000e761270 */
[----:B------:R-:W-:Y:S01]  /*1cb30*/  VIADD R13, R12, UR22 ;  /* 0x000000160c0d7c36 */ /* 0x000fe20008000000 */
[----:B------:R-:W-:Y:S01]  /*1cb40*/  ISETP.LT.AND P4, PT, R28, UR55, !P4 ;  /* 0x000000371c007c0c */ /* 0x000fe2000e781270 */
[C---:B------:R-:W-:Y:S01]  /*1cb50*/  IMAD.WIDE R14, R12.reuse, 0x2, R24 ;  /* 0x000000020c0e7825 */ /* 0x040fe200078e0218 */
[----:B------:R-:W-:Y:S01]  /*1cb60*/  ISETP.GE.AND P0, PT, R21, UR10, PT ;  /* 0x0000000a15007c0c */ /* 0x000fe2000bf06270 */
[----:B------:R-:W1:Y:S02]  /*1cb70*/  LDCU UR22, c[0x0][0x39c] ;  /* 0x00007380ff1677ac */ /* 0x000e640008000800 */
[----:B------:R-:W-:Y:S01]  /*1cb80*/  IMAD.WIDE R16, R12, 0x2, R2 ;  /* 0x000000020c107825 */ /* 0x000fe200078e0202 */
[----:B------:R-:W0:Y:S03]  /*1cb90*/  LDCU UR61, c[0x0][0x398] ;  /* 0x00007300ff3d77ac */ /* 0x000e260008000800 */
[----:B------:R-:W-:Y:S01]  /*1cba0*/  VIADD R20, R29, 0x13 ;  /* 0x000000131d147836 */ /* 0x000fe20000000000 */
[----:B------:R-:W-:Y:S01]  /*1cbb0*/  ISETP.LT.AND P6, PT, R11, UR31, !P0 ;  /* 0x0000001f0b007c0c */ /* 0x000fe2000c7c1270 */
[----:B------:R-:W-:Y:S01]  /*1cbc0*/  VIADD R18, R13, UR77 ;  /* 0x0000004d0d127c36 */ /* 0x000fe20008000000 */
[----:B------:R-:W-:Y:S01]  /*1cbd0*/  ISETP.LT.AND P0, PT, R28, UR62, !P0 ;  /* 0x0000003e1c007c0c */ /* 0x000fe2000c701270 */
[----:B------:R-:W0:Y:S02]  /*1cbe0*/  LDCU UR19, c[0x0][0x398] ;  /* 0x00007300ff1377ac */ /* 0x000e240008000800 */
[----:B------:R-:W-:Y:S01]  /*1cbf0*/  VIADD R19, R18, UR63 ;  /* 0x0000003f12137c36 */ /* 0x000fe20008000000 */
[----:B------:R-:W0:Y:S01]  /*1cc00*/  LDCU UR10, c[0x0][0x39c] ;  /* 0x00007380ff0a77ac */ /* 0x000e220008000800 */
[----:B------:R-:W0:Y:S01]  /*1cc10*/  LDCU UR54, c[0x0][0x3b8] ;  /* 0x00007700ff3677ac */ /* 0x000e220008000800 */
[----:B------:R-:W0:Y:S01]  /*1cc20*/  LDCU UR55, c[0x0][0x398] ;  /* 0x00007300ff3777ac */ /* 0x000e220008000800 */
[----:B------:R-:W0:Y:S01]  /*1cc30*/  LDCU UR31, c[0x0][0x398] ;  /* 0x00007300ff1f77ac */ /* 0x000e220008000800 */
[----:B------:R-:W0:Y:S01]  /*1cc40*/  LDCU UR77, c[0x0][0x3b8] ;  /* 0x00007700ff4d77ac */ /* 0x000e220008000800 */
[----:B------:R-:W0:Y:S01]  /*1cc50*/  LDCU UR62, c[0x0][0x398] ;  /* 0x00007300ff3e77ac */ /* 0x000e220008000800 */
[----:B------:R-:W0:Y:S01]  /*1cc60*/  LDCU UR63, c[0x0][0x3b8] ;  /* 0x00007700ff3f77ac */ /* 0x000e220008000800 */
[----:B--2---:R-:W-:-:S02]  /*1cc70*/  PRMT R21, R26, 0x7632, R21 ;  /* 0x000076321a157816 */ /* 0x004fc40000000015 */
[----:B---3--:R-:W-:Y:S01]  /*1cc80*/  PRMT R12, R22, 0x7632, R12 ;  /* 0x00007632160c7816 */ /* 0x008fe2000000000c */
[----:B------:R2:W-:Y:S01]  /*1cc90*/  @P2 STG.E.U16 desc[UR28][R14.64], R22 ;  /* 0x000000160e002986 */ /* 0x0005e2000c10151c */
[----:B------:R-:W-:Y:S01]  /*1cca0*/  ISETP.GE.AND P2, PT, R20, UR64, PT ;  /* 0x0000004014007c0c */ /* 0x000fe2000bf46270 */
[----:B------:R-:W3:Y:S01]  /*1ccb0*/  LDCU UR64, c[0x0][0x39c] ;  /* 0x00007380ff4077ac */ /* 0x000ee20008000800 */
[----:B------:R-:W-:Y:S01]  /*1ccc0*/  PRMT R20, R23, 0x7632, R20 ;  /* 0x0000763217147816 */ /* 0x000fe20000000014 */
[----:B------:R0:W-:Y:S01]  /*1ccd0*/  @P5 STG.E.U16 desc[UR28][R16.64], R12 ;  /* 0x0000000c10005986 */ /* 0x0001e2000c10151c */
[----:B------:R-:W-:Y:S01]  /*1cce0*/  ISETP.LT.AND P5, PT, R11, UR65, !P2 ;  /* 0x000000410b007c0c */ /* 0x000fe2000d7a1270 */
[----:B------:R-:W1:Y:S01]  /*1ccf0*/  LDCU UR65, c[0x0][0x398] ;  /* 0x00007300ff4177ac */ /* 0x000e620008000800 */
[C---:B--2---:R-:W-:Y:S01]  /*1cd00*/  IMAD.WIDE R14, R13.reuse, 0x2, R24 ;  /* 0x000000020d0e7825 */ /* 0x044fe200078e0218 */
[----:B------:R-:W2:Y:S03]  /*1cd10*/  LDL.LU R22, [R1+0x60] ;  /* 0x0000600001167983 */ /* 0x000ea60000300800 */
[----:B0-----:R-:W-:Y:S01]  /*1cd20*/  IMAD.WIDE R12, R13, 0x2, R2 ;  /* 0x000000020d0c7825 */ /* 0x001fe200078e0202 */
[----:B------:R0:W-:Y:S03]  /*1cd30*/  @P3 STG.E.U16 desc[UR28][R14.64], R23 ;  /* 0x000000170e003986 */ /* 0x0001e6000c10151c */
[----:B------:R-:W-:Y:S01]  /*1cd40*/  VIADD R17, R29, 0x14 ;  /* 0x000000141d117836 */ /* 0x000fe20000000000 */
[----:B------:R1:W-:Y:S01]  /*1cd50*/  @P4 STG.E.U16 desc[UR28][R12.64], R20 ;  /* 0x000000140c004986 */ /* 0x0003e2000c10151c */
[----:B------:R-:W-:Y:S01]  /*1cd60*/  ISETP.LT.AND P2, PT, R28, UR66, !P2 ;  /* 0x000000421c007c0c */ /* 0x000fe2000d741270 */
[----:B------:R-:W-:Y:S01]  /*1cd70*/  VIADD R16, R19, UR67 ;  /* 0x0000004313107c36 */ /* 0x000fe20008000000 */
[----:B------:R-:W2:Y:S01]  /*1cd80*/  LDCU UR66, c[0x0][0x398] ;  /* 0x00007300ff4277ac */ /* 0x000ea20008000800 */
[----:B------:R-:W-:Y:S01]  /*1cd90*/  ISETP.GE.AND P3, PT, R17, UR68, PT ;  /* 0x0000004411007c0c */ /* 0x000fe2000bf66270 */
[----:B0-----:R-:W3:Y:S01]  /*1cda0*/  LDL.LU R23, [R1+0x40] ;  /* 0x0000400001177983 */ /* 0x001ee20000300800 */
[----:B-1----:R-:W-:-:S02]  /*1cdb0*/  IMAD.WIDE R12, R18, 0x2, R24 ;  /* 0x00000002120c7825 */ /* 0x002fc400078e0218 */
[----:B------:R-:W-:Y:S01]  /*1cdc0*/  ISETP.LT.AND P4, PT, R11, UR69, !P3 ;  /* 0x000000450b007c0c */ /* 0x000fe2000df81270 */
[----:B------:R-:W0:Y:S01]  /*1cdd0*/  LDCU UR68, c[0x0][0x39c] ;  /* 0x00007380ff4477ac */ /* 0x000e220008000800 */
[C---:B------:R-:W-:Y:S01]  /*1cde0*/  VIADD R20, R29.reuse, 0x15 ;  /* 0x000000151d147836 */ /* 0x040fe20000000000 */
[----:B------:R1:W-:Y:S01]  /*1cdf0*/  @P6 STG.E.U16 desc[UR28][R12.64], R26 ;  /* 0x0000001a0c006986 */ /* 0x0003e2000c10151c */
[----:B------:R-:W-:Y:S01]  /*1ce00*/  IMAD.WIDE R14, R18, 0x2, R2 ;  /* 0x00000002120e7825 */ /* 0x000fe200078e0202 */
[----:B------:R-:W-:Y:S01]  /*1ce10*/  ISETP.LT.AND P3, PT, R28, UR70, !P3 ;  /* 0x000000461c007c0c */ /* 0x000fe2000df61270 */
[----:B------:R-:W0:Y:S01]  /*1ce20*/  LDCU UR69, c[0x0][0x398] ;  /* 0x00007300ff4577ac */ /* 0x000e220008000800 */
[----:B------:R-:W-:Y:S01]  /*1ce30*/  ISETP.GE.AND P6, PT, R20, UR72, PT ;  /* 0x0000004814007c0c */ /* 0x000fe2000bfc6270 */
[----:B------:R-:W-:Y:S01]  /*1ce40*/  VIADD R20, R29, 0x16 ;  /* 0x000000161d147836 */ /* 0x000fe20000000000 */
[----:B------:R4:W-:Y:S01]  /*1ce50*/  @P0 STG.E.U16 desc[UR28][R14.64], R21 ;  /* 0x000000150e000986 */ /* 0x0009e2000c10151c */
[----:B------:R-:W-:Y:S01]  /*1ce60*/  VIADD R17, R16, UR71 ;  /* 0x0000004710117c36 */ /* 0x000fe20008000000 */
[----:B------:R-:W0:Y:S01]  /*1ce70*/  LDCU UR67, c[0x0][0x3b8] ;  /* 0x00007700ff4377ac */ /* 0x000e220008000800 */
[----:B-1----:R-:W-:Y:S01]  /*1ce80*/  IMAD.WIDE R12, R19, 0x2, R24 ;  /* 0x00000002130c7825 */ /* 0x002fe200078e0218 */
[----:B------:R-:W3:Y:S01]  /*1ce90*/  LDL.LU R26, [R1+0x64] ;  /* 0x00006400011a7983 */ /* 0x000ee20000300800 */
[----:B------:R-:W-:Y:S01]  /*1cea0*/  ISETP.LT.AND P0, PT, R11, UR73, !P6 ;  /* 0x000000490b007c0c */ /* 0x000fe2000f701270 */
[----:B------:R-:W1:Y:S02]  /*1ceb0*/  LDCU UR72, c[0x0][0x39c] ;  /* 0x00007380ff4877ac */ /* 0x000e640008000800 */
[----:B------:R0:W-:Y:S01]  /*1cec0*/  @P5 STG.E.U16 desc[UR28][R12.64], R27 ;  /* 0x0000001b0c005986 */ /* 0x0001e2000c10151c */
[----:B----4-:R-:W-:Y:S01]  /*1ced0*/  IMAD.WIDE R14, R19, 0x2, R2 ;  /* 0x00000002130e7825 */ /* 0x010fe200078e0202 */
[----:B------:R-:W-:Y:S01]  /*1cee0*/  PRMT R19, R27, 0x7632, R19 ;  /* 0x000076321b137816 */ /* 0x000fe20000000013 */
[----:B------:R-:W4:Y:S01]  /*1cef0*/  LDCU UR70, c[0x0][0x398] ;  /* 0x00007300ff4677ac */ /* 0x000f220008000800 */
[----:B------:R-:W-:Y:S01]  /*1cf00*/  ISETP.GE.AND P5, PT, R20, UR36, PT ;  /* 0x0000002414007c0c */ /* 0x000fe2000bfa6270 */
[----:B------:R-:W-:Y:S01]  /*1cf10*/  VIADD R20, R29, 0x17 ;  /* 0x000000171d147836 */ /* 0x000fe20000000000 */
[----:B------:R-:W-:Y:S01]  /*1cf20*/  ISETP.LT.AND P6, PT, R28, UR33, !P6 ;  /* 0x000000211c007c0c */ /* 0x000fe2000f7c1270 */
[----:B------:R1:W-:Y:S01]  /*1cf30*/  @P2 STG.E.U16 desc[UR28][R14.64], R19 ;  /* 0x000000130e002986 */ /* 0x0003e2000c10151c */
[----:B------:R-:W-:Y:S01]  /*1cf40*/  PRMT R21, R7, 0x7632, R21 ;  /* 0x0000763207157816 */ /* 0x000fe20000000015 */
[----:B------:R-:W-:Y:S01]  /*1cf50*/  VIADD R18, R17, UR34 ;  /* 0x0000002211127c36 */ /* 0x000fe20008000000 */
[----:B------:R-:W2:Y:S01]  /*1cf60*/  LDCU UR73, c[0x0][0x398] ;  /* 0x00007300ff4977ac */ /* 0x000ea20008000800 */
[C---:B0-----:R-:W-:Y:S01]  /*1cf70*/  IMAD.WIDE R12, R16.reuse, 0x2, R24 ;  /* 0x00000002100c7825 */ /* 0x041fe200078e0218 */
[----:B------:R-:W4:Y:S01]  /*1cf80*/  LDL.LU R27, [R1+0x44] ;  /* 0x00004400011b7983 */ /* 0x000f220000300800 */
[----:B------:R-:W-:Y:S01]  /*1cf90*/  ISETP.LT.AND P2, PT, R11, UR38, !P5 ;  /* 0x000000260b007c0c */ /* 0x000fe2000ef41270 */
[----:B------:R-:W0:Y:S02]  /*1cfa0*/  LDCU UR36, c[0x0][0x39c] ;  /* 0x00007380ff2477ac */ /* 0x000e240008000800 */
[----:B------:R0:W-:Y:S01]  /*1cfb0*/  @P4 STG.E.U16 desc[UR28][R12.64], R7 ;  /* 0x000000070c004986 */ /* 0x0001e2000c10151c */
[----:B-1----:R-:W-:Y:S01]  /*1cfc0*/  IMAD.WIDE R14, R16, 0x2, R2 ;  /* 0x00000002100e7825 */ /* 0x002fe200078e0202 */
[----:B------:R-:W-:Y:S01]  /*1cfd0*/  ISETP.GE.AND P4, PT, R20, UR44, PT ;  /* 0x0000002c14007c0c */ /* 0x000fe2000bf86270 */
[----:B------:R-:W1:Y:S01]  /*1cfe0*/  LDCU UR71, c[0x0][0x3b8] ;  /* 0x00007700ff4777ac */ /* 0x000e620008000800 */
[----:B------:R-:W-:-:S02]  /*1cff0*/  ISETP.LT.AND P5, PT, R28, UR40, !P5 ;  /* 0x000000281c007c0c */ /* 0x000fc4000efa1270 */
[----:B------:R0:W-:Y:S01]  /*1d000*/  @P3 STG.E.U16 desc[UR28][R14.64], R21 ;  /* 0x000000150e003986 */ /* 0x0001e2000c10151c */
[----:B------:R-:W-:Y:S01]  /*1d010*/  VIADD R19, R18, UR42 ;  /* 0x0000002a12137c36 */ /* 0x000fe20008000000 */
[----:B------:R-:W1:Y:S02]  /*1d020*/  LDCU UR33, c[0x0][0x398] ;  /* 0x00007300ff2177ac */ /* 0x000e640008000800 */
[----:B0-----:R-:W4:Y:S01]  /*1d030*/  LDL.LU R7, [R1+0x68] ;  /* 0x0000680001077983 */ /* 0x001f220000300800 */
[----:B------:R-:W-:Y:S01]  /*1d040*/  IMAD.WIDE R12, R17, 0x2, R24 ;  /* 0x00000002110c7825 */ /* 0x000fe200078e0218 */
[----:B------:R-:W-:Y:S01]  /*1d050*/  ISETP.LT.AND P3, PT, R11, UR30, !P4 ;  /* 0x0000001e0b007c0c */ /* 0x000fe2000e761270 */
[----:B------:R-:W0:Y:S03]  /*1d060*/  LDCU UR38, c[0x0][0x398] ;  /* 0x00007300ff2677ac */ /* 0x000e260008000800 */
[----:B------:R1:W-:Y:S01]  /*1d070*/  @P0 STG.E.U16 desc[UR28][R12.64], R6 ;  /* 0x000000060c000986 */ /* 0x0003e2000c10151c */
[----:B------:R-:W-:Y:S01]  /*1d080*/  IMAD.WIDE R14, R17, 0x2, R2 ;  /* 0x00000002110e7825 */ /* 0x000fe200078e0202 */
[----:B------:R-:W-:Y:S01]  /*1d090*/  PRMT R17, R6, 0x7632, R17 ;  /* 0x0000763206117816 */ /* 0x000fe20000000011 */
[----:B------:R-:W0:Y:S01]  /*1d0a0*/  LDCU UR44, c[0x0][0x39c] ;  /* 0x00007380ff2c77ac */ /* 0x000e220008000800 */
[----:B------:R-:W-:-:S03]  /*1d0b0*/  PRMT R21, R5, 0x7632, R21 ;  /* 0x0000763205157816 */ /* 0x000fc60000000015 */
[----:B------:R0:W-:Y:S01]  /*1d0c0*/  @P6 STG.E.U16 desc[UR28][R14.64], R17 ;  /* 0x000000110e006986 */ /* 0x0001e2000c10151c */
[----:B------:R-:W-:Y:S01]  /*1d0d0*/  VIADD R20, R29, 0x18 ;  /* 0x000000181d147836 */ /* 0x000fe20000000000 */
[----:B------:R-:W2:Y:S01]  /*1d0e0*/  LDCU UR34, c[0x0][0x3b8] ;  /* 0x00007700ff2277ac */ /* 0x000ea20008000800 */
[C---:B-1----:R-:W-:Y:S01]  /*1d0f0*/  IMAD.WIDE R12, R18.reuse, 0x2, R24 ;  /* 0x00000002120c7825 */ /* 0x042fe200078e0218 */
[----:B------:R-:W4:Y:S01]  /*1d100*/  LDL.LU R6, [R1+0x48] ;  /* 0x0000480001067983 */ /* 0x000f220000300800 */
[----:B------:R-:W1:Y:S03]  /*1d110*/  LDCU UR40, c[0x0][0x398] ;  /* 0x00007300ff2877ac */ /* 0x000e660008000800 */
[----:B------:R1:W-:Y:S01]  /*1d120*/  @P2 STG.E.U16 desc[UR28][R12.64], R5 ;  /* 0x000000050c002986 */ /* 0x0003e2000c10151c */
[----:B------:R-:W-:Y:S01]  /*1d130*/  VIADD R16, R19, UR32 ;  /* 0x0000002013107c36 */ /* 0x000fe20008000000 */
[----:B------:R-:W2:Y:S01]  /*1d140*/  LDCU UR30, c[0x0][0x398] ;  /* 0x00007300ff1e77ac */ /* 0x000ea20008000800 */
[----:B0-----:R-:W-:Y:S01]  /*1d150*/  IMAD.WIDE R14, R18, 0x2, R2 ;  /* 0x00000002120e7825 */ /* 0x001fe200078e0202 */
[----:B------:R-:W-:-:S02]  /*1d160*/  ISETP.GE.AND P0, PT, R20, UR48, PT ;  /* 0x0000003014007c0c */ /* 0x000fc4000bf06270 */
[----:B------:R-:W-:Y:S01]  /*1d170*/  ISETP.LT.AND P4, PT, R28, UR46, !P4 ;  /* 0x0000002e1c007c0c */ /* 0x000fe2000e781270 */
[----:B------:R-:W0:Y:S01]  /*1d180*/  LDCU UR42, c[0x0][0x3b8] ;  /* 0x00007700ff2a77ac */ /* 0x000e220008000800 */
[----:B------:R0:W-:Y:S01]  /*1d190*/  @P5 STG.E.U16 desc[UR28][R14.64], R21 ;  /* 0x000000150e005986 */ /* 0x0001e2000c10151c */
[----:B-1----:R-:W-:-:S03]  /*1d1a0*/  IMAD.WIDE R12, R19, 0x2, R24 ;  /* 0x00000002130c7825 */ /* 0x002fc600078e0218 */
[----:B------:R-:W4:Y:S01]  /*1d1b0*/  LDL.LU R5, [R1+0x6c] ;  /* 0x00006c0001057983 */ /* 0x000f220000300800 */
[----:B------:R-:W1:Y:S03]  /*1d1c0*/  LDCU UR32, c[0x0][0x3b8] ;  /* 0x00007700ff2077ac */ /* 0x000e660008000800 */
[----:B------:R1:W-:Y:S01]  /*1d1d0*/  @P3 STG.E.U16 desc[UR28][R12.64], R4 ;  /* 0x000000040c003986 */ /* 0x0003e2000c10151c */
[----:B------:R-:W-:Y:S01]  /*1d1e0*/  VIADD R20, R29, 0x19 ;  /* 0x000000191d147836 */ /* 0x000fe20000000000 */
[----:B------:R-:W-:Y:S01]  /*1d1f0*/  ISETP.LT.AND P6, PT, R11, UR50, !P0 ;  /* 0x000000320b007c0c */ /* 0x000fe2000c7c1270 */
[----:B------:R-:W-:Y:S01]  /*1d200*/  VIADD R17, R16, UR8 ;  /* 0x0000000810117c36 */ /* 0x000fe20008000000 */
[----:B0-----:R-:W-:Y:S01]  /*1d210*/  PRMT R21, R4, 0x7632, R21 ;  /* 0x0000763204157816 */ /* 0x001fe20000000015 */
[----:B------:R-:W-:Y:S01]  /*1d220*/  IMAD.WIDE R14, R19, 0x2, R2 ;  /* 0x00000002130e7825 */ /* 0x000fe200078e0202 */
[----:B------:R-:W-:Y:S01]  /*1d230*/  ISETP.GE.AND P2, PT, R20, UR52, PT ;  /* 0x0000003414007c0c */ /* 0x000fe2000bf46270 */
[----:B------:R-:W0:Y:S01]  /*1d240*/  LDCU UR48, c[0x0][0x39c] ;  /* 0x00007380ff3077ac */ /* 0x000e220008000800 */
[----:B------:R-:W-:Y:S01]  /*1d250*/  ISETP.LT.AND P0, PT, R28, UR17, !P0 ;  /* 0x000000111c007c0c */ /* 0x000fe2000c701270 */
[----:B------:R-:W0:Y:S01]  /*1d260*/  LDCU UR46, c[0x0][0x398] ;  /* 0x00007300ff2e77ac */ /* 0x000e220008000800 */
[----:B-1----:R-:W4:Y:S01]  /*1d270*/  LDL.LU R4, [R1+0x4c] ;  /* 0x00004c0001047983 */ /* 0x002f220000300800 */
[----:B------:R-:W-:Y:S01]  /*1d280*/  VIADD R20, R29, 0x1a ;  /* 0x0000001a1d147836 */ /* 0x000fe20000000000 */
[----:B------:R-:W-:Y:S01]  /*1d290*/  ISETP.LT.AND P5, PT, R11, UR59, !P2 ;  /* 0x0000003b0b007c0c */ /* 0x000fe2000d7a1270 */
[----:B------:R-:W-:Y:S01]  /*1d2a0*/  IMAD.WIDE R12, R16, 0x2, R24 ;  /* 0x00000002100c7825 */ /* 0x000fe200078e0218 */
[----:B------:R-:W-:Y:S01]  /*1d2b0*/  ISETP.LT.AND P2, PT, R28, UR26, !P2 ;  /* 0x0000001a1c007c0c */ /* 0x000fe2000d741270 */
[----:B------:R1:W-:Y:S01]  /*1d2c0*/  @P4 STG.E.U16 desc[UR28][R14.64], R21 ;  /* 0x000000150e004986 */ /* 0x0003e2000c10151c */
[----:B------:R-:W-:Y:S01]  /*1d2d0*/  ISETP.GE.AND P3, PT, R20, UR58, PT ;  /* 0x0000003a14007c0c */ /* 0x000fe2000bf66270 */
[----:B------:R-:W-:Y:S01]  /*1d2e0*/  VIADD R20, R29, 0x1b ;  /* 0x0000001b1d147836 */ /* 0x000fe20000000000 */
[----:B------:R-:W0:Y:S02]  /*1d2f0*/  LDCU UR50, c[0x0][0x398] ;  /* 0x00007300ff3277ac */ /* 0x000e240008000800 */
[----:B------:R-:W-:Y:S01]  /*1d300*/  ISETP.LT.AND P4, PT, R11, UR6, !P3 ;  /* 0x000000060b007c0c */ /* 0x000fe2000df81270 */
[----:B------:R-:W-:Y:S01]  /*1d310*/  VIADD R18, R17, UR60 ;  /* 0x0000003c11127c36 */ /* 0x000fe20008000000 */
[----:B------:R-:W-:Y:S01]  /*1d320*/  ISETP.LT.AND P3, PT, R28, UR76, !P3 ;  /* 0x0000004c1c007c0c */ /* 0x000fe2000df61270 */
[----:B------:R-:W0:Y:S01]  /*1d330*/  LDCU UR52, c[0x0][0x39c] ;  /* 0x00007380ff3477ac */ /* 0x000e220008000800 */
[----:B-1----:R-:W-:Y:S01]  /*1d340*/  IMAD.WIDE R14, R16, 0x2, R2 ;  /* 0x00000002100e7825 */ /* 0x002fe200078e0202 */
[----:B------:R-:W1:Y:S03]  /*1d350*/  LDCU UR17, c[0x0][0x398] ;  /* 0x00007300ff1177ac */ /* 0x000e660008000800 */
[----:B------:R-:W-:Y:S01]  /*1d360*/  VIADD R19, R18, UR24 ;  /* 0x0000001812137c36 */ /* 0x000fe20008000000 */
[----:B------:R-:W0:Y:S03]  /*1d370*/  LDCU UR59, c[0x0][0x398] ;  /* 0x00007300ff3b77ac */ /* 0x000e260008000800 */
        /* <DEDUP_REMOVED lines=9> */
[----:B--2---:R-:W-:Y:S01]  /*1d410*/  PRMT R21, R22, 0x7632, R21 ;  /* 0x0000763216157816 */ /* 0x004fe20000000015 */
[----:B------:R2:W-:Y:S01]  /*1d420*/  @P6 STG.E.U16 desc[UR28][R12.64], R22 ;  /* 0x000000160c006986 */ /* 0x0005e2000c10151c */
[----:B------:R-:W-:Y:S01]  /*1d430*/  ISETP.GE.AND P6, PT, R20, UR20, PT ;  /* 0x0000001414007c0c */ /* 0x000fe2000bfc6270 */
[----:B------:R-:W-:Y:S01]  /*1d440*/  VIADD R20, R29, 0x1c ;  /* 0x0000001c1d147836 */ /* 0x000fe20000000000 */
[----:B------:R-:W0:Y:S01]  /*1d450*/  LDCU UR20, c[0x0][0x39c] ;  /* 0x00007380ff1477ac */ /* 0x000e220008000800 */
[----:B------:R3:W-:Y:S01]  /*1d460*/  @P0 STG.E.U16 desc[UR28][R14.64], R21 ;  /* 0x000000150e000986 */ /* 0x0007e2000c10151c */
[----:B------:R-:W-:Y:S01]  /*1d470*/  ISETP.LT.AND P0, PT, R11, UR75, !P6 ;  /* 0x0000004b0b007c0c */ /* 0x000fe2000f701270 */
[----:B--2---:R-:W-:-:S02]  /*1d480*/  IMAD.WIDE R12, R17, 0x2, R24 ;  /* 0x00000002110c7825 */ /* 0x004fc400078e0218 */
[----:B------:R-:W2:Y:S01]  /*1d490*/  LDL.LU R22, [R1+0x20] ;  /* 0x0000200001167983 */ /* 0x000ea20000300800 */
[----:B------:R-:W0:Y:S01]  /*1d4a0*/  LDCU UR75, c[0x0][0x398] ;  /* 0x00007300ff4b77ac */ /* 0x000e220008000800 */
[----:B---3--:R-:W-:Y:S01]  /*1d4b0*/  PRMT R21, R23, 0x7632, R21 ;  /* 0x0000763217157816 */ /* 0x008fe20000000015 */
[----:B------:R-:W-:Y:S01]  /*1d4c0*/  IMAD.WIDE R14, R17, 0x2, R2 ;  /* 0x00000002110e7825 */ /* 0x000fe200078e0202 */
[----:B------:R3:W-:Y:S01]  /*1d4d0*/  @P5 STG.E.U16 desc[UR28][R12.64], R23 ;  /* 0x000000170c005986 */ /* 0x0007e2000c10151c */
[----:B------:R-:W-:Y:S01]  /*1d4e0*/  ISETP.GE.AND P5, PT, R20, UR74, PT ;  /* 0x0000004a14007c0c */ /* 0x000fe2000bfa6270 */
[----:B------:R-:W0:Y:S01]  /*1d4f0*/  LDCU UR74, c[0x0][0x39c] ;  /* 0x00007380ff4a77ac */ /* 0x000e220008000800 */
[----:B------:R-:W-:Y:S01]  /*1d500*/  VIADD R20, R29, 0x1d ;  /* 0x0000001d1d147836 */ /* 0x000fe20000000000 */
[----:B------:R-:W-:Y:S01]  /*1d510*/  ISETP.LT.AND P6, PT, R28, UR13, !P6 ;  /* 0x0000000d1c007c0c */ /* 0x000fe2000f7c1270 */
[----:B------:R1:W-:Y:S01]  /*1d520*/  @P2 STG.E.U16 desc[UR28][R14.64], R21 ;  /* 0x000000150e002986 */ /* 0x0003e2000c10151c */
[----:B------:R-:W-:Y:S01]  /*1d530*/  ISETP.LT.AND P2, PT, R11, UR16, !P5 ;  /* 0x000000100b007c0c */ /* 0x000fe2000ef41270 */
[----:B------:R-:W-:-:S02]  /*1d540*/  VIADD R17, R16, UR18 ;  /* 0x0000001210117c36 */ /* 0x000fc40008000000 */
[----:B---3--:R-:W3:Y:S01]  /*1d550*/  LDL.LU R23, [R1+0x10] ;  /* 0x0000100001177983 */ /* 0x008ee20000300800 */
[C---:B------:R-:W-:Y:S01]  /*1d560*/  IMAD.WIDE R12, R18.reuse, 0x2, R24 ;  /* 0x00000002120c7825 */ /* 0x040fe200078e0218 */
[----:B------:R-:W0:Y:S03]  /*1d570*/  LDCU UR13, c[0x0][0x398] ;  /* 0x00007300ff0d77ac */ /* 0x000e260008000800 */
[----:B-1----:R-:W-:Y:S01]  /*1d580*/  IMAD.WIDE R14, R18, 0x2, R2 ;  /* 0x00000002120e7825 */ /* 0x002fe200078e0202 */
[----:B------:R-:W-:Y:S01]  /*1d590*/  PRMT R21, R26, 0x7632, R21 ;  /* 0x000076321a157816 */ /* 0x000fe20000000015 */
[----:B------:R1:W-:Y:S01]  /*1d5a0*/  @P4 STG.E.U16 desc[UR28][R12.64], R26 ;  /* 0x0000001a0c004986 */ /* 0x0003e2000c10151c */
[----:B------:R-:W-:Y:S01]  /*1d5b0*/  ISETP.GE.AND P4, PT, R20, UR7, PT ;  /* 0x0000000714007c0c */ /* 0x000fe2000bf86270 */
[----:B------:R-:W-:Y:S01]  /*1d5c0*/  VIADD R20, R29, 0x1e ;  /* 0x0000001e1d147836 */ /* 0x000fe20000000000 */
[----:B------:R-:W-:Y:S01]  /*1d5d0*/  ISETP.LT.AND P5, PT, R28, UR11, !P5 ;  /* 0x0000000b1c007c0c */ /* 0x000fe2000efa1270 */
[----:B------:R4:W-:Y:S01]  /*1d5e0*/  @P3 STG.E.U16 desc[UR28][R14.64], R21 ;  /* 0x000000150e003986 */ /* 0x0009e2000c10151c */
[----:B------:R-:W-:Y:S01]  /*1d5f0*/  ISETP.LT.AND P3, PT, R11, UR57, !P4 ;  /* 0x000000390b007c0c */ /* 0x000fe2000e761270 */
[----:B------:R-:W-:Y:S01]  /*1d600*/  VIADD R18, R17, UR23 ;  /* 0x0000001711127c36 */ /* 0x000fe20008000000 */
[----:B------:R-:W0:Y:S01]  /*1d610*/  LDCU UR16, c[0x0][0x398] ;  /* 0x00007300ff1077ac */ /* 0x000e220008000800 */
[----:B------:R-:W0:Y:S01]  /*1d620*/  LDCU UR18, c[0x0][0x3b8] ;  /* 0x00007700ff1277ac */ /* 0x000e220008000800 */
[----:B-1----:R-:W-:Y:S01]  /*1d630*/  IMAD.WIDE R12, R19, 0x2, R24 ;  /* 0x00000002130c7825 */ /* 0x002fe200078e0218 */
[----:B------:R-:W3:Y:S01]  /*1d640*/  LDL.LU R26, [R1+0x24] ;  /* 0x00002400011a7983 */ /* 0x000ee20000300800 */
[----:B------:R-:W1:Y:S01]  /*1d650*/  LDCU UR7, c[0x0][0x39c] ;  /* 0x00007380ff0777ac */ /* 0x000e620008000800 */
[----:B----4-:R-:W-:Y:S01]  /*1d660*/  PRMT R21, R27, 0x7632, R21 ;  /* 0x000076321b157816 */ /* 0x010fe20000000015 */
        /* <DEDUP_REMOVED lines=8> */
[----:B------:R-:W-:Y:S01]  /*1d6f0*/  VIADD R19, R18, UR4 ;  /* 0x0000000412137c36 */ /* 0x000fe20008000000 */
[----:B------:R-:W0:Y:S01]  /*1d700*/  LDCU UR57, c[0x0][0x398] ;  /* 0x00007300ff3977ac */ /* 0x000e220008000800 */
[C---:B----4-:R-:W-:Y:S01]  /*1d710*/  IMAD.WIDE R12, R16.reuse, 0x2, R24 ;  /* 0x00000002100c7825 */ /* 0x050fe200078e0218 */
[----:B------:R-:W4:Y:S01]  /*1d720*/  LDL.LU R27, [R1+0x14] ;  /* 0x00001400011b7983 */ /* 0x000f220000300800 */
[----:B------:R-:W0:Y:S01]  /*1d730*/  LDCU UR5, c[0x0][0x39c] ;  /* 0x00007380ff0577ac */ /* 0x000e220008000800 */
[----:B-1----:R-:W-:Y:S01]  /*1d740*/  PRMT R21, R7, 0x7632, R21 ;  /* 0x0000763207157816 */ /* 0x002fe20000000015 */
[----:B------:R-:W-:Y:S01]  /*1d750*/  IMAD.WIDE R14, R16, 0x2, R2 ;  /* 0x00000002100e7825 */ /* 0x000fe200078e0202 */
[----:B------:R1:W-:Y:S01]  /*1d760*/  @P2 STG.E.U16 desc[UR28][R12.64], R7 ;  /* 0x000000070c002986 */ /* 0x0003e2000c10151c */
[----:B------:R-:W-:Y:S01]  /*1d770*/  ISETP.GE.AND P2, PT, R20, UR22, PT ;  /* 0x0000001614007c0c */ /* 0x000fe2000bf46270 */
[----:B------:R-:W0:Y:S01]  /*1d780*/  LDCU UR56, c[0x0][0x398] ;  /* 0x00007300ff3877ac */ /* 0x000e220008000800 */
[----:B------:R-:W-:Y:S01]  /*1d790*/  ISETP.LT.AND P0, PT, R28, UR27, !P0 ;  /* 0x0000001b1c007c0c */ /* 0x000fe2000c701270 */
[----:B------:R0:W-:Y:S01]  /*1d7a0*/  @P5 STG.E.U16 desc[UR28][R14.64], R21 ;  /* 0x000000150e005986 */ /* 0x0001e2000c10151c */
[----:B------:R-:W-:Y:S01]  /*1d7b0*/  ISETP.LT.AND P5, PT, R11, UR25, !P2 ;  /* 0x000000190b007c0c */ /* 0x000fe2000d7a1270 */
[----:B------:R-:W2:Y:S01]  /*1d7c0*/  LDCU UR15, c[0x0][0x398] ;  /* 0x00007300ff0f77ac */ /* 0x000ea20008000800 */
[----:B------:R-:W2:Y:S01]  /*1d7d0*/  LDCU UR23, c[0x0][0x3b8] ;  /* 0x00007700ff1777ac */ /* 0x000ea20008000800 */
[----:B-1----:R-:W4:Y:S01]  /*1d7e0*/  LDL.LU R7, [R1+0x28] ;  /* 0x0000280001077983 */ /* 0x002f220000300800 */
[----:B------:R-:W-:Y:S01]  /*1d7f0*/  IMAD.WIDE R12, R17, 0x2, R24 ;  /* 0x00000002110c7825 */ /* 0x000fe200078e0218 */
[----:B------:R-:W1:Y:S01]  /*1d800*/  LDCU UR22, c[0x0][0x39c] ;  /* 0x00007380ff1677ac */ /* 0x000e620008000800 */
[----:B0-----:R-:W-:-:S02]  /*1d810*/  PRMT R21, R6, 0x7632, R21 ;  /* 0x0000763206157816 */ /* 0x001fc40000000015 */
[----:B------:R-:W-:Y:S01]  /*1d820*/  IMAD.WIDE R14, R17, 0x2, R2 ;  /* 0x00000002110e7825 */ /* 0x000fe200078e0202 */
[----:B------:R0:W-:Y:S01]  /*1d830*/  @P3 STG.E.U16 desc[UR28][R12.64], R6 ;  /* 0x000000060c003986 */ /* 0x0001e2000c10151c */
[----:B------:R-:W1:Y:S03]  /*1d840*/  LDCU UR27, c[0x0][0x398] ;  /* 0x00007300ff1b77ac */ /* 0x000e660008000800 */
[----:B------:R1:W-:Y:S01]  /*1d850*/  @P4 STG.E.U16 desc[UR28][R14.64], R21 ;  /* 0x000000150e004986 */ /* 0x0003e2000c10151c */
[----:B------:R-:W-:Y:S01]  /*1d860*/  VIADD R20, R29, 0x20 ;  /* 0x000000201d147836 */ /* 0x000fe20000000000 */
[----:B------:R-:W2:Y:S01]  /*1d870*/  LDCU UR25, c[0x0][0x398] ;  /* 0x00007300ff1977ac */ /* 0x000ea20008000800 */
[----:B------:R-:W2:Y:S01]  /*1d880*/  LDCU UR4, c[0x0][0x3b8] ;  /* 0x00007700ff0477ac */ /* 0x000ea20008000800 */
[----:B0-----:R-:W-:Y:S01]  /*1d890*/  IMAD.WIDE R12, R18, 0x2, R24 ;  /* 0x00000002120c7825 */ /* 0x001fe200078e0218 */
[----:B------:R-:W4:Y:S01]  /*1d8a0*/  LDL.LU R6, [R1+0x18] ;  /* 0x0000180001067983 */ /* 0x000f220000300800 */
[----:B-1----:R-:W-:-:S02]  /*1d8b0*/  PRMT R21, R5, 0x7632, R21 ;  /* 0x0000763205157816 */ /* 0x002fc40000000015 */
[----:B------:R-:W-:Y:S01]  /*1d8c0*/  IMAD.WIDE R14, R18, 0x2, R2 ;  /* 0x00000002120e7825 */ /* 0x000fe200078e0202 */
[----:B------:R0:W-:Y:S04]  /*1d8d0*/  @P6 STG.E.U16 desc[UR28][R12.64], R5 ;  /* 0x000000050c006986 */ /* 0x0001e8000c10151c */
[----:B------:R1:W-:Y:S01]  /*1d8e0*/  @P0 STG.E.U16 desc[UR28][R14.64], R21 ;  /* 0x000000150e000986 */ /* 0x0003e2000c10151c */
[----:B0-----:R-:W-:-:S03]  /*1d8f0*/  IMAD.WIDE R12, R19, 0x2, R24 ;  /* 0x00000002130c7825 */ /* 0x001fc600078e0218 */
[----:B------:R-:W4:Y:S01]  /*1d900*/  LDL.LU R5, [R1+0x2c] ;  /* 0x00002c0001057983 */ /* 0x000f220000300800 */
[----:B-1----:R-:W-:-:S03]  /*1d910*/  PRMT R21, R4, 0x7632, R21 ;  /* 0x0000763204157816 */ /* 0x002fc60000000015 */
[----:B------:R0:W-:Y:S04]  /*1d920*/  @P5 STG.E.U16 desc[UR28][R12.64], R4 ;  /* 0x000000040c005986 */ /* 0x0001e8000c10151c */
[----:B0-----:R-:W4:Y:S01]  /*1d930*/  LDL.LU R4, [R1+0x1c] ;  /* 0x00001c0001047983 */ /* 0x001f220000300800 */
[----:B------:R-:W-:Y:S01]  /*1d940*/  ISETP.GE.AND P3, PT, R20, UR14, PT ;  /* 0x0000000e14007c0c */ /* 0x000fe2000bf66270 */
[----:B------:R-:W-:Y:S01]  /*1d950*/  VIADD R20, R29, 0x21 ;  /* 0x000000211d147836 */ /* 0x000fe20000000000 */
[----:B------:R-:W-:Y:S01]  /*1d960*/  ISETP.LT.AND P2, PT, R28, UR61, !P2 ;  /* 0x0000003d1c007c0c */ /* 0x000fe2000d741270 */
[----:B------:R-:W-:Y:S01]  /*1d970*/  VIADD R16, R19, UR54 ;  /* 0x0000003613107c36 */ /* 0x000fe20008000000 */
[----:B------:R-:W-:Y:S01]  /*1d980*/  ISETP.LT.AND P4, PT, R11, UR19, !P3 ;  /* 0x000000130b007c0c */ /* 0x000fe2000df81270 */
[----:B------:R-:W-:Y:S01]  /*1d990*/  IMAD.WIDE R14, R19, 0x2, R2 ;  /* 0x00000002130e7825 */ /* 0x000fe200078e0202 */
[----:B------:R-:W-:Y:S01]  /*1d9a0*/  ISETP.GE.AND P6, PT, R20, UR10, PT ;  /* 0x0000000a14007c0c */ /* 0x000fe2000bfc6270 */
[----:B------:R-:W0:Y:S01]  /*1d9b0*/  LDCU UR14, c[0x0][0x39c] ;  /* 0x00007380ff0e77ac */ /* 0x000e220008000800 */
[----:B------:R-:W-:Y:S01]  /*1d9c0*/  ISETP.LT.AND P3, PT, R28, UR55, !P3 ;  /* 0x000000371c007c0c */ /* 0x000fe2000df61270 */
[----:B------:R-:W-:Y:S01]  /*1d9d0*/  VIADD R20, R29, 0x22 ;  /* 0x000000221d147836 */ /* 0x000fe20000000000 */
[----:B------:R-:W-:Y:S01]  /*1d9e0*/  ISETP.LT.AND P0, PT, R11, UR31, !P6 ;  /* 0x0000001f0b007c0c */ /* 0x000fe2000f701270 */
[----:B------:R-:W-:Y:S01]  /*1d9f0*/  IMAD.WIDE R12, R16, 0x2, R24 ;  /* 0x00000002100c7825 */ /* 0x000fe200078e0218 */
[----:B------:R-:W-:Y:S01]  /*1da00*/  ISETP.LT.AND P6, PT, R28, UR62, !P6 ;  /* 0x0000003e1c007c0c */ /* 0x000fe2000f7c1270 */
[----:B------:R-:W1:Y:S01]  /*1da10*/  LDCU UR61, c[0x0][0x398] ;  /* 0x00007300ff3d77ac */ /* 0x000e620008000800 */
[----:B------:R-:W-:Y:S01]  /*1da20*/  ISETP.GE.AND P5, PT, R20, UR64, PT ;  /* 0x0000004014007c0c */ /* 0x000fe2000bfa6270 */
[----:B------:R-:W-:-:S02]  /*1da30*/  VIADD R17, R16, UR77 ;  /* 0x0000004d10117c36 */ /* 0x000fc40008000000 */
[----:B------:R-:W-:Y:S01]  /*1da40*/  VIADD R20, R29, 0x23 ;  /* 0x000000231d147836 */ /* 0x000fe20000000000 */
[----:B------:R0:W-:Y:S01]  /*1da50*/  @P2 STG.E.U16 desc[UR28][R14.64], R21 ;  /* 0x000000150e002986 */ /* 0x0001e2000c10151c */
[----:B------:R-:W-:Y:S01]  /*1da60*/  ISETP.LT.AND P2, PT, R11, UR65, !P5 ;  /* 0x000000410b007c0c */ /* 0x000fe2000ef41270 */
[----:B------:R-:W-:Y:S01]  /*1da70*/  VIADD R18, R17, UR63 ;  /* 0x0000003f11127c36 */ /* 0x000fe20008000000 */
[----:B------:R-:W-:Y:S01]  /*1da80*/  ISETP.LT.AND P5, PT, R28, UR66, !P5 ;  /* 0x000000421c007c0c */ /* 0x000fe2000efa1270 */
[----:B------:R-:W1:Y:S01]  /*1da90*/  LDCU UR19, c[0x0][0x398] ;  /* 0x00007300ff1377ac */ /* 0x000e620008000800 */
[----:B------:R-:W1:Y:S01]  /*1daa0*/  LDCU UR54, c[0x0][0x3b8] ;  /* 0x00007700ff3677ac */ /* 0x000e620008000800 */
[----:B0-----:R-:W-:Y:S01]  /*1dab0*/  IMAD.WIDE R14, R16, 0x2, R2 ;  /* 0x00000002100e7825 */ /* 0x001fe200078e0202 */
[----:B------:R-:W0:Y:S03]  /*1dac0*/  LDCU UR10, c[0x0][0x39c] ;  /* 0x00007380ff0a77ac */ /* 0x000e260008000800 */
        /* <DEDUP_REMOVED lines=31> */
[----:B------:R-:W0:Y:S02]  /*1dcc0*/  LDCU UR70, c[0x0][0x398] ;  /* 0x00007300ff4677ac */ /* 0x000e240008000800 */
[----:B---3--:R-:W3:Y:S01]  /*1dcd0*/  LDL.LU R23, [R1+0x1b0] ;  /* 0x0001b00001177983 */ /* 0x008ee20000300800 */
[----:B------:R-:W-:-:S04]  /*1dce0*/  IMAD.WIDE R12, R18, 0x2, R24 ;  /* 0x00000002120c7825 */ /* 0x000fc800078e0218 */
[----:B-1----:R-:W-:Y:S01]  /*1dcf0*/  IMAD.WIDE R14, R18, 0x2, R2 ;  /* 0x00000002120e7825 */ /* 0x002fe200078e0202 */
[----:B------:R-:W-:Y:S01]  /*1dd00*/  IADD3 R17, PT, PT, R16, UR34, RZ ;  /* 0x0000002210117c10 */ /* 0x000fe2000fffe0ff */
[----:B------:R1:W-:Y:S01]  /*1dd10*/  @P2 STG.E.U16 desc[UR28][R12.64], R26 ;  /* 0x0000001a0c002986 */ /* 0x0003e2000c10151c */
[----:B------:R-:W-:Y:S01]  /*1dd20*/  PRMT R21, R26, 0x7632, R21 ;  /* 0x000076321a157816 */ /* 0x000fe20000000015 */
[----:B------:R-:W0:Y:S01]  /*1dd30*/  LDCU UR73, c[0x0][0x398] ;  /* 0x00007300ff4977ac */ /* 0x000e220008000800 */
[----:B------:R-:W-:Y:S01]  /*1dd40*/  ISETP.GE.AND P2, PT, R20, UR36, PT ;  /* 0x0000002414007c0c */ /* 0x000fe2000bf46270 */
[----:B------:R-:W-:Y:S01]  /*1dd50*/  VIADD R20, R29, 0x26 ;  /* 0x000000261d147836 */ /* 0x000fe20000000000 */
[----:B------:R-:W-:Y:S01]  /*1dd60*/  ISETP.LT.AND P0, PT, R28, UR33, !P0 ;  /* 0x000000211c007c0c */ /* 0x000fe2000c701270 */
[----:B------:R4:W-:Y:S01]  /*1dd70*/  @P5 STG.E.U16 desc[UR28][R14.64], R21 ;  /* 0x000000150e005986 */ /* 0x0009e2000c10151c */
[----:B------:R-:W-:Y:S01]  /*1dd80*/  ISETP.LT.AND P5, PT, R11, UR38, !P2 ;  /* 0x000000260b007c0c */ /* 0x000fe2000d7a1270 */
[----:B------:R-:W-:Y:S01]  /*1dd90*/  VIADD R18, R17, UR42 ;  /* 0x0000002a11127c36 */ /* 0x000fe20008000000 */
        /* <DEDUP_REMOVED lines=119> */
[----:B------:R-:W2:Y:S01]  /*1e510*/  LDCU UR57, c[0x0][0x398] ;  /* 0x00007300ff3977ac */ /* 0x000ea20008000800 */
[----:B------:R-:W2:Y:S01]  /*1e520*/  LDCU UR23, c[0x0][0x3b8] ;  /* 0x00007700ff1777ac */ /* 0x000ea20008000800 */
[C---:B-1----:R-:W-:Y:S01]  /*1e530*/  IMAD.WIDE R12, R19.reuse, 0x2, R24 ;  /* 0x00000002130c7825 */ /* 0x042fe200078e0218 */
[----:B------:R-:W3:Y:S01]  /*1e540*/  LDL.LU R26, [R1+0x1d4] ;  /* 0x0001d400011a7983 */ /* 0x000ee20000300800 */
[----:B------:R-:W1:Y:S02]  /*1e550*/  LDCU UR5, c[0x0][0x39c] ;  /* 0x00007380ff0577ac */ /* 0x000e640008000800 */
[----:B0-----:R-:W-:Y:S01]  /*1e560*/  IMAD.WIDE R14, R19, 0x2, R2 ;  /* 0x00000002130e7825 */ /* 0x001fe200078e0202 */
[----:B----4-:R-:W-:Y:S01]  /*1e570*/  PRMT R21, R27, 0x7632, R21 ;  /* 0x000076321b157816 */ /* 0x010fe20000000015 */
[----:B------:R0:W-:Y:S01]  /*1e580*/  @P5 STG.E.U16 desc[UR28][R12.64], R27 ;  /* 0x0000001b0c005986 */ /* 0x0001e2000c10151c */
[----:B------:R-:W-:Y:S01]  /*1e590*/  ISETP.GE.AND P5, PT, R20, UR22, PT ;  /* 0x0000001614007c0c */ /* 0x000fe2000bfa6270 */
[----:B------:R-:W-:Y:S01]  /*1e5a0*/  VIADD R20, R29, 0x2f ;  /* 0x0000002f1d147836 */ /* 0x000fe20000000000 */
[----:B------:R-:W-:Y:S01]  /*1e5b0*/  ISETP.LT.AND P6, PT, R28, UR27, !P6 ;  /* 0x0000001b1c007c0c */ /* 0x000fe2000f7c1270 */
[----:B------:R4:W-:Y:S01]  /*1e5c0*/  @P2 STG.E.U16 desc[UR28][R14.64], R21 ;  /* 0x000000150e002986 */ /* 0x0009e2000c10151c */
[----:B------:R-:W-:Y:S01]  /*1e5d0*/  ISETP.LT.AND P2, PT, R11, UR25, !P5 ;  /* 0x000000190b007c0c */ /* 0x000fe2000ef41270 */
[----:B------:R-:W-:Y:S01]  /*1e5e0*/  VIADD R19, R18, UR54 ;  /* 0x0000003612137c36 */ /* 0x000fe20008000000 */
[----:B------:R-:W1:Y:S01]  /*1e5f0*/  LDCU UR56, c[0x0][0x398] ;  /* 0x00007300ff3877ac */ /* 0x000e620008000800 */
[----:B------:R-:W1:Y:S01]  /*1e600*/  LDCU UR15, c[0x0][0x398] ;  /* 0x00007300ff0f77ac */ /* 0x000e620008000800 */
[C---:B0-----:R-:W-:Y:S01]  /*1e610*/  IMAD.WIDE R12, R16.reuse, 0x2, R24 ;  /* 0x00000002100c7825 */ /* 0x041fe200078e0218 */
[----:B------:R-:W3:Y:S01]  /*1e620*/  LDL.LU R27, [R1+0x74] ;  /* 0x00007400011b7983 */ /* 0x000ee20000300800 */
[----:B------:R-:W0:Y:S02]  /*1e630*/  LDCU UR22, c[0x0][0x39c] ;  /* 0x00007380ff1677ac */ /* 0x000e240008000800 */
[----:B----4-:R-:W-:Y:S01]  /*1e640*/  IMAD.WIDE R14, R16, 0x2, R2 ;  /* 0x00000002100e7825 */ /* 0x010fe200078e0202 */
[----:B------:R-:W-:Y:S01]  /*1e650*/  PRMT R21, R7, 0x7632, R21 ;  /* 0x0000763207157816 */ /* 0x000fe20000000015 */
[----:B------:R4:W-:Y:S01]  /*1e660*/  @P4 STG.E.U16 desc[UR28][R12.64], R7 ;  /* 0x000000070c004986 */ /* 0x0009e2000c10151c */
[----:B------:R-:W-:Y:S01]  /*1e670*/  ISETP.GE.AND P4, PT, R20, UR14, PT ;  /* 0x0000000e14007c0c */ /* 0x000fe2000bf86270 */
[----:B------:R-:W0:Y:S01]  /*1e680*/  LDCU UR27, c[0x0][0x398] ;  /* 0x00007300ff1b77ac */ /* 0x000e220008000800 */
[----:B------:R-:W-:Y:S01]  /*1e690*/  ISETP.LT.AND P5, PT, R28, UR61, !P5 ;  /* 0x0000003d1c007c0c */ /* 0x000fe2000efa1270 */
[----:B------:R1:W-:Y:S01]  /*1e6a0*/  @P3 STG.E.U16 desc[UR28][R14.64], R21 ;  /* 0x000000150e003986 */ /* 0x0003e2000c10151c */
[----:B------:R-:W-:Y:S01]  /*1e6b0*/  ISETP.LT.AND P3, PT, R11, UR19, !P4 ;  /* 0x000000130b007c0c */ /* 0x000fe2000e761270 */
[----:B------:R-:W0:Y:S01]  /*1e6c0*/  LDCU UR25, c[0x0][0x398] ;  /* 0x00007300ff1977ac */ /* 0x000e220008000800 */
[----:B------:R-:W0:Y:S01]  /*1e6d0*/  LDCU UR4, c[0x0][0x3b8] ;  /* 0x00007700ff0477ac */ /* 0x000e220008000800 */
[----:B----4-:R-:W4:Y:S01]  /*1e6e0*/  LDL.LU R7, [R1+0x1d8] ;  /* 0x0001d80001077983 */ /* 0x010f220000300800 */
[C---:B------:R-:W-:Y:S01]  /*1e6f0*/  IMAD.WIDE R12, R17.reuse, 0x2, R24 ;  /* 0x00000002110c7825 */ /* 0x040fe200078e0218 */
[----:B------:R-:W0:Y:S03]  /*1e700*/  LDCU UR14, c[0x0][0x39c] ;  /* 0x00007380ff0e77ac */ /* 0x000e260008000800 */
[----:B-1----:R-:W-:Y:S01]  /*1e710*/  IMAD.WIDE R14, R17, 0x2, R2 ;  /* 0x00000002110e7825 */ /* 0x002fe200078e0202 */
[----:B------:R-:W-:Y:S01]  /*1e720*/  PRMT R21, R6, 0x7632, R21 ;  /* 0x0000763206157816 */ /* 0x000fe20000000015 */
[----:B------:R1:W-:Y:S01]  /*1e730*/  @P0 STG.E.U16 desc[UR28][R12.64], R6 ;  /* 0x000000060c000986 */ /* 0x0003e2000c10151c */
[----:B------:R-:W0:Y:S03]  /*1e740*/  LDCU UR61, c[0x0][0x398] ;  /* 0x00007300ff3d77ac */ /* 0x000e260008000800 */
[----:B------:R0:W-:Y:S01]  /*1e750*/  @P6 STG.E.U16 desc[UR28][R14.64], R21 ;  /* 0x000000150e006986 */ /* 0x0001e2000c10151c */
[----:B------:R-:W-:Y:S01]  /*1e760*/  VIADD R20, R29, 0x30 ;  /* 0x000000301d147836 */ /* 0x000fe20000000000 */
[----:B------:R-:W2:Y:S01]  /*1e770*/  LDCU UR19, c[0x0][0x398] ;  /* 0x00007300ff1377ac */ /* 0x000ea20008000800 */
[----:B------:R-:W2:Y:S01]  /*1e780*/  LDCU UR54, c[0x0][0x3b8] ;  /* 0x00007700ff3677ac */ /* 0x000ea20008000800 */
[C---:B-1----:R-:W-:Y:S01]  /*1e790*/  IMAD.WIDE R12, R18.reuse, 0x2, R24 ;  /* 0x00000002120c7825 */ /* 0x042fe200078e0218 */
[----:B------:R-:W4:Y:S03]  /*1e7a0*/  LDL.LU R6, [R1+0x78] ;  /* 0x0000780001067983 */ /* 0x000f260000300800 */
[----:B0-----:R-:W-:Y:S01]  /*1e7b0*/  IMAD.WIDE R14, R18, 0x2, R2 ;  /* 0x00000002120e7825 */ /* 0x001fe200078e0202 */
[----:B------:R-:W-:Y:S01]  /*1e7c0*/  PRMT R21, R5, 0x7632, R21 ;  /* 0x0000763205157816 */ /* 0x000fe20000000015 */
        /* <DEDUP_REMOVED lines=22> */
[----:B------:R-:W-:Y:S01]  /*1e930*/  VIADD R20, R29, 0x33 ;  /* 0x000000331d147836 */ /* 0x000fe20000000000 */
[----:B------:R0:W-:Y:S01]  /*1e940*/  @P4 STG.E.U16 desc[UR28][R14.64], R21 ;  /* 0x000000150e004986 */ /* 0x0001e2000c10151c */
[----:B------:R-:W-:Y:S01]  /*1e950*/  VIADD R17, R16, UR63 ;  /* 0x0000003f10117c36 */ /* 0x000fe20008000000 */
[----:B------:R-:W-:Y:S01]  /*1e960*/  ISETP.LT.AND P4, PT, R11, UR69, !P3 ;  /* 0x000000450b007c0c */ /* 0x000fe2000df81270 */
[----:B------:R-:W1:Y:S01]  /*1e970*/  LDCU UR31, c[0x0][0x398] ;  /* 0x00007300ff1f77ac */ /* 0x000e620008000800 */
[----:B------:R-:W-:Y:S01]  /*1e980*/  ISETP.LT.AND P3, PT, R28, UR70, !P3 ;  /* 0x000000461c007c0c */ /* 0x000fe2000df61270 */
[----:B------:R-:W-:Y:S01]  /*1e990*/  VIADD R18, R17, UR67 ;  /* 0x0000004311127c36 */ /* 0x000fe20008000000 */
        /* <DEDUP_REMOVED lines=35> */
[C---:B---3--:R-:W-:Y:S01]  /*1ebd0*/  IMAD.WIDE R12, R18.reuse, 0x2, R24 ;  /* 0x00000002120c7825 */ /* 0x048fe200078e0218 */
[----:B------:R-:W3:Y:S01]  /*1ebe0*/  LDL.LU R23, [R1+0x80] ;  /* 0x0000800001177983 */ /* 0x000ee20000300800 */
[----:B------:R-:W0:Y:S02]  /*1ebf0*/  LDCU UR33, c[0x0][0x398] ;  /* 0x00007300ff2177ac */ /* 0x000e240008000800 */
        /* <DEDUP_REMOVED lines=27> */
[----:B------:R-:W0:Y:S01]  /*1edb0*/  LDCU UR48, c[0x0][0x39c] ;  /* 0x00007380ff3077ac */ /* 0x000e220008000800 */
[----:B----4-:R-:W-:Y:S01]  /*1edc0*/  PRMT R21, R7, 0x7632, R21 ;  /* 0x0000763207157816 */ /* 0x010fe20000000015 */
[----:B------:R-:W-:Y:S01]  /*1edd0*/  IMAD.WIDE R14, R16, 0x2, R2 ;  /* 0x00000002100e7825 */ /* 0x000fe200078e0202 */
        /* <DEDUP_REMOVED lines=75> */
[----:B------:R-:W2:Y:S02]  /*1f290*/  LDL.LU R22, [R1+0xa0] ;  /* 0x0000a00001167983 */ /* 0x000ea40000300800 */
[----:B-1----:R-:W-:Y:S01]  /*1f2a0*/  IMAD.WIDE R14, R17, 0x2, R2 ;  /* 0x00000002110e7825 */ /* 0x002fe200078e0202 */
[----:B---3--:R-:W-:Y:S01]  /*1f2b0*/  PRMT R21, R23, 0x7632, R21 ;  /* 0x0000763217157816 */ /* 0x008fe20000000015 */
        /* <DEDUP_REMOVED lines=8> */
[C---:B-1----:R-:W-:Y:S01]  /*1f340*/  IMAD.WIDE R12, R18.reuse, 0x2, R24 ;  /* 0x00000002120c7825 */ /* 0x042fe200078e0218 */
[----:B------:R-:W2:Y:S01]  /*1f350*/  LDL.LU R23, [R1+0x90] ;  /* 0x0000900001177983 */ /* 0x000ea20000300800 */
[----:B------:R-:W1:Y:S02]  /*1f360*/  LDCU UR56, c[0x0][0x398] ;  /* 0x00007300ff3877ac */ /* 0x000e640008000800 */
[----:B---3--:R-:W-:Y:S01]  /*1f370*/  IMAD.WIDE R14, R18, 0x2, R2 ;  /* 0x00000002120e7825 */ /* 0x008fe200078e0202 */
        /* <DEDUP_REMOVED lines=10> */
[C---:B---3--:R-:W-:Y:S01]  /*1f420*/  IMAD.WIDE R12, R19.reuse, 0x2, R24 ;  /* 0x00000002130c7825 */ /* 0x048fe200078e0218 */
        /* <DEDUP_REMOVED lines=26> */
[C---:B----4-:R-:W-:Y:S01]  /*1f5d0*/  IMAD.WIDE R12, R17.reuse, 0x2, R24 ;  /* 0x00000002110c7825 */ /* 0x050fe200078e0218 */
[----:B------:R-:W4:Y:S01]  /*1f5e0*/  LDL.LU R7, [R1+0xa8] ;  /* 0x0000a80001077983 */ /* 0x000f220000300800 */
[----:B------:R-:W0:Y:S02]  /*1f5f0*/  LDCU UR55, c[0x0][0x398] ;  /* 0x00007300ff3777ac */ /* 0x000e240008000800 */
[----:B-1----:R-:W-:Y:S01]  /*1f600*/  IMAD.WIDE R14, R17, 0x2, R2 ;  /* 0x00000002110e7825 */ /* 0x002fe200078e0202 */
[----:B------:R-:W-:Y:S01]  /*1f610*/  PRMT R21, R6, 0x7632, R21 ;  /* 0x0000763206157816 */ /* 0x000fe20000000015 */
[----:B------:R1:W-:Y:S02]  /*1f620*/  @P5 STG.E.U16 desc[UR28][R12.64], R6 ;  /* 0x000000060c005986 */ /* 0x0003e4000c10151c */
[----:B------:R-:W-:Y:S01]  /*1f630*/  VIADD R20, R29, 0x40 ;  /* 0x000000401d147836 */ /* 0x000fe20000000000 */
[----:B------:R-:W0:Y:S01]  /*1f640*/  LDCU UR10, c[0x0][0x39c] ;  /* 0x00007380ff0a77ac */ /* 0x000e220008000800 */
[----:B------:R1:W-:Y:S01]  /*1f650*/  @P2 STG.E.U16 desc[UR28][R14.64], R21 ;  /* 0x000000150e002986 */ /* 0x0003e2000c10151c */
[----:B------:R-:W-:Y:S01]  /*1f660*/  VIADD R16, R19, UR63 ;  /* 0x0000003f13107c36 */ /* 0x000fe20008000000 */
[----:B------:R-:W0:Y:S01]  /*1f670*/  LDCU UR54, c[0x0][0x3b8] ;  /* 0x00007700ff3677ac */ /* 0x000e220008000800 */
[----:B------:R-:W0:Y:S01]  /*1f680*/  LDCU UR31, c[0x0][0x398] ;  /* 0x00007300ff1f77ac */ /* 0x000e220008000800 */
[----:B-1----:R-:W-:Y:S01]  /*1f690*/  IMAD.WIDE R12, R18, 0x2, R24 ;  /* 0x00000002120c7825 */ /* 0x002fe200078e0218 */
[----:B------:R-:W4:Y:S01]  /*1f6a0*/  LDL.LU R6, [R1+0x98] ;  /* 0x0000980001067983 */ /* 0x000f220000300800 */
[----:B------:R-:W-:Y:S01]  /*1f6b0*/  ISETP.GE.AND P5, PT, R20, UR64, PT ;  /* 0x0000004014007c0c */ /* 0x000fe2000bfa6270 */
[----:B------:R-:W1:Y:S01]  /*1f6c0*/  LDCU UR77, c[0x0][0x3b8] ;  /* 0x00007700ff4d77ac */ /* 0x000e620008000800 */
[----:B------:R-:W-:Y:S01]  /*1f6d0*/  IMAD.WIDE R14, R18, 0x2, R2 ;  /* 0x00000002120e7825 */ /* 0x000fe200078e0202 */
[----:B------:R-:W-:Y:S01]  /*1f6e0*/  PRMT R21, R5, 0x7632, R21 ;  /* 0x0000763205157816 */ /* 0x000fe20000000015 */
[----:B------:R0:W-:Y:S01]  /*1f6f0*/  @P4 STG.E.U16 desc[UR28][R12.64], R5 ;  /* 0x000000050c004986 */ /* 0x0001e2000c10151c */
[----:B------:R-:W-:Y:S01]  /*1f700*/  ISETP.LT.AND P6, PT, R28, UR62, !P6 ;  /* 0x0000003e1c007c0c */ /* 0x000fe2000f7c1270 */
[----:B------:R-:W-:Y:S01]  /*1f710*/  VIADD R20, R29, 0x41 ;  /* 0x000000411d147836 */ /* 0x000fe20000000000 */
[----:B------:R-:W-:Y:S01]  /*1f720*/  ISETP.LT.AND P2, PT, R11, UR65, !P5 ;  /* 0x000000410b007c0c */ /* 0x000fe2000ef41270 */
[----:B------:R1:W-:Y:S01]  /*1f730*/  @P3 STG.E.U16 desc[UR28][R14.64], R21 ;  /* 0x000000150e003986 */ /* 0x0003e2000c10151c */
[----:B------:R-:W-:Y:S01]  /*1f740*/  VIADD R17, R16, UR67 ;  /* 0x0000004310117c36 */ /* 0x000fe20008000000 */
[----:B------:R-:W2:Y:S01]  /*1f750*/  LDCU UR62, c[0x0][0x398] ;  /* 0x00007300ff3e77ac */ /* 0x000ea20008000800 */
[----:B------:R-:W2:Y:S01]  /*1f760*/  LDCU UR64, c[0x0][0x39c] ;  /* 0x00007380ff4077ac */ /* 0x000ea20008000800 */
[----:B0-----:R-:W-:Y:S01]  /*1f770*/  IMAD.WIDE R12, R19, 0x2, R24 ;  /* 0x00000002130c7825 */ /* 0x001fe200078e0218 */
[----:B------:R-:W-:Y:S01]  /*1f780*/  ISETP.GE.AND P4, PT, R20, UR68, PT ;  /* 0x0000004414007c0c */ /* 0x000fe2000bf86270 */
[----:B------:R-:W0:Y:S01]  /*1f790*/  LDCU UR65, c[0x0][0x398] ;  /* 0x00007300ff4177ac */ /* 0x000e220008000800 */
[----:B-1----:R-:W-:-:S02]  /*1f7a0*/  PRMT R21, R4, 0x7632, R21 ;  /* 0x0000763204157816 */ /* 0x002fc40000000015 */
[----:B------:R1:W-:Y:S01]  /*1f7b0*/  @P0 STG.E.U16 desc[UR28][R12.64], R4 ;  /* 0x000000040c000986 */ /* 0x0003e2000c10151c */
[----:B------:R-:W-:Y:S01]  /*1f7c0*/  VIADD R20, R29, 0x42 ;  /* 0x000000421d147836 */ /* 0x000fe20000000000 */
[----:B------:R-:W-:Y:S01]  /*1f7d0*/  ISETP.LT.AND P5, PT, R28, UR66, !P5 ;  /* 0x000000421c007c0c */ /* 0x000fe2000efa1270 */
[----:B------:R-:W-:Y:S01]  /*1f7e0*/  IMAD.WIDE R14, R19, 0x2, R2 ;  /* 0x00000002130e7825 */ /* 0x000fe200078e0202 */
[----:B------:R-:W-:Y:S01]  /*1f7f0*/  ISETP.LT.AND P3, PT, R11, UR69, !P4 ;  /* 0x000000450b007c0c */ /* 0x000fe2000e761270 */
[----:B------:R-:W0:Y:S02]  /*1f800*/  LDCU UR66, c[0x0][0x398] ;  /* 0x00007300ff4277ac */ /* 0x000e240008000800 */
[----:B------:R-:W-:Y:S01]  /*1f810*/  VIADD R18, R17, UR71 ;  /* 0x0000004711127c36 */ /* 0x000fe20008000000 */
[----:B------:R-:W0:Y:S01]  /*1f820*/  LDCU UR63, c[0x0][0x3b8] ;  /* 0x00007700ff3f77ac */ /* 0x000e220008000800 */
[----:B-1----:R-:W4:Y:S01]  /*1f830*/  LDL.LU R4, [R1+0xac] ;  /* 0x0000ac0001047983 */ /* 0x002f220000300800 */
[----:B------:R-:W-:Y:S01]  /*1f840*/  ISETP.GE.AND P0, PT, R20, UR72, PT ;  /* 0x0000004814007c0c */ /* 0x000fe2000bf06270 */
[----:B------:R-:W-:Y:S01]  /*1f850*/  IMAD.WIDE R12, R16, 0x2, R24 ;  /* 0x00000002100c7825 */ /* 0x000fe200078e0218 */
[----:B------:R-:W-:Y:S01]  /*1f860*/  ISETP.LT.AND P4, PT, R28, UR70, !P4 ;  /* 0x000000461c007c0c */ /* 0x000fe2000e781270 */
[----:B------:R-:W4:Y:S01]  /*1f870*/  LDL.LU R5, [R1+0x9c] ;  /* 0x00009c0001057983 */ /* 0x000f220000300800 */
[----:B------:R-:W1:Y:S01]  /*1f880*/  LDCU UR68, c[0x0][0x39c] ;  /* 0x00007380ff4477ac */ /* 0x000e620008000800 */
[----:B------:R-:W-:-:S02]  /*1f890*/  VIADD R20, R29, 0x43 ;  /* 0x000000431d147836 */ /* 0x000fc40000000000 */
[----:B------:R0:W-:Y:S01]  /*1f8a0*/  @P6 STG.E.U16 desc[UR28][R14.64], R21 ;  /* 0x000000150e006986 */ /* 0x0001e2000c10151c */
[----:B------:R-:W-:Y:S01]  /*1f8b0*/  ISETP.LT.AND P6, PT, R11, UR73, !P0 ;  /* 0x000000490b007c0c */ /* 0x000fe2000c7c1270 */
[----:B------:R-:W-:Y:S01]  /*1f8c0*/  VIADD R19, R18, UR34 ;  /* 0x0000002212137c36 */ /* 0x000fe20008000000 */
[----:B------:R-:W-:Y:S01]  /*1f8d0*/  ISETP.LT.AND P0, PT, R28, UR33, !P0 ;  /* 0x000000211c007c0c */ /* 0x000fe2000c701270 */
[----:B------:R-:W1:Y:S01]  /*1f8e0*/  LDCU UR67, c[0x0][0x3b8] ;  /* 0x00007700ff4377ac */ /* 0x000e620008000800 */
[----:B------:R-:W1:Y:S01]  /*1f8f0*/  LDCU UR69, c[0x0][0x398] ;  /* 0x00007300ff4577ac */ /* 0x000e620008000800 */
[----:B0-----:R-:W-:Y:S01]  /*1f900*/  IMAD.WIDE R14, R16, 0x2, R2 ;  /* 0x00000002100e7825 */ /* 0x001fe200078e0202 */
[----:B------:R-:W-:Y:S01]  /*1f910*/  IADD3 R16, PT, PT, R19, UR42, RZ ;  /* 0x0000002a13107c10 */ /* 0x000fe2000fffe0ff */
        /* <DEDUP_REMOVED lines=14> */
[----:B--2---:R-:W-:-:S04]  /*1fa00*/  IMAD.WIDE R12, R17, 0x2, R24 ;  /* 0x00000002110c7825 */ /* 0x004fc800078e0218 */
        /* <DEDUP_REMOVED lines=11> */
[----:B------:R-:W1:Y:S03]  /*1fac0*/  LDCU UR44, c[0x0][0x39c] ;  /* 0x00007380ff2c77ac */ /* 0x000e660008000800 */
[----:B--2---:R-:W-:Y:S01]  /*1fad0*/  IMAD.WIDE R14, R18, 0x2, R2 ;  /* 0x00000002120e7825 */ /* 0x004fe200078e0202 */
[----:B------:R-:W2:Y:S01]  /*1fae0*/  LDCU UR40, c[0x0][0x398] ;  /* 0x00007300ff2877ac */ /* 0x000ea20008000800 */
        /* <DEDUP_REMOVED lines=11> */
[----:B------:R-:W3:Y:S03]  /*1fba0*/  LDCU UR48, c[0x0][0x39c] ;  /* 0x00007380ff3077ac */ /* 0x000ee60008000800 */
        /* <DEDUP_REMOVED lines=11> */
[C---:B0-----:R-:W-:Y:S01]  /*1fc60*/  IMAD.WIDE R12, R16.reuse, 0x2, R24 ;  /* 0x00000002100c7825 */ /* 0x041fe200078e0218 */
[----:B------:R-:W0:Y:S03]  /*1fc70*/  LDCU UR52, c[0x0][0x39c] ;  /* 0x00007380ff3477ac */ /* 0x000e260008000800 */
[----:B-1----:R-:W-:Y:S01]  /*1fc80*/  IMAD.WIDE R14, R16, 0x2, R2 ;  /* 0x00000002100e7825 */ /* 0x002fe200078e0202 */
[----:B----4-:R-:W-:Y:S01]  /*1fc90*/  PRMT R21, R7, 0x7632, R21 ;  /* 0x0000763207157816 */ /* 0x010fe20000000015 */
[----:B------:R1:W-:Y:S01]  /*1fca0*/  @P4 STG.E.U16 desc[UR28][R12.64], R7 ;  /* 0x000000070c004986 */ /* 0x0003e2000c10151c */
[----:B------:R-:W-:Y:S01]  /*1fcb0*/  ISETP.GE.AND P4, PT, R20, UR58, PT ;  /* 0x0000003a14007c0c */ /* 0x000fe2000bf86270 */
[----:B------:R-:W4:Y:S01]  /*1fcc0*/  LDCU UR17, c[0x0][0x398] ;  /* 0x00007300ff1177ac */ /* 0x000f220008000800 */
[----:B------:R-:W-:Y:S01]  /*1fcd0*/  ISETP.LT.AND P5, PT, R28, UR26, !P5 ;  /* 0x0000001a1c007c0c */ /* 0x000fe2000efa1270 */
[----:B------:R0:W-:Y:S01]  /*1fce0*/  @P3 STG.E.U16 desc[UR28][R14.64], R21 ;  /* 0x000000150e003986 */ /* 0x0001e2000c10151c */
[----:B------:R-:W-:Y:S01]  /*1fcf0*/  ISETP.LT.AND P3, PT, R11, UR6, !P4 ;  /* 0x000000060b007c0c */ /* 0x000fe2000e761270 */
[----:B------:R-:W2:Y:S01]  /*1fd00*/  LDCU UR59, c[0x0][0x398] ;  /* 0x00007300ff3b77ac */ /* 0x000ea20008000800 */
[----:B------:R-:W2:Y:S01]  /*1fd10*/  LDCU UR8, c[0x0][0x3b8] ;  /* 0x00007700ff0877ac */ /* 0x000ea20008000800 */
[C---:B-1----:R-:W-:Y:S01]  /*1fd20*/  IMAD.WIDE R12, R17.reuse, 0x2, R24 ;  /* 0x00000002110c7825 */ /* 0x042fe200078e0218 */
[----:B------:R-:W1:Y:S03]  /*1fd30*/  LDCU UR58, c[0x0][0x39c] ;  /* 0x00007380ff3a77ac */ /* 0x000e660008000800 */
[----:B0-----:R-:W-:Y:S01]  /*1fd40*/  IMAD.WIDE R14, R17, 0x2, R2 ;  /* 0x00000002110e7825 */ /* 0x001fe200078e0202 */
[----:B------:R-:W-:Y:S01]  /*1fd50*/  PRMT R21, R6, 0x7632, R21 ;  /* 0x0000763206157816 */ /* 0x000fe20000000015 */
[----:B------:R0:W-:Y:S02]  /*1fd60*/  @P0 STG.E.U16 desc[UR28][R12.64], R6 ;  /* 0x000000060c000986 */ /* 0x0001e4000c10151c */
[----:B------:R-:W-:Y:S01]  /*1fd70*/  VIADD R20, R29, 0x48 ;  /* 0x000000481d147836 */ /* 0x000fe20000000000 */
[----:B------:R-:W1:Y:S01]  /*1fd80*/  LDCU UR26, c[0x0][0x398] ;  /* 0x00007300ff1a77ac */ /* 0x000e620008000800 */
[----:B------:R2:W-:Y:S01]  /*1fd90*/  @P6 STG.E.U16 desc[UR28][R14.64], R21 ;  /* 0x000000150e006986 */ /* 0x0005e2000c10151c */
[C---:B------:R-:W-:Y:S01]  /*1fda0*/  VIADD R16, R19.reuse, UR24 ;  /* 0x0000001813107c36 */ /* 0x040fe20008000000 */
[----:B------:R-:W1:Y:S01]  /*1fdb0*/  LDCU UR6, c[0x0][0x398] ;  /* 0x00007300ff0677ac */ /* 0x000e620008000800 */
[----:B------:R-:W1:Y:S01]  /*1fdc0*/  LDCU UR60, c[0x0][0x3b8] ;  /* 0x00007700ff3c77ac */ /* 0x000e620008000800 */
[----:B0-----:R-:W-:Y:S01]  /*1fdd0*/  IMAD.WIDE R12, R18, 0x2, R24 ;  /* 0x00000002120c7825 */ /* 0x001fe200078e0218 */
[----:B------:R-:W-:Y:S01]  /*1fde0*/  ISETP.LT.AND P4, PT, R28, UR76, !P4 ;  /* 0x0000004c1c007c0c */ /* 0x000fe2000e781270 */
[----:B------:R-:W0:Y:S02]  /*1fdf0*/  LDCU UR76, c[0x0][0x398] ;  /* 0x00007300ff4c77ac */ /* 0x000e240008000800 */
[----:B--2---:R-:W-:Y:S01]  /*1fe00*/  IMAD.WIDE R14, R18, 0x2, R2 ;  /* 0x00000002120e7825 */ /* 0x004fe200078e0202 */
[----:B------:R-:W-:Y:S01]  /*1fe10*/  ISETP.GE.AND P0, PT, R20, UR20, PT ;  /* 0x0000001414007c0c */ /* 0x000fe2000bf06270 */
[----:B------:R-:W2:Y:S01]  /*1fe20*/  LDCU UR20, c[0x0][0x39c] ;  /* 0x00007380ff1477ac */ /* 0x000ea20008000800 */
[----:B------:R-:W0:Y:S01]  /*1fe30*/  LDCU UR24, c[0x0][0x3b8] ;  /* 0x00007700ff1877ac */ /* 0x000e220008000800 */
[----:B------:R-:W-:Y:S01]  /*1fe40*/  PRMT R21, R4, 0x7632, R21 ;  /* 0x0000763204157816 */ /* 0x000fe20000000015 */
[----:B------:R0:W-:Y:S04]  /*1fe50*/  @P2 STG.E.U16 desc[UR28][R12.64], R4 ;  /* 0x000000040c002986 */ /* 0x0001e8000c10151c */
[----:B------:R1:W-:Y:S04]  /*1fe60*/  @P5 STG.E.U16 desc[UR28][R14.64], R21 ;  /* 0x000000150e005986 */ /* 0x0003e8000c10151c */
[----:B0-----:R-:W2:Y:S01]  /*1fe70*/  LDL.LU R4, [R1+0x1f0] ;  /* 0x0001f00001047983 */ /* 0x001ea20000300800 */
[----:B------:R-:W-:Y:S01]  /*1fe80*/  IMAD.WIDE R12, R19, 0x2, R24 ;  /* 0x00000002130c7825 */ /* 0x000fe200078e0218 */
[----:B-1----:R-:W-:-:S04]  /*1fe90*/  PRMT R21, R5, 0x7632, R21 ;  /* 0x0000763205157816 */ /* 0x002fc80000000015 */
[----:B------:R0:W-:Y:S04]  /*1fea0*/  @P3 STG.E.U16 desc[UR28][R12.64], R5 ;  /* 0x000000050c003986 */ /* 0x0001e8000c10151c */
[----:B0-----:R-:W3:Y:S04]  /*1feb0*/  LDL.LU R5, [R1+0xc0] ;  /* 0x0000c00001057983 */ /* 0x001ee80000300800 */
[----:B------:R-:W4:Y:S04]  /*1fec0*/  LDL.LU R6, [R1+0x1f4] ;  /* 0x0001f40001067983 */ /* 0x000f280000300800 */
[----:B------:R-:W4:Y:S04]  /*1fed0*/  LDL.LU R7, [R1+0xc4] ;  /* 0x0000c40001077983 */ /* 0x000f280000300800 */
[----:B------:R-:W4:Y:S04]  /*1fee0*/  LDL.LU R22, [R1+0x1f8] ;  /* 0x0001f80001167983 */ /* 0x000f280000300800 */
[----:B------:R-:W4:Y:S04]  /*1fef0*/  LDL.LU R23, [R1+0xc8] ;  /* 0x0000c80001177983 */ /* 0x000f280000300800 */
[----:B------:R-:W4:Y:S01]  /*1ff00*/  LDL.LU R26, [R1+0x1fc] ;  /* 0x0001fc00011a7983 */ /* 0x000f220000300800 */
[----:B------:R-:W-:Y:S01]  /*1ff10*/  VIADD R20, R29, 0x49 ;  /* 0x000000491d147836 */ /* 0x000fe20000000000 */
[----:B------:R-:W-:Y:S01]  /*1ff20*/  ISETP.LT.AND P6, PT, R11, UR75, !P0 ;  /* 0x0000004b0b007c0c */ /* 0x000fe2000c7c1270 */
[----:B------:R-:W-:Y:S01]  /*1ff30*/  IMAD.WIDE R14, R19, 0x2, R2 ;  /* 0x00000002130e7825 */ /* 0x000fe200078e0202 */
[----:B------:R-:W-:Y:S01]  /*1ff40*/  ISETP.LT.AND P0, PT, R28, UR13, !P0 ;  /* 0x0000000d1c007c0c */ /* 0x000fe2000c701270 */
[----:B------:R-:W4:Y:S01]  /*1ff50*/  LDL.LU R27, [R1+0xcc] ;  /* 0x0000cc00011b7983 */ /* 0x000f220000300800 */
[----:B------:R-:W-:Y:S01]  /*1ff60*/  ISETP.GE.AND P2, PT, R20, UR74, PT ;  /* 0x0000004a14007c0c */ /* 0x000fe2000bf46270 */
[----:B------:R-:W-:Y:S01]  /*1ff70*/  VIADD R20, R29, 0x4a ;  /* 0x0000004a1d147836 */ /* 0x000fe20000000000 */
[----:B------:R-:W0:Y:S02]  /*1ff80*/  LDCU UR75, c[0x0][0x398] ;  /* 0x00007300ff4b77ac */ /* 0x000e240008000800 */
[----:B------:R-:W-:Y:S01]  /*1ff90*/  ISETP.LT.AND P5, PT, R11, UR16, !P2 ;  /* 0x000000100b007c0c */ /* 0x000fe2000d7a1270 */
[----:B------:R1:W-:Y:S01]  /*1ffa0*/  @P4 STG.E.U16 desc[UR28][R14.64], R21 ;  /* 0x000000150e004986 */ /* 0x0003e2000c10151c */
[----:B------:R-:W-:Y:S01]  /*1ffb0*/  ISETP.LT.AND P2, PT, R28, UR11, !P2 ;  /* 0x0000000b1c007c0c */ /* 0x000fe2000d741270 */
[----:B------:R-:W-:Y:S01]  /*1ffc0*/  IMAD.WIDE R12, R16, 0x2, R24 ;  /* 0x00000002100c7825 */ /* 0x000fe200078e0218 */
[----:B------:R-:W-:Y:S01]  /*1ffd0*/  ISETP.GE.AND P3, PT, R20, UR7, PT ;  /* 0x0000000714007c0c */ /* 0x000fe2000bf66270 */
[----:B------:R-:W0:Y:S02]  /*1ffe0*/  LDCU UR7, c[0x0][0x39c] ;  /* 0x00007380ff0777ac */ /* 0x000e240008000800 */
[----:B------:R-:W-:-:S02]  /*1fff0*/  VIADD R20, R29, 0x4b ;  /* 0x0000004b1d147836 */ /* 0x000fc40000000000 */
[C---:B------:R-:W-:Y:S01]  /*20000*/  VIADD R17, R16.reuse, UR21 ;  /* 0x0000001510117c36 */ /* 0x040fe20008000000 */
[----:B------:R-:W-:Y:S01]  /*20010*/  ISETP.LT.AND P4, PT, R11, UR57, !P3 ;  /* 0x000000390b007c0c */ /* 0x000fe2000df81270 */
[----:B------:R-:W0:Y:S01]  /*20020*/  LDCU UR13, c[0x0][0x398] ;  /* 0x00007300ff0d77ac */ /* 0x000e220008000800 */
[----:B-1----:R-:W-:Y:S01]  /*20030*/  IMAD.WIDE R14, R16, 0x2, R2 ;  /* 0x00000002100e7825 */ /* 0x002fe200078e0202 */
[----:B------:R-:W-:Y:S01]  /*20040*/  ISETP.LT.AND P3, PT, R28, UR56, !P3 ;  /* 0x000000381c007c0c */ /* 0x000fe2000df61270 */
[----:B------:R-:W1:Y:S02]  /*20050*/  LDCU UR74, c[0x0][0x39c] ;  /* 0x00007380ff4a77ac */ /* 0x000e640008000800 */
[----:B------:R-:W-:Y:S01]  /*20060*/  VIADD R18, R17, UR18 ;  /* 0x0000001211127c36 */ /* 0x000fe20008000000 */
        /* <DEDUP_REMOVED lines=16> */
[----:B------:R-:W-:-:S02]  /*20170*/  ISETP.LT.AND P0, PT, R11, UR15, !P6 ;  /* 0x0000000f0b007c0c */ /* 0x000fc4000f701270 */
[----:B------:R-:W-:Y:S01]  /*20180*/  ISETP.LT.AND P6, PT, R28, UR27, !P6 ;  /* 0x0000001b1c007c0c */ /* 0x000fe2000f7c1270 */
[----:B------:R-:W0:Y:S01]  /*20190*/  LDCU UR15, c[0x0][0x398] ;  /* 0x00007300ff0f77ac */ /* 0x000e220008000800 */
[C---:B--2---:R-:W-:Y:S01]  /*201a0*/  IMAD.WIDE R12, R17.reuse, 0x2, R24 ;  /* 0x00000002110c7825 */ /* 0x044fe200078e0218 */
[----:B------:R-:W2:Y:S01]  /*201b0*/  LDL.LU R4, [R1+0x9b0] ;  /* 0x0009b00001047983 */ /* 0x000ea20000300800 */
[----:B------:R-:W0:Y:S02]  /*201c0*/  LDCU UR27, c[0x0][0x398] ;  /* 0x00007300ff1b77ac */ /* 0x000e240008000800 */
[----:B-1----:R-:W-:Y:S01]  /*201d0*/  IMAD.WIDE R14, R17, 0x2, R2 ;  /* 0x00000002110e7825 */ /* 0x002fe200078e0202 */
[----:B---3--:R-:W-:Y:S01]  /*201e0*/  PRMT R21, R5, 0x7632, R21 ;  /* 0x0000763205157816 */ /* 0x008fe20000000015 */
[----:B------:R1:W-:Y:S01]  /*201f0*/  @P5 STG.E.U16 desc[UR28][R12.64], R5 ;  /* 0x000000050c005986 */ /* 0x0003e2000c10151c */
[----:B------:R-:W-:Y:S01]  /*20200*/  ISETP.GE.AND P5, PT, R20, UR22, PT ;  /* 0x0000001614007c0c */ /* 0x000fe2000bfa6270 */
[----:B------:R-:W-:Y:S01]  /*20210*/  VIADD R20, R29, 0x4d ;  /* 0x0000004d1d147836 */ /* 0x000fe20000000000 */
[----:B------:R-:W3:Y:S01]  /*20220*/  LDCU UR22, c[0x0][0x39c] ;  /* 0x00007380ff1677ac */ /* 0x000ee20008000800 */
[----:B------:R4:W-:Y:S01]  /*20230*/  @P2 STG.E.U16 desc[UR28][R14.64], R21 ;  /* 0x000000150e002986 */ /* 0x0009e2000c10151c */
[----:B------:R-:W-:-:S02]  /*20240*/  ISETP.LT.AND P2, PT, R11, UR25, !P5 ;  /* 0x000000190b007c0c */ /* 0x000fc4000ef41270 */
[----:B------:R-:W-:Y:S01]  /*20250*/  ISETP.LT.AND P5, PT, R28, UR61, !P5 ;  /* 0x0000003d1c007c0c */ /* 0x000fe2000efa1270 */
[----:B------:R-:W-:Y:S01]  /*20260*/  VIADD R17, R16, UR54 ;  /* 0x0000003610117c36 */ /* 0x000fe20008000000 */
[----:B------:R-:W0:Y:S01]  /*20270*/  LDCU UR25, c[0x0][0x398] ;  /* 0x00007300ff1977ac */ /* 0x000e220008000800 */
[----:B-1----:R-:W-:Y:S01]  /*20280*/  IMAD.WIDE R12, R18, 0x2, R24 ;  /* 0x00000002120c7825 */ /* 0x002fe200078e0218 */
[----:B------:R-:W2:Y:S01]  /*20290*/  LDL.LU R5, [R1+0x9ac] ;  /* 0x0009ac0001057983 */ /* 0x000ea20000300800 */
[----:B------:R-:W1:Y:S01]  /*202a0*/  LDCU UR61, c[0x0][0x398] ;  /* 0x00007300ff3d77ac */ /* 0x000e620008000800 */
[----:B----4-:R-:W-:Y:S01]  /*202b0*/  PRMT R21, R6, 0x7632, R21 ;  /* 0x0000763206157816 */ /* 0x010fe20000000015 */
[----:B------:R-:W-:Y:S01]  /*202c0*/  IMAD.WIDE R14, R18, 0x2, R2 ;  /* 0x00000002120e7825 */ /* 0x000fe200078e0202 */
[----:B------:R4:W-:Y:S01]  /*202d0*/  @P4 STG.E.U16 desc[UR28][R12.64], R6 ;  /* 0x000000060c004986 */ /* 0x0009e2000c10151c */
[----:B------:R-:W-:Y:S01]  /*202e0*/  ISETP.GE.AND P4, PT, R20, UR14, PT ;  /* 0x0000000e14007c0c */ /* 0x000fe2000bf86270 */
[----:B------:R-:W0:Y:S01]  /*202f0*/  LDCU UR14, c[0x0][0x39c] ;  /* 0x00007380ff0e77ac */ /* 0x000e220008000800 */
[----:B------:R-:W-:Y:S01]  /*20300*/  VIADD R20, R29, 0x4e ;  /* 0x0000004e1d147836 */ /* 0x000fe20000000000 */
[----:B------:R1:W-:Y:S01]  /*20310*/  @P3 STG.E.U16 desc[UR28][R14.64], R21 ;  /* 0x000000150e003986 */ /* 0x0003e2000c10151c */
[----:B------:R-:W-:Y:S01]  /*20320*/  ISETP.LT.AND P3, PT, R11, UR19, !P4 ;  /* 0x000000130b007c0c */ /* 0x000fe2000e761270 */
[----:B------:R-:W-:Y:S01]  /*20330*/  VIADD R18, R17, UR77 ;  /* 0x0000004d11127c36 */ /* 0x000fe20008000000 */
[----:B------:R-:W-:Y:S01]  /*20340*/  ISETP.LT.AND P4, PT, R28, UR55, !P4 ;  /* 0x000000371c007c0c */ /* 0x000fe2000e781270 */
[----:B------:R-:W0:Y:S01]  /*20350*/  LDCU UR19, c[0x0][0x398] ;  /* 0x00007300ff1377ac */ /* 0x000e220008000800 */
[----:B----4-:R-:W-:Y:S01]  /*20360*/  IMAD.WIDE R12, R19, 0x2, R24 ;  /* 0x00000002130c7825 */ /* 0x010fe200078e0218 */
[----:B------:R-:W4:Y:S01]  /*20370*/  LDL.LU R6, [R1+0x9a8] ;  /* 0x0009a80001067983 */ /* 0x000f220000300800 */
[----:B------:R-:W0:Y:S01]  /*20380*/  LDCU UR54, c[0x0][0x3b8] ;  /* 0x00007700ff3677ac */ /* 0x000e220008000800 */
[----:B-1----:R-:W-:Y:S01]  /*20390*/  PRMT R21, R7, 0x7632, R21 ;  /* 0x0000763207157816 */ /* 0x002fe20000000015 */
[----:B------:R-:W-:Y:S01]  /*203a0*/  IMAD.WIDE R14, R19, 0x2, R2 ;  /* 0x00000002130e7825 */ /* 0x000fe200078e0202 */
[----:B------:R1:W-:Y:S01]  /*203b0*/  @P0 STG.E.U16 desc[UR28][R12.64], R7 ;  /* 0x000000070c000986 */ /* 0x0003e2000c10151c */
[----:B------:R-:W-:Y:S01]  /*203c0*/  ISETP.GE.AND P0, PT, R20, UR10, PT ;  /* 0x0000000a14007c0c */ /* 0x000fe2000bf06270 */
[----:B------:R-:W0:Y:S02]  /*203d0*/  LDCU UR10, c[0x0][0x39c] ;  /* 0x00007380ff0a77ac */ /* 0x000e240008000800 */
[----:B------:R3:W-:Y:S01]  /*203e0*/  @P6 STG.E.U16 desc[UR28][R14.64], R21 ;  /* 0x000000150e006986 */ /* 0x0007e2000c10151c */
[----:B------:R-:W-:Y:S01]  /*203f0*/  ISETP.LT.AND P6, PT, R11, UR31, !P0 ;  /* 0x0000001f0b007c0c */ /* 0x000fe2000c7c1270 */
[----:B------:R-:W0:Y:S01]  /*20400*/  LDCU UR55, c[0x0][0x398] ;  /* 0x00007300ff3777ac */ /* 0x000e220008000800 */
[----:B------:R-:W-:Y:S01]  /*20410*/  ISETP.LT.AND P0, PT, R28, UR62, !P0 ;  /* 0x0000003e1c007c0c */ /* 0x000fe2000c701270 */
[----:B------:R-:W0:Y:S01]  /*20420*/  LDCU UR77, c[0x0][0x3b8] ;  /* 0x00007700ff4d77ac */ /* 0x000e220008000800 */
[----:B-1----:R-:W-:Y:S01]  /*20430*/  IMAD.WIDE R12, R16, 0x2, R24 ;  /* 0x00000002100c7825 */ /* 0x002fe200078e0218 */
[----:B------:R-:W2:Y:S01]  /*20440*/  LDL.LU R7, [R1+0x9a4] ;  /* 0x0009a40001077983 */ /* 0x000ea20000300800 */
[----:B------:R-:W1:Y:S01]  /*20450*/  LDCU UR31, c[0x0][0x398] ;  /* 0x00007300ff1f77ac */ /* 0x000e620008000800 */
[----:B---3--:R-:W-:Y:S01]  /*20460*/  PRMT R21, R22, 0x7632, R21 ;  /* 0x0000763216157816 */ /* 0x008fe20000000015 */
[----:B------:R-:W-:Y:S01]  /*20470*/  IMAD.WIDE R14, R16, 0x2, R2 ;  /* 0x00000002100e7825 */ /* 0x000fe200078e0202 */
[----:B------:R3:W-:Y:S01]  /*20480*/  @P2 STG.E.U16 desc[UR28][R12.64], R22 ;  /* 0x000000160c002986 */ /* 0x0007e2000c10151c */
[----:B------:R-:W0:Y:S03]  /*20490*/  LDCU UR62, c[0x0][0x398] ;  /* 0x00007300ff3e77ac */ /* 0x000e260008000800 */
[----:B------:R1:W-:Y:S01]  /*204a0*/  @P5 STG.E.U16 desc[UR28][R14.64], R21 ;  /* 0x000000150e005986 */ /* 0x0003e2000c10151c */
[----:B---3--:R-:W-:Y:S01]  /*204b0*/  IMAD.WIDE R12, R17, 0x2, R24 ;  /* 0x00000002110c7825 */ /* 0x008fe200078e0218 */
[----:B-1----:R-:W-:-:S03]  /*204c0*/  PRMT R21, R23, 0x7632, R21 ;  /* 0x0000763217157816 */ /* 0x002fc60000000015 */
[----:B------:R-:W-:Y:S01]  /*204d0*/  IMAD.WIDE R14, R17, 0x2, R2 ;  /* 0x00000002110e7825 */ /* 0x000fe200078e0202 */
[----:B------:R1:W-:Y:S01]  /*204e0*/  @P3 STG.E.U16 desc[UR28][R12.64], R23 ;  /* 0x000000170c003986 */ /* 0x0003e2000c10151c */
[----:B------:R-:W-:-:S03]  /*204f0*/  PRMT R17, R26, 0x7632, R17 ;  /* 0x000076321a117816 */ /* 0x000fc60000000011 */
[----:B------:R3:W-:Y:S01]  /*20500*/  @P4 STG.E.U16 desc[UR28][R14.64], R21 ;  /* 0x000000150e004986 */ /* 0x0007e2000c10151c */
[----:B-1----:R-:W-:-:S04]  /*20510*/  IMAD.WIDE R12, R18, 0x2, R24 ;  /* 0x00000002120c7825 */ /* 0x002fc800078e0218 */
[----:B---3--:R-:W-:Y:S01]  /*20520*/  IMAD.WIDE R14, R18, 0x2, R2 ;  /* 0x00000002120e7825 */ /* 0x008fe200078e0202 */
[----:B------:R-:W-:Y:S04]  /*20530*/  @P6 STG.E.U16 desc[UR28][R12.64], R26 ;  /* 0x0000001a0c006986 */ /* 0x000fe8000c10151c */
[----:B------:R1:W-:Y:S04]  /*20540*/  @P0 STG.E.U16 desc[UR28][R14.64], R17 ;  /* 0x000000110e000986 */ /* 0x0003e8000c10151c */
[----:B-1----:R-:W3:Y:S01]  /*20550*/  LDL.LU R17, [R1+0xd0] ;  /* 0x0000d00001117983 */ /* 0x002ee20000300800 */
[----:B------:R-:W-:-:S02]  /*20560*/  VIADD R20, R29, 0x4f ;  /* 0x0000004f1d147836 */ /* 0x000fc40000000000 */
[----:B------:R-:W-:Y:S01]  /*20570*/  VIADD R19, R18, UR63 ;  /* 0x0000003f12137c36 */ /* 0x000fe20008000000 */
[----:B------:R-:W-:Y:S01]  /*20580*/  PRMT R14, R27, 0x7632, R14 ;  /* 0x000076321b0e7816 */ /* 0x000fe2000000000e */
[----:B------:R-:W2:Y:S01]  /*20590*/  LDL.LU R21, [R1+0xe4] ;  /* 0x0000e40001157983 */ /* 0x000ea20000300800 */
[----:B------:R-:W-:Y:S01]  /*205a0*/  ISETP.GE.AND P2, PT, R20, UR64, PT ;  /* 0x0000004014007c0c */ /* 0x000fe2000bf46270 */
[----:B------:R-:W-:Y:S01]  /*205b0*/  VIADD R20, R29, 0x50 ;  /* 0x000000501d147836 */ /* 0x000fe20000000000 */
[----:B------:R-:W1:Y:S01]  /*205c0*/  LDCU UR64, c[0x0][0x39c] ;  /* 0x00007380ff4077ac */ /* 0x000e620008000800 */
[----:B------:R-:W-:Y:S01]  /*205d0*/  VIADD R16, R19, UR67 ;  /* 0x0000004313107c36 */ /* 0x000fe20008000000 */
[----:B------:R-:W-:Y:S01]  /*205e0*/  ISETP.LT.AND P5, PT, R11, UR65, !P2 ;  /* 0x000000410b007c0c */ /* 0x000fe2000d7a1270 */
[C---:B------:R-:W-:Y:S01]  /*205f0*/  IMAD.WIDE R12, R19.reuse, 0x2, R24 ;  /* 0x00000002130c7825 */ /* 0x040fe200078e0218 */
[----:B------:R-:W-:Y:S01]  /*20600*/  ISETP.LT.AND P2, PT, R28, UR66, !P2 ;  /* 0x000000421c007c0c */ /* 0x000fe2000d741270 */
[----:B------:R-:W2:Y:S01]  /*20610*/  LDL.LU R22, [R1+0xd8] ;  /* 0x0000d80001167983 */ /* 0x000ea20000300800 */
[----:B------:R-:W-:Y:S01]  /*20620*/  ISETP.GE.AND P3, PT, R20, UR68, PT ;  /* 0x0000004414007c0c */ /* 0x000fe2000bf66270 */
[----:B------:R-:W-:Y:S01]  /*20630*/  IMAD.WIDE R18, R19, 0x2, R2 ;  /* 0x0000000213127825 */ /* 0x000fe200078e0202 */
[----:B------:R-:W0:Y:S01]  /*20640*/  LDCU UR65, c[0x0][0x398] ;  /* 0x00007300ff4177ac */ /* 0x000e220008000800 */
[----:B------:R-:W2:Y:S01]  /*20650*/  LDL.LU R23, [R1+0xe8] ;  /* 0x0000e80001177983 */ /* 0x000ea20000300800 */
[----:B------:R-:W-:-:S02]  /*20660*/  ISETP.LT.AND P4, PT, R11, UR69, !P3 ;  /* 0x000000450b007c0c */ /* 0x000fc4000df81270 */
[----:B------:R-:W-:Y:S01]  /*20670*/  ISETP.LT.AND P3, PT, R28, UR70, !P3 ;  /* 0x000000461c007c0c */ /* 0x000fe2000df61270 */
[----:B------:R-:W2:Y:S01]  /*20680*/  LDL.LU R26, [R1+0xdc] ;  /* 0x0000dc00011a7983 */ /* 0x000ea20000300800 */
[C---:B------:R-:W-:Y:S01]  /*20690*/  VIADD R15, R29.reuse, 0x52 ;  /* 0x000000521d0f7836 */ /* 0x040fe20000000000 */
[----:B------:R-:W0:Y:S02]  /*206a0*/  LDCU UR63, c[0x0][0x3b8] ;  /* 0x00007700ff3f77ac */ /* 0x000e240008000800 */
[----:B------:R1:W-:Y:S01]  /*206b0*/  @P5 STG.E.U16 desc[UR28][R12.64], R27 ;  /* 0x0000001b0c005986 */ /* 0x0003e2000c10151c */
[C---:B------:R-:W-:Y:S01]  /*206c0*/  VIADD R20, R29.reuse, 0x51 ;  /* 0x000000511d147836 */ /* 0x040fe20000000000 */
[----:B------:R-:W0:Y:S02]  /*206d0*/  LDCU UR66, c[0x0][0x398] ;  /* 0x00007300ff4277ac */ /* 0x000e240008000800 */
[----:B------:R0:W-:Y:S01]  /*206e0*/  @P2 STG.E.U16 desc[UR28][R18.64], R14 ;  /* 0x0000000e12002986 */ /* 0x0001e2000c10151c */
[----:B------:R-:W2:Y:S01]  /*206f0*/  LDCU UR68, c[0x0][0x39c] ;  /* 0x00007380ff4477ac */ /* 0x000ea20008000800 */
[----:B------:R-:W2:Y:S01]  /*20700*/  LDCU UR69, c[0x0][0x398] ;  /* 0x00007300ff4577ac */ /* 0x000ea20008000800 */
[----:B-1----:R-:W-:Y:S01]  /*20710*/  IMAD.WIDE R12, R16, 0x2, R24 ;  /* 0x00000002100c7825 */ /* 0x002fe200078e0218 */
[----:B------:R-:W2:Y:S01]  /*20720*/  LDL.LU R27, [R1+0xec] ;  /* 0x0000ec00011b7983 */ /* 0x000ea20000300800 */
[----:B------:R-:W1:Y:S02]  /*20730*/  LDCU UR70, c[0x0][0x398] ;  /* 0x00007300ff4677ac */ /* 0x000e640008000800 */
[C---:B0-----:R-:W-:Y:S01]  /*20740*/  VIADD R18, R29.reuse, 0x53 ;  /* 0x000000531d127836 */ /* 0x041fe20000000000 */
[----:B------:R-:W0:Y:S04]  /*20750*/  LDCU UR67, c[0x0][0x3b8] ;  /* 0x00007700ff4377ac */ /* 0x000e280008000800 */
[----:B------:R-:W-:Y:S01]  /*20760*/  ISETP.GE.AND P2, PT, R18, UR44, PT ;  /* 0x0000002c12007c0c */ /* 0x000fe2000bf46270 */
[----:B------:R-:W-:Y:S01]  /*20770*/  VIADD R19, R29, 0x54 ;  /* 0x000000541d137836 */ /* 0x000fe20000000000 */
[----:B------:R-:W2:Y:S01]  /*20780*/  LDL.LU R18, [R1+0xe0] ;  /* 0x0000e00001127983 */ /* 0x000ea20000300800 */
[----:B------:R-:W-:Y:S01]  /*20790*/  ISETP.GE.AND P6, PT, R20, UR72, PT ;  /* 0x0000004814007c0c */ /* 0x000fe2000bfc6270 */
[----:B------:R-:W0:Y:S02]  /*207a0*/  LDCU UR72, c[0x0][0x3b8] ;  /* 0x00007700ff4877ac */ /* 0x000e240008000800 */
[----:B---3--:R3:W-:Y:S01]  /*207b0*/  @P4 STG.E.U16 desc[UR28][R12.64], R17 ;  /* 0x000000110c004986 */ /* 0x0087e2000c10151c */
[----:B------:R-:W-:Y:S01]  /*207c0*/  PRMT R14, R17, 0x7632, R14 ;  /* 0x00007632110e7816 */ /* 0x000fe2000000000e */
[----:B------:R-:W0:Y:S01]  /*207d0*/  LDCU UR44, c[0x0][0x398] ;  /* 0x00007300ff2c77ac */ /* 0x000e220008000800 */
[----:B---3--:R-:W-:-:S05]  /*207e0*/  IMAD.WIDE R12, R16, 0x2, R2 ;  /* 0x00000002100c7825 */ /* 0x008fca00078e0202 */
[----:B------:R3:W-:Y:S01]  /*207f0*/  @P3 STG.E.U16 desc[UR28][R12.64], R14 ;  /* 0x0000000e0c003986 */ /* 0x0007e2000c10151c */
[----:B------:R-:W-:Y:S01]  /*20800*/  ISETP.GE.AND P3, PT, R19, UR48, PT ;  /* 0x0000003013007c0c */ /* 0x000fe2000bf66270 */
[----:B------:R-:W0:Y:S02]  /*20810*/  LDCU UR48, c[0x0][0x398] ;  /* 0x00007300ff3077ac */ /* 0x000e240008000800 */
[----:B------:R-:W4:Y:S01]  /*20820*/  LDL.LU R19, [R1+0xd4] ;  /* 0x0000d40001137983 */ /* 0x000f220000300800 */
[----:B------:R-:W-:Y:S01]  /*20830*/  ISETP.LT.AND P0, PT, R11, UR73, !P6 ;  /* 0x000000490b007c0c */ /* 0x000fe2000f701270 */
[----:B------:R-:W0:Y:S01]  /*20840*/  LDCU UR73, c[0x0][0x39c] ;  /* 0x00007380ff4977ac */ /* 0x000e220008000800 */
[----:B------:R-:W-:Y:S01]  /*20850*/  ISETP.GE.AND P5, PT, R15, UR36, PT ;  /* 0x000000240f007c0c */ /* 0x000fe2000bfa6270 */
[----:B------:R-:W-:Y:S01]  /*20860*/  VIADD R15, R16, UR71 ;  /* 0x00000047100f7c36 */ /* 0x000fe20008000000 */
[C---:B------:R-:W-:Y:S01]  /*20870*/  ISETP.LT.AND P6, PT, R28.reuse, UR33, !P6 ;  /* 0x000000211c007c0c */ /* 0x040fe2000f7c1270 */
[----:B------:R-:W0:Y:S02]  /*20880*/  LDCU UR33, c[0x0][0x398] ;  /* 0x00007300ff2177ac */ /* 0x000e240008000800 */
[----:B------:R-:W-:Y:S01]  /*20890*/  IMAD.WIDE R16, R15, 0x2, R24 ;  /* 0x000000020f107825 */ /* 0x000fe200078e0218 */
[----:B------:R-:W-:Y:S01]  /*208a0*/  ISETP.LT.AND P4, PT, R11, UR38, !P5 ;  /* 0x000000260b007c0c */ /* 0x000fe2000ef81270 */
[----:B------:R-:W0:Y:S01]  /*208b0*/  LDCU UR38, c[0x0][0x39c] ;  /* 0x00007380ff2677ac */ /* 0x000e220008000800 */
[----:B------:R-:W-:Y:S01]  /*208c0*/  ISETP.LT.AND P5, PT, R28, UR40, !P5 ;  /* 0x000000281c007c0c */ /* 0x000fe2000efa1270 */
[C---:B---3--:R-:W-:Y:S01]  /*208d0*/  IMAD.WIDE R12, R15.reuse, 0x2, R2 ;  /* 0x000000020f0c7825 */ /* 0x048fe200078e0202 */
[----:B------:R-:W3:Y:S01]  /*208e0*/  LDCU UR40, c[0x0][0x39c] ;  /* 0x00007380ff2877ac */ /* 0x000ee20008000800 */
[----:B------:R-:W0:Y:S01]  /*208f0*/  LDCU UR71, c[0x0][0x398] ;  /* 0x00007300ff4777ac */ /* 0x000e220008000800 */
[----:B------:R-:W0:Y:S01]  /*20900*/  LDCU UR36, c[0x0][0x3b8] ;  /* 0x00007700ff2477ac */ /* 0x000e220008000800 */
[----:B--2---:R2:W-:Y:S02]  /*20910*/  @P0 STG.E.U16 desc[UR28][R16.64], R18 ;  /* 0x0000001210000986 */ /* 0x0045e4000c10151c */
[----:B--2---:R-:W-:Y:S01]  /*20920*/  VIADD R16, R15, UR34 ;  /* 0x000000220f107c36 */ /* 0x004fe20008000000 */
[----:B------:R-:W-:Y:S01]  /*20930*/  PRMT R17, R18, 0x7632, R17 ;  /* 0x0000763212117816 */ /* 0x000fe20000000011 */
[----:B------:R-:W-:Y:S01]  /*20940*/  VIADD R18, R29, 0x55 ;  /* 0x000000551d127836 */ /* 0x000fe20000000000 */
[----:B------:R-:W2:Y:S01]  /*20950*/  LDCU UR34, c[0x0][0x3b8] ;  /* 0x00007700ff2277ac */ /* 0x000ea20008000800 */
[----:B------:R-:W-:-:S02]  /*20960*/  IMAD.WIDE R14, R16, 0x2, R24 ;  /* 0x00000002100e7825 */ /* 0x000fc400078e0218 */
[----:B------:R0:W-:Y:S01]  /*20970*/  @P6 STG.E.U16 desc[UR28][R12.64], R17 ;  /* 0x000000110c006986 */ /* 0x0001e2000c10151c */
[----:B------:R-:W-:Y:S01]  /*20980*/  ISETP.LT.AND P6, PT, R11, UR30, !P2 ;  /* 0x0000001e0b007c0c */ /* 0x000fe2000d7c1270 */
[----:B------:R-:W1:Y:S01]  /*20990*/  LDCU UR30, c[0x0][0x398] ;  /* 0x00007300ff1e77ac */ /* 0x000e620008000800 */
[----:B------:R-:W-:Y:S02]  /*209a0*/  ISETP.LT.AND P2, PT, R28, UR46, !P2 ;  /* 0x0000002e1c007c0c */ /* 0x000fe4000d741270 */
[----:B------:R-:W-:Y:S01]  /*209b0*/  ISETP.GE.AND P0, PT, R18, UR52, PT ;  /* 0x0000003412007c0c */ /* 0x000fe2000bf06270 */
[C---:B------:R-:W-:Y:S01]  /*209c0*/  VIADD R18, R16.reuse, UR42 ;  /* 0x0000002a10127c36 */ /* 0x040fe20008000000 */
[----:B------:R-:W1:Y:S01]  /*209d0*/  LDCU UR46, c[0x0][0x39c] ;  /* 0x00007380ff2e77ac */ /* 0x000e620008000800 */
[----:B------:R-:W1:Y:S01]  /*209e0*/  LDCU UR52, c[0x0][0x398] ;  /* 0x00007300ff3477ac */ /* 0x000e620008000800 */
[----:B0-----:R-:W-:Y:S01]  /*209f0*/  IMAD.WIDE R12, R16, 0x2, R2 ;  /* 0x00000002100c7825 */ /* 0x001fe200078e0202 */
[----:B------:R-:W-:Y:S01]  /*20a00*/  PRMT R16, R21, 0x7632, R16 ;  /* 0x0000763215107816 */ /* 0x000fe20000000010 */
[----:B------:R-:W0:Y:S02]  /*20a10*/  LDCU UR42, c[0x0][0x3b8] ;  /* 0x00007700ff2a77ac */ /* 0x000e240008000800 */
[----:B------:R-:W-:Y:S01]  /*20a20*/  VIADD R17, R18, UR32 ;  /* 0x0000002012117c36 */ /* 0x000fe20008000000 */
[----:B------:R-:W0:Y:S01]  /*20a30*/  LDCU UR32, c[0x0][0x39c] ;  /* 0x00007380ff2077ac */ /* 0x000e220008000800 */
[----:B----4-:R4:W-:Y:S02]  /*20a40*/  @P4 STG.E.U16 desc[UR28][R14.64], R19 ;  /* 0x000000130e004986 */ /* 0x0109e4000c10151c */
[----:B----4-:R-:W-:Y:S01]  /*20a50*/  VIADD R14, R29, 0x56 ;  /* 0x000000561d0e7836 */ /* 0x010fe20000000000 */
[----:B------:R-:W-:-:S04]  /*20a60*/  PRMT R15, R19, 0x7632, R15 ;  /* 0x00007632130f7816 */ /* 0x000fc8000000000f */
[----:B------:R-:W-:Y:S01]  /*20a70*/  ISETP.GE.AND P4, PT, R14, UR58, PT ;  /* 0x0000003a0e007c0c */ /* 0x000fe2000bf86270 */
[----:B------:R4:W-:Y:S01]  /*20a80*/  @P5 STG.E.U16 desc[UR28][R12.64], R15 ;  /* 0x0000000f0c005986 */ /* 0x0009e2000c10151c */
[----:B------:R-:W-:Y:S01]  /*20a90*/  ISETP.LT.AND P5, PT, R11, UR50, !P3 ;  /* 0x000000320b007c0c */ /* 0x000fe2000dfa1270 */
[----:B------:R-:W-:Y:S01]  /*20aa0*/  VIADD R19, R29, 0x57 ;  /* 0x000000571d137836 */ /* 0x000fe20000000000 */
[----:B------:R-:W-:Y:S01]  /*20ab0*/  ISETP.LT.AND P3, PT, R28, UR17, !P3 ;  /* 0x000000111c007c0c */ /* 0x000fe2000df61270 */
[----:B------:R-:W0:Y:S01]  /*20ac0*/  LDCU UR17, c[0x0][0x398] ;  /* 0x00007300ff1177ac */ /* 0x000e220008000800 */
[----:B------:R-:W0:Y:S01]  /*20ad0*/  LDCU UR50, c[0x0][0x3b8] ;  /* 0x00007700ff3277ac */ /* 0x000e220008000800 */
[C---:B----4-:R-:W-:Y:S01]  /*20ae0*/  IMAD.WIDE R14, R18.reuse, 0x2, R24 ;  /* 0x00000002120e7825 */ /* 0x050fe200078e0218 */
[----:B------:R-:W4:Y:S03]  /*20af0*/  LDCU UR58, c[0x0][0x39c] ;  /* 0x00007380ff3a77ac */ /* 0x000f260008000800 */
[----:B------:R-:W-:Y:S01]  /*20b00*/  IMAD.WIDE R12, R18, 0x2, R2 ;  /* 0x00000002120c7825 */ /* 0x000fe200078e0202 */
[----:B------:R0:W-:Y:S04]  /*20b10*/  @P6 STG.E.U16 desc[UR28][R14.64], R21 ;  /* 0x000000150e006986 */ /* 0x0001e8000c10151c */
[----:B------:R1:W-:Y:S01]  /*20b20*/  @P2 STG.E.U16 desc[UR28][R12.64], R16 ;  /* 0x000000100c002986 */ /* 0x0003e2000c10151c */
[----:B------:R-:W-:Y:S01]  /*20b30*/  ISETP.LT.AND P2, PT, R11, UR59, !P0 ;  /* 0x0000003b0b007c0c */ /* 0x000fe2000c741270 */
[----:B------:R-:W2:Y:S01]  /*20b40*/  LDCU UR59, c[0x0][0x39c] ;  /* 0x00007380ff3b77ac */ /* 0x000ea20008000800 */
[----:B------:R-:W-:Y:S01]  /*20b50*/  PRMT R18, R22, 0x7632, R18 ;  /* 0x0000763216127816 */ /* 0x000fe20000000012 */
[----:B0-----:R-:W-:-:S04]  /*20b60*/  IMAD.WIDE R14, R17, 0x2, R24 ;  /* 0x00000002110e7825 */ /* 0x001fc800078e0218 */
[C---:B-1----:R-:W-:Y:S01]  /*20b70*/  VIADD R16, R17.reuse, UR8 ;  /* 0x0000000811107c36 */ /* 0x042fe20008000000 */
[----:B------:R0:W-:Y:S01]  /*20b80*/  @P5 STG.E.U16 desc[UR28][R14.64], R22 ;  /* 0x000000160e005986 */ /* 0x0001e2000c10151c */
[----:B------:R-:W-:Y:S01]  /*20b90*/  IMAD.WIDE R12, R17, 0x2, R2 ;  /* 0x00000002110c7825 */ /* 0x000fe200078e0202 */
[----:B------:R-:W-:Y:S01]  /*20ba0*/  ISETP.LT.AND P0, PT, R28, UR26, !P0 ;  /* 0x0000001a1c007c0c */ /* 0x000fe2000c701270 */
[----:B------:R-:W1:Y:S03]  /*20bb0*/  LDCU UR26, c[0x0][0x39c] ;  /* 0x00007380ff1a77ac */ /* 0x000e660008000800 */
[----:B------:R2:W-:Y:S01]  /*20bc0*/  @P3 STG.E.U16 desc[UR28][R12.64], R18 ;  /* 0x000000120c003986 */ /* 0x0005e2000c10151c */
[----:B------:R-:W-:Y:S01]  /*20bd0*/  ISETP.LT.AND P3, PT, R11, UR6, !P4 ;  /* 0x000000060b007c0c */ /* 0x000fe2000e761270 */
[----:B------:R-:W1:Y:S01]  /*20be0*/  LDCU UR8, c[0x0][0x3b8] ;  /* 0x00007700ff0877ac */ /* 0x000e620008000800 */
[C---:B0-----:R-:W-:Y:S01]  /*20bf0*/  IMAD.WIDE R14, R16.reuse, 0x2, R24 ;  /* 0x00000002100e7825 */ /* 0x041fe200078e0218 */
[----:B------:R-:W-:Y:S01]  /*20c00*/  ISETP.GE.AND P6, PT, R19, UR20, PT ;  /* 0x0000001413007c0c */ /* 0x000fe2000bfc6270 */
[----:B------:R-:W0:Y:S03]  /*20c10*/  LDCU UR20, c[0x0][0x398] ;  /* 0x00007300ff1477ac */ /* 0x000e260008000800 */
[----:B------:R1:W-:Y:S01]  /*20c20*/  @P2 STG.E.U16 desc[UR28][R14.64], R23 ;  /* 0x000000170e002986 */ /* 0x0003e2000c10151c */
[C---:B------:R-:W-:Y:S01]  /*20c30*/  VIADD R17, R16.reuse, UR60 ;  /* 0x0000003c10117c36 */ /* 0x040fe20008000000 */
[----:B--2---:R-:W-:Y:S01]  /*20c40*/  PRMT R18, R23, 0x7632, R18 ;  /* 0x0000763217127816 */ /* 0x004fe20000000012 */
[----:B------:R-:W-:Y:S01]  /*20c50*/  IMAD.WIDE R12, R16, 0x2, R2 ;  /* 0x00000002100c7825 */ /* 0x000fe200078e0202 */
[----:B------:R-:W-:Y:S01]  /*20c60*/  ISETP.LT.AND P4, PT, R28, UR76, !P4 ;  /* 0x0000004c1c007c0c */ /* 0x000fe2000e781270 */
[----:B------:R-:W2:Y:S02]  /*20c70*/  LDCU UR6, c[0x0][0x398] ;  /* 0x00007300ff0677ac */ /* 0x000ea40008000800 */
[----:B-1----:R-:W-:-:S05]  /*20c80*/  VIADD R14, R29, 0x59 ;  /* 0x000000591d0e7836 */ /* 0x002fca0000000000 */
[----:B------:R-:W-:Y:S01]  /*20c90*/  ISETP.GE.AND P2, PT, R14, UR7, PT ;  /* 0x000000070e007c0c */ /* 0x000fe2000bf46270 */
[----:B------:R-:W-:Y:S01]  /*20ca0*/  IMAD.WIDE R14, R17, 0x2, R24 ;  /* 0x00000002110e7825 */ /* 0x000fe200078e0218 */
[----:B------:R1:W-:Y:S03]  /*20cb0*/  @P0 STG.E.U16 desc[UR28][R12.64], R18 ;  /* 0x000000120c000986 */ /* 0x0003e6000c10151c */
[----:B------:R-:W-:Y:S01]  /*20cc0*/  VIADD R19, R29, 0x58 ;  /* 0x000000581d137836 */ /* 0x000fe20000000000 */
[----:B------:R0:W-:Y:S01]  /*20cd0*/  @P3 STG.E.U16 desc[UR28][R14.64], R26 ;  /* 0x0000001a0e003986 */ /* 0x0001e2000c10151c */
[----:B------:R-:W-:Y:S01]  /*20ce0*/  ISETP.LT.AND P3, PT, R11, UR75, !P6 ;  /* 0x0000004b0b007c0c */ /* 0x000fe2000f761270 */
[----:B------:R-:W2:Y:S01]  /*20cf0*/  LDCU UR7, c[0x0][0x398] ;  /* 0x00007300ff0777ac */ /* 0x000ea20008000800 */
[----:B------:R-:W-:Y:S02]  /*20d00*/  ISETP.LT.AND P6, PT, R28, UR13, !P6 ;  /* 0x0000000d1c007c0c */ /* 0x000fe4000f7c1270 */
[----:B------:R-:W-:Y:S01]  /*20d10*/  ISETP.GE.AND P5, PT, R19, UR74, PT ;  /* 0x0000004a13007c0c */ /* 0x000fe2000bfa6270 */
[C---:B------:R-:W-:Y:S01]  /*20d20*/  VIADD R19, R17.reuse, UR24 ;  /* 0x0000001811137c36 */ /* 0x040fe20008000000 */
[----:B------:R-:W-:Y:S01]  /*20d30*/  PRMT R16, R26, 0x7632, R16 ;  /* 0x000076321a107816 */ /* 0x000fe20000000010 */
[----:B-1----:R-:W-:Y:S01]  /*20d40*/  IMAD.WIDE R12, R17, 0x2, R2 ;  /* 0x00000002110c7825 */ /* 0x002fe200078e0202 */
[----:B------:R-:W-:Y:S01]  /*20d50*/  PRMT R18, R27, 0x7632, R18 ;  /* 0x000076321b127816 */ /* 0x000fe20000000012 */
[----:B------:R-:W1:Y:S02]  /*20d60*/  LDCU UR13, c[0x0][0x398] ;  /* 0x00007300ff0d77ac */ /* 0x000e640008000800 */
[----:B0-----:R-:W-:Y:S01]  /*20d70*/  VIADD R14, R29, 0x5a ;  /* 0x0000005a1d0e7836 */ /* 0x001fe20000000000 */
[----:B------:R0:W-:Y:S01]  /*20d80*/  @P4 STG.E.U16 desc[UR28][R12.64], R16 ;  /* 0x000000100c004986 */ /* 0x0001e2000c10151c */
[C---:B------:R-:W-:Y:S01]  /*20d90*/  VIADD R17, R19.reuse, UR21 ;  /* 0x0000001513117c36 */ /* 0x040fe20008000000 */
[----:B------:R-:W1:Y:S02]  /*20da0*/  LDCU UR24, c[0x0][0x39c] ;  /* 0x00007380ff1877ac */ /* 0x000e640008000800 */
[----:B------:R-:W-:Y:S01]  /*20db0*/  ISETP.GE.AND P0, PT, R14, UR5, PT ;  /* 0x000000050e007c0c */ /* 0x000fe2000bf06270 */
[----:B------:R-:W-:-:S04]  /*20dc0*/  IMAD.WIDE R14, R19, 0x2, R24 ;  /* 0x00000002130e7825 */ /* 0x000fc800078e0218 */
[----:B0-----:R-:W-:Y:S01]  /*20dd0*/  IMAD.WIDE R12, R19, 0x2, R2 ;  /* 0x00000002130c7825 */ /* 0x001fe200078e0202 */
[----:B------:R-:W-:Y:S01]  /*20de0*/  ISETP.LT.AND P4, PT, R11, UR16, !P5 ;  /* 0x000000100b007c0c */ /* 0x000fe2000ef81270 */
[----:B------:R-:W2:Y:S01]  /*20df0*/  LDL.LU R19, [R1+0x100] ;  /* 0x0001000001137983 */ /* 0x000ea20000300800 */
[----:B------:R-:W0:Y:S03]  /*20e00*/  LDCU UR21, c[0x0][0x39c] ;  /* 0x00007380ff1577ac */ /* 0x000e260008000800 */
[----:B------:R-:W2:Y:S01]  /*20e10*/  LDL.LU R21, [R1+0x104] ;  /* 0x0001040001157983 */ /* 0x000ea20000300800 */
[----:B------:R-:W-:Y:S01]  /*20e20*/  VIADD R16, R29, 0x5b ;  /* 0x0000005b1d107836 */ /* 0x000fe20000000000 */
[----:B------:R-:W0:Y:S02]  /*20e30*/  LDCU UR5, c[0x0][0x398] ;  /* 0x00007300ff0577ac */ /* 0x000e240008000800 */
[----:B------:R-:W2:Y:S01]  /*20e40*/  LDL.LU R22, [R1+0xf8] ;  /* 0x0000f80001167983 */ /* 0x000ea20000300800 */
[----:B------:R-:W0:Y:S03]  /*20e50*/  LDCU UR16, c[0x0][0x3b8] ;  /* 0x00007700ff1077ac */ /* 0x000e260008000800 */
[----:B------:R-:W2:Y:S04]  /*20e60*/  LDL.LU R23, [R1+0x108] ;  /* 0x0001080001177983 */ /* 0x000ea80000300800 */
[----:B------:R0:W-:Y:S04]  /*20e70*/  @P3 STG.E.U16 desc[UR28][R14.64], R27 ;  /* 0x0000001b0e003986 */ /* 0x0001e8000c10151c */
[----:B------:R-:W2:Y:S04]  /*20e80*/  LDL.LU R26, [R1+0xfc] ;  /* 0x0000fc00011a7983 */ /* 0x000ea80000300800 */
[----:B------:R1:W-:Y:S04]  /*20e90*/  @P6 STG.E.U16 desc[UR28][R12.64], R18 ;  /* 0x000000120c006986 */ /* 0x0003e8000c10151c */
[----:B0-----:R-:W2:Y:S04]  /*20ea0*/  LDL.LU R27, [R1+0x10c] ;  /* 0x00010c00011b7983 */ /* 0x001ea80000300800 */
[----:B-1----:R-:W2:Y:S01]  /*20eb0*/  LDL.LU R13, [R1+0xf0] ;  /* 0x0000f000010d7983 */ /* 0x002ea20000300800 */
[----:B------:R-:W-:Y:S01]  /*20ec0*/  IMAD.WIDE R14, R17, 0x2, R24 ;  /* 0x00000002110e7825 */ /* 0x000fe200078e0218 */
[----:B------:R-:W-:Y:S01]  /*20ed0*/  ISETP.LT.AND P5, PT, R28, UR11, !P5 ;  /* 0x0000000b1c007c0c */ /* 0x000fe2000efa1270 */
[----:B------:R-:W0:Y:S01]  /*20ee0*/  LDCU UR11, c[0x0][0x398] ;  /* 0x00007300ff0b77ac */ /* 0x000e220008000800 */
[----:B------:R-:W-:-:S02]  /*20ef0*/  ISETP.LT.AND P6, PT, R11, UR57, !P2 ;  /* 0x000000390b007c0c */ /* 0x000fc4000d7c1270 */
[----:B------:R-:W-:Y:S01]  /*20f00*/  ISETP.GE.AND P3, PT, R16, UR22, PT ;  /* 0x0000001610007c0c */ /* 0x000fe2000bf66270 */
[----:B------:R-:W-:Y:S01]  /*20f10*/  VIADD R16, R17, UR18 ;  /* 0x0000001211107c36 */ /* 0x000fe20008000000 */
[----:B--2---:R1:W-:Y:S01]  /*20f20*/  @P4 STG.E.U16 desc[UR28][R14.64], R13 ;  /* 0x0000000d0e004986 */ /* 0x0043e2000c10151c */
[----:B------:R-:W-:Y:S01]  /*20f30*/  PRMT R18, R13, 0x7632, R18 ;  /* 0x000076320d127816 */ /* 0x000fe20000000012 */
[----:B------:R-:W2:Y:S01]  /*20f40*/  LDCU UR18, c[0x0][0x398] ;  /* 0x00007300ff1277ac */ /* 0x000ea20008000800 */
[----:B------:R-:W-:Y:S01]  /*20f50*/  ISETP.LT.AND P2, PT, R28, UR56, !P2 ;  /* 0x000000381c007c0c */ /* 0x000fe2000d741270 */
[----:B------:R-:W0:Y:S01]  /*20f60*/  LDCU UR22, c[0x0][0x398] ;  /* 0x00007300ff1677ac */ /* 0x000e220008000800 */
[----:B------:R-:W0:Y:S01]  /*20f70*/  LDCU UR56, c[0x0][0x398] ;  /* 0x00007300ff3877ac */ /* 0x000e220008000800 */
[----:B-1----:R-:W-:Y:S02]  /*20f80*/  VIADD R14, R29, 0x5c ;  /* 0x0000005c1d0e7836 */ /* 0x002fe40000000000 */
[----:B------:R-:W-:Y:S01]  /*20f90*/  IMAD.WIDE R12, R17, 0x2, R2 ;  /* 0x00000002110c7825 */ /* 0x000fe200078e0202 */
[----:B------:R-:W1:Y:S02]  /*20fa0*/  LDCU UR57, c[0x0][0x398] ;  /* 0x00007300ff3977ac */ /* 0x000e640008000800 */
[----:B------:R-:W-:Y:S01]  /*20fb0*/  ISETP.GE.AND P4, PT, R14, UR14, PT ;  /* 0x0000000e0e007c0c */ /* 0x000fe2000bf86270 */
[----:B------:R-:W-:Y:S01]  /*20fc0*/  IMAD.WIDE R14, R16, 0x2, R24 ;  /* 0x00000002100e7825 */ /* 0x000fe200078e0218 */
[----:B------:R0:W-:Y:S01]  /*20fd0*/  @P5 STG.E.U16 desc[UR28][R12.64], R18 ;  /* 0x000000120c005986 */ /* 0x0001e2000c10151c */
[----:B------:R-:W1:Y:S03]  /*20fe0*/  LDCU UR14, c[0x0][0x3b8] ;  /* 0x00007700ff0e77ac */ /* 0x000e660008000800 */
[----:B------:R2:W-:Y:S01]  /*20ff0*/  @P6 STG.E.U16 desc[UR28][R14.64], R19 ;  /* 0x000000130e006986 */ /* 0x0005e2000c10151c */
[----:B0-----:R-:W-:Y:S01]  /*21000*/  PRMT R18, R19, 0x7632, R18 ;  /* 0x0000763213127816 */ /* 0x001fe20000000012 */
[----:B--2---:R-:W-:-:S05]  /*21010*/  VIADD R19, R29, 0x5d ;  /* 0x0000005d1d137836 */ /* 0x004fca0000000000 */
[----:B------:R-:W-:Y:S01]  /*21020*/  ISETP.GE.AND P6, PT, R19, UR10, PT ;  /* 0x0000000a13007c0c */ /* 0x000fe2000bfc6270 */
[C---:B------:R-:W-:Y:S01]  /*21030*/  VIADD R17, R16.reuse, UR23 ;  /* 0x0000001710117c36 */ /* 0x040fe20008000000 */
[----:B------:R-:W2:Y:S01]  /*21040*/  LDL.LU R19, [R1+0xf4] ;  /* 0x0000f40001137983 */ /* 0x000ea20000300800 */
[----:B------:R-:W-:Y:S01]  /*21050*/  ISETP.LT.AND P5, PT, R11, UR15, !P0 ;  /* 0x0000000f0b007c0c */ /* 0x000fe2000c7a1270 */
[----:B------:R-:W-:Y:S01]  /*21060*/  IMAD.WIDE R12, R16, 0x2, R2 ;  /* 0x00000002100c7825 */ /* 0x000fe200078e0202 */
[----:B------:R-:W-:Y:S01]  /*21070*/  ISETP.LT.AND P0, PT, R28, UR27, !P0 ;  /* 0x0000001b1c007c0c */ /* 0x000fe2000c701270 */
[----:B------:R-:W0:Y:S02]  /*21080*/  LDCU UR15, c[0x0][0x39c] ;  /* 0x00007380ff0f77ac */ /* 0x000e240008000800 */
[----:B------:R-:W-:Y:S01]  /*21090*/  IMAD.WIDE R14, R17, 0x2, R24 ;  /* 0x00000002110e7825 */ /* 0x000fe200078e0218 */
[----:B------:R1:W-:Y:S01]  /*210a0*/  @P2 STG.E.U16 desc[UR28][R12.64], R18 ;  /* 0x000000120c002986 */ /* 0x0003e2000c10151c */
[----:B------:R-:W-:Y:S01]  /*210b0*/  PRMT R16, R21, 0x7632, R16 ;  /* 0x0000763215107816 */ /* 0x000fe20000000010 */
[----:B------:R-:W0:Y:S01]  /*210c0*/  LDCU UR27, c[0x0][0x39c] ;  /* 0x00007380ff1b77ac */ /* 0x000e220008000800 */
[----:B------:R-:W0:Y:S01]  /*210d0*/  LDCU UR23, c[0x0][0x3b8] ;  /* 0x00007700ff1777ac */ /* 0x000e220008000800 */
[----:B------:R-:W0:Y:S01]  /*210e0*/  LDCU UR10, c[0x0][0x398] ;  /* 0x00007300ff0a77ac */ /* 0x000e220008000800 */
[----:B-1----:R-:W-:-:S04]  /*210f0*/  IMAD.WIDE R12, R17, 0x2, R2 ;  /* 0x00000002110c7825 */ /* 0x002fc800078e0202 */
[----:B------:R-:W-:Y:S01]  /*21100*/  VIADD R18, R17, UR4 ;  /* 0x0000000411127c36 */ /* 0x000fe20008000000 */
[----:B------:R-:W1:Y:S03]  /*21110*/  LDCU UR4, c[0x0][0x398] ;  /* 0x00007300ff0477ac */ /* 0x000e660008000800 */
[----:B------:R-:W-:Y:S01]  /*21120*/  VIADD R17, R18, UR54 ;  /* 0x0000003612117c36 */ /* 0x000fe20008000000 */
[----:B------:R-:W0:Y:S01]  /*21130*/  LDCU UR54, c[0x0][0x398] ;  /* 0x00007300ff3677ac */ /* 0x000e220008000800 */
[----:B--2---:R2:W-:Y:S01]  /*21140*/  @P5 STG.E.U16 desc[UR28][R14.64], R19 ;  /* 0x000000130e005986 */ /* 0x0045e2000c10151c */
[----:B------:R-:W-:Y:S01]  /*21150*/  ISETP.LT.AND P5, PT, R11, UR25, !P3 ;  /* 0x000000190b007c0c */ /* 0x000fe2000dfa1270 */
[----:B------:R-:W0:Y:S01]  /*21160*/  LDCU UR25, c[0x0][0x3b8] ;  /* 0x00007700ff1977ac */ /* 0x000e220008000800 */
[----:B------:R-:W-:Y:S02]  /*21170*/  ISETP.LT.AND P3, PT, R28, UR61, !P3 ;  /* 0x0000003d1c007c0c */ /* 0x000fe4000df61270 */
[----:B--2---:R-:W-:Y:S01]  /*21180*/  PRMT R14, R19, 0x7632, R14 ;  /* 0x00007632130e7816 */ /* 0x004fe2000000000e */
[----:B------:R-:W-:-:S04]  /*21190*/  VIADD R15, R29, 0x5e ;  /* 0x0000005e1d0f7836 */ /* 0x000fc80000000000 */
[----:B------:R2:W-:Y:S01]  /*211a0*/  @P0 STG.E.U16 desc[UR28][R12.64], R14 ;  /* 0x0000000e0c000986 */ /* 0x0005e2000c10151c */
[----:B------:R-:W-:Y:S02]  /*211b0*/  ISETP.GE.AND P2, PT, R15, UR64, PT ;  /* 0x000000400f007c0c */ /* 0x000fe4000bf46270 */
[----:B------:R-:W-:Y:S01]  /*211c0*/  ISETP.LT.AND P0, PT, R11, UR19, !P4 ;  /* 0x000000130b007c0c */ /* 0x000fe2000e701270 */
[----:B------:R-:W-:Y:S01]  /*211d0*/  VIADD R19, R29, 0x5f ;  /* 0x0000005f1d137836 */ /* 0x000fe20000000000 */
[----:B------:R-:W-:Y:S01]  /*211e0*/  ISETP.LT.AND P4, PT, R28, UR55, !P4 ;  /* 0x000000371c007c0c */ /* 0x000fe2000e781270 */
[----:B------:R-:W0:Y:S01]  /*211f0*/  LDCU UR19, c[0x0][0x398] ;  /* 0x00007300ff1377ac */ /* 0x000e220008000800 */
[----:B------:R-:W0:Y:S01]  /*21200*/  LDCU UR55, c[0x0][0x3b8] ;  /* 0x00007700ff3777ac */ /* 0x000e220008000800 */
[----:B--2---:R-:W-:-:S04]  /*21210*/  IMAD.WIDE R14, R18, 0x2, R24 ;  /* 0x00000002120e7825 */ /* 0x004fc800078e0218 */
[----:B------:R-:W-:Y:S01]  /*21220*/  IMAD.WIDE R12, R18, 0x2, R2 ;  /* 0x00000002120c7825 */ /* 0x000fe200078e0202 */
[----:B------:R2:W-:Y:S04]  /*21230*/  @P5 STG.E.U16 desc[UR28][R14.64], R21 ;  /* 0x000000150e005986 */ /* 0x0005e8000c10151c */
[----:B------:R0:W-:Y:S01]  /*21240*/  @P3 STG.E.U16 desc[UR28][R12.64], R16 ;  /* 0x000000100c003986 */ /* 0x0001e2000c10151c */
[----:B------:R-:W-:Y:S01]  /*21250*/  ISETP.LT.AND P3, PT, R11, UR31, !P6 ;  /* 0x0000001f0b007c0c */ /* 0x000fe2000f761270 */
[----:B------:R-:W1:Y:S01]  /*21260*/  LDCU UR31, c[0x0][0x398] ;  /* 0x00007300ff1f77ac */ /* 0x000e620008000800 */
[----:B------:R-:W-:Y:S01]  /*21270*/  PRMT R18, R22, 0x7632, R18 ;  /* 0x0000763216127816 */ /* 0x000fe20000000012 */
[----:B--2---:R-:W-:-:S04]  /*21280*/  IMAD.WIDE R14, R17, 0x2, R24 ;  /* 0x00000002110e7825 */ /* 0x004fc800078e0218 */
[C---:B0-----:R-:W-:Y:S01]  /*21290*/  VIADD R16, R17.reuse, UR77 ;  /* 0x0000004d11107c36 */ /* 0x041fe20008000000 */
[----:B------:R0:W-:Y:S01]  /*212a0*/  @P0 STG.E.U16 desc[UR28][R14.64], R22 ;  /* 0x000000160e000986 */ /* 0x0001e2000c10151c */
[----:B------:R-:W-:Y:S01]  /*212b0*/  IMAD.WIDE R12, R17, 0x2, R2 ;  /* 0x00000002110c7825 */ /* 0x000fe200078e0202 */
[----:B------:R-:W-:-:S04]  /*212c0*/  ISETP.LT.AND P6, PT, R28, UR62, !P6 ;  /* 0x0000003e1c007c0c */ /* 0x000fc8000f7c1270 */
[----:B------:R2:W-:Y:S01]  /*212d0*/  @P4 STG.E.U16 desc[UR28][R12.64], R18 ;  /* 0x000000120c004986 */ /* 0x0005e2000c10151c */
[----:B------:R-:W-:Y:S01]  /*212e0*/  ISETP.LT.AND P4, PT, R11, UR65, !P2 ;  /* 0x000000410b007c0c */ /* 0x000fe2000d781270 */
[----:B0-----:R-:W-:-:S05]  /*212f0*/  IMAD.WIDE R14, R16, 0x2, R24 ;  /* 0x00000002100e7825 */ /* 0x001fca00078e0218 */
[----:B------:R0:W-:Y:S01]  /*21300*/  @P3 STG.E.U16 desc[UR28][R14.64], R23 ;  /* 0x000000170e003986 */ /* 0x0001e2000c10151c */
[C---:B------:R-:W-:Y:S01]  /*21310*/  VIADD R17, R16.reuse, UR63 ;  /* 0x0000003f10117c36 */ /* 0x040fe20008000000 */
[----:B--2---:R-:W-:Y:S01]  /*21320*/  PRMT R18, R23, 0x7632, R18 ;  /* 0x0000763217127816 */ /* 0x004fe20000000012 */
[----:B------:R-:W-:Y:S01]  /*21330*/  IMAD.WIDE R12, R16, 0x2, R2 ;  /* 0x00000002100c7825 */ /* 0x000fe200078e0202 */
[----:B------:R-:W-:Y:S02]  /*21340*/  ISETP.LT.AND P2, PT, R28, UR66, !P2 ;  /* 0x000000421c007c0c */ /* 0x000fe4000d741270 */
[----:B------:R-:W-:Y:S01]  /*21350*/  ISETP.GE.AND P5, PT, R19, UR68, PT ;  /* 0x0000004413007c0c */ /* 0x000fe2000bfa6270 */
[C---:B0-----:R-:W-:Y:S02]  /*21360*/  VIADD R14, R29.reuse, 0x61 ;  /* 0x000000611d0e7836 */ /* 0x041fe40000000000 */
[----:B------:R-:W-:-:S03]  /*21370*/  VIADD R19, R29, 0x60 ;  /* 0x000000601d137836 */ /* 0x000fc60000000000 */
[----:B------:R-:W-:Y:S01]  /*21380*/  ISETP.GE.AND P3, PT, R14, UR38, PT ;  /* 0x000000260e007c0c */ /* 0x000fe2000bf66270 */
[----:B------:R-:W-:Y:S01]  /*21390*/  IMAD.WIDE R14, R17, 0x2, R24 ;  /* 0x00000002110e7825 */ /* 0x000fe200078e0218 */
[----:B------:R0:W-:Y:S01]  /*213a0*/  @P6 STG.E.U16 desc[UR28][R12.64], R18 ;  /* 0x000000120c006986 */ /* 0x0001e2000c10151c */
[----:B------:R-:W-:Y:S01]  /*213b0*/  ISETP.LT.AND P6, PT, R11, UR69, !P5 ;  /* 0x000000450b007c0c */ /* 0x000fe2000efc1270 */
[----:B------:R-:W2:Y:S01]  /*213c0*/  LDCU UR38, c[0x0][0x39c] ;  /* 0x00007380ff2677ac */ /* 0x000ea20008000800 */
[----:B------:R-:W-:Y:S01]  /*213d0*/  ISETP.LT.AND P5, PT, R28, UR70, !P5 ;  /* 0x000000461c007c0c */ /* 0x000fe2000efa1270 */
[----:B------:R1:W-:Y:S01]  /*213e0*/  @P4 STG.E.U16 desc[UR28][R14.64], R26 ;  /* 0x0000001a0e004986 */ /* 0x0003e2000c10151c */
[----:B------:R-:W-:Y:S01]  /*213f0*/  ISETP.GE.AND P0, PT, R19, UR73, PT ;  /* 0x0000004913007c0c */ /* 0x000fe2000bf06270 */
[C---:B------:R-:W-:Y:S01]  /*21400*/  VIADD R19, R17.reuse, UR67 ;  /* 0x0000004311137c36 */ /* 0x040fe20008000000 */
[----:B------:R-:W-:Y:S01]  /*21410*/  PRMT R16, R26, 0x7632, R16 ;  /* 0x000076321a107816 */ /* 0x000fe20000000010 */
[----:B0-----:R-:W-:-:S04]  /*21420*/  IMAD.WIDE R12, R17, 0x2, R2 ;  /* 0x00000002110c7825 */ /* 0x001fc800078e0202 */
[----:B-1----:R-:W-:Y:S01]  /*21430*/  VIADD R14, R29, 0x62 ;  /* 0x000000621d0e7836 */ /* 0x002fe20000000000 */
[----:B------:R0:W-:Y:S01]  /*21440*/  @P2 STG.E.U16 desc[UR28][R12.64], R16 ;  /* 0x000000100c002986 */ /* 0x0001e2000c10151c */
[----:B------:R-:W-:Y:S01]  /*21450*/  VIADD R17, R19, UR72 ;  /* 0x0000004813117c36 */ /* 0x000fe20008000000 */
[----:B------:R-:W-:Y:S02]  /*21460*/  PRMT R18, R27, 0x7632, R18 ;  /* 0x000076321b127816 */ /* 0x000fe40000000012 */
[----:B---3--:R-:W-:Y:S01]  /*21470*/  ISETP.GE.AND P4, PT, R14, UR40, PT ;  /* 0x000000280e007c0c */ /* 0x008fe2000bf86270 */
[----:B------:R-:W-:-:S04]  /*21480*/  IMAD.WIDE R14, R19, 0x2, R24 ;  /* 0x00000002130e7825 */ /* 0x000fc800078e0218 */
[----:B0-----:R-:W-:Y:S01]  /*21490*/  IMAD.WIDE R12, R19, 0x2, R2 ;  /* 0x00000002130c7825 */ /* 0x001fe200078e0202 */
[----:B------:R-:W-:Y:S01]  /*214a0*/  ISETP.LT.AND P2, PT, R11, UR33, !P0 ;  /* 0x000000210b007c0c */ /* 0x000fe2000c741270 */
[----:B------:R-:W3:Y:S01]  /*214b0*/  LDL.LU R19, [R1+0xb0] ;  /* 0x0000b00001137983 */ /* 0x000ee20000300800 */
[----:B------:R-:W0:Y:S03]  /*214c0*/  LDCU UR33, c[0x0][0x398] ;  /* 0x00007300ff2177ac */ /* 0x000e260008000800 */
[----:B------:R-:W2:Y:S01]  /*214d0*/  LDL.LU R21, [R1+0xb4] ;  /* 0x0000b40001157983 */ /* 0x000ea20000300800 */
[----:B------:R-:W-:Y:S01]  /*214e0*/  VIADD R16, R29, 0x63 ;  /* 0x000000631d107836 */ /* 0x000fe20000000000 */
[----:B------:R-:W1:Y:S02]  /*214f0*/  LDCU UR40, c[0x0][0x3b8] ;  /* 0x00007700ff2877ac */ /* 0x000e640008000800 */
[----:B------:R-:W2:Y:S04]  /*21500*/  LDL.LU R22, [R1+0x118] ;  /* 0x0001180001167983 */ /* 0x000ea80000300800 */
[----:B------:R-:W2:Y:S04]  /*21510*/  LDL.LU R23, [R1+0xb8] ;  /* 0x0000b80001177983 */ /* 0x000ea80000300800 */
[----:B------:R0:W-:Y:S04]  /*21520*/  @P6 STG.E.U16 desc[UR28][R14.64], R27 ;  /* 0x0000001b0e006986 */ /* 0x0001e8000c10151c */
[----:B------:R-:W2:Y:S04]  /*21530*/  LDL.LU R26, [R1+0x11c] ;  /* 0x00011c00011a7983 */ /* 0x000ea80000300800 */
[----:B------:R1:W-:Y:S04]  /*21540*/  @P5 STG.E.U16 desc[UR28][R12.64], R18 ;  /* 0x000000120c005986 */ /* 0x0003e8000c10151c */
[----:B0-----:R-:W2:Y:S04]  /*21550*/  LDL.LU R27, [R1+0xbc] ;  /* 0x0000bc00011b7983 */ /* 0x001ea80000300800 */
[----:B-1----:R-:W2:Y:S01]  /*21560*/  LDL.LU R13, [R1+0x110] ;  /* 0x00011000010d7983 */ /* 0x002ea20000300800 */
[----:B------:R-:W-:Y:S01]  /*21570*/  IMAD.WIDE R14, R17, 0x2, R24 ;  /* 0x00000002110e7825 */ /* 0x000fe200078e0218 */
[----:B------:R-:W-:-:S02]  /*21580*/  ISETP.LT.AND P0, PT, R28, UR71, !P0 ;  /* 0x000000471c007c0c */ /* 0x000fc4000c701270 */
[----:B------:R-:W-:Y:S01]  /*21590*/  ISETP.LT.AND P5, PT, R11, UR44, !P3 ;  /* 0x0000002c0b007c0c */ /* 0x000fe2000dfa1270 */
[----:B------:R-:W0:Y:S01]  /*215a0*/  LDCU UR44, c[0x0][0x3b8] ;  /* 0x00007700ff2c77ac */ /* 0x000e220008000800 */
[----:B------:R-:W-:Y:S02]  /*215b0*/  ISETP.GE.AND P6, PT, R16, UR32, PT ;  /* 0x0000002010007c0c */ /* 0x000fe4000bfc6270 */
[----:B------:R-:W-:Y:S01]  /*215c0*/  IADD3 R16, PT, PT, R17, UR36, RZ ;  /* 0x0000002411107c10 */ /* 0x000fe2000fffe0ff */
[----:B------:R-:W1:Y:S01]  /*215d0*/  LDCU UR32, c[0x0][0x398] ;  /* 0x00007300ff2077ac */ /* 0x000e620008000800 */
[----:B--2---:R2:W-:Y:S01]  /*215e0*/  @P2 STG.E.U16 desc[UR28][R14.64], R13 ;  /* 0x0000000d0e002986 */ /* 0x0045e2000c10151c */
[----:B------:R-:W-:Y:S01]  /*215f0*/  PRMT R18, R13, 0x7632, R18 ;  /* 0x000076320d127816 */ /* 0x000fe20000000012 */
[----:B------:R-:W0:Y:S01]  /*21600*/  LDCU UR36, c[0x0][0x398] ;  /* 0x00007300ff2477ac */ /* 0x000e220008000800 */
[----:B--2---:R-:W-:Y:S02]  /*21610*/  VIADD R14, R29, 0x64 ;  /* 0x000000641d0e7836 */ /* 0x004fe40000000000 */
[----:B------:R-:W-:-:S03]  /*21620*/  IMAD.WIDE R12, R17, 0x2, R2 ;  /* 0x00000002110c7825 */ /* 0x000fc600078e0202 */
[----:B------:R-:W-:Y:S01]  /*21630*/  ISETP.GE.AND P2, PT, R14, UR46, PT ;  /* 0x0000002e0e007c0c */ /* 0x000fe2000bf46270 */
[----:B------:R-:W-:Y:S01]  /*21640*/  IMAD.WIDE R14, R16, 0x2, R24 ;  /* 0x00000002100e7825 */ /* 0x000fe200078e0218 */
[----:B------:R2:W-:Y:S01]  /*21650*/  @P0 STG.E.U16 desc[UR28][R12.64], R18 ;  /* 0x000000120c000986 */ /* 0x0005e2000c10151c */
[----:B------:R-:W-:Y:S01]  /*21660*/  ISETP.LT.AND P3, PT, R28, UR48, !P3 ;  /* 0x000000301c007c0c */ /* 0x000fe2000df61270 */
[----:B------:R-:W0:Y:S02]  /*21670*/  LDCU UR46, c[0x0][0x39c] ;  /* 0x00007380ff2e77ac */ /* 0x000e240008000800 */
[----:B---3--:R3:W-:Y:S01]  /*21680*/  @P5 STG.E.U16 desc[UR28][R14.64], R19 ;  /* 0x000000130e005986 */ /* 0x0087e2000c10151c */
[----:B--2---:R-:W-:Y:S01]  /*21690*/  PRMT R18, R19, 0x7632, R18 ;  /* 0x0000763213127816 */ /* 0x004fe20000000012 */
[----:B---3--:R-:W-:-:S05]  /*216a0*/  VIADD R19, R29, 0x65 ;  /* 0x000000651d137836 */ /* 0x008fca0000000000 */
[----:B------:R-:W-:Y:S01]  /*216b0*/  ISETP.GE.AND P5, PT, R19, UR26, PT ;  /* 0x0000001a13007c0c */ /* 0x000fe2000bfa6270 */
[C---:B------:R-:W-:Y:S01]  /*216c0*/  VIADD R17, R16.reuse, UR34 ;  /* 0x0000002210117c36 */ /* 0x040fe20008000000 */
[----:B------:R-:W2:Y:S01]  /*216d0*/  LDL.LU R19, [R1+0x114] ;  /* 0x0001140001137983 */ /* 0x000ea20000300800 */
[----:B------:R-:W-:Y:S01]  /*216e0*/  ISETP.LT.AND P0, PT, R11, UR30, !P4 ;  /* 0x0000001e0b007c0c */ /* 0x000fe2000e701270 */
[----:B------:R-:W-:Y:S01]  /*216f0*/  IMAD.WIDE R12, R16, 0x2, R2 ;  /* 0x00000002100c7825 */ /* 0x000fe200078e0202 */
[C---:B------:R-:W-:Y:S01]  /*21700*/  ISETP.LT.AND P4, PT, R28.reuse, UR52, !P4 ;  /* 0x000000341c007c0c */ /* 0x040fe2000e781270 */
[----:B------:R-:W3:Y:S02]  /*21710*/  LDCU UR30, c[0x0][0x398] ;  /* 0x00007300ff1e77ac */ /* 0x000ee40008000800 */
[----:B------:R-:W-:Y:S01]  /*21720*/  IMAD.WIDE R14, R17, 0x2, R24 ;  /* 0x00000002110e7825 */ /* 0x000fe200078e0218 */
[----:B------:R0:W-:Y:S01]  /*21730*/  @P3 STG.E.U16 desc[UR28][R12.64], R18 ;  /* 0x000000120c003986 */ /* 0x0001e2000c10151c */
[----:B------:R-:W-:Y:S01]  /*21740*/  ISETP.LT.AND P3, PT, R11, UR20, !P6 ;  /* 0x000000140b007c0c */ /* 0x000fe2000f761270 */
[----:B------:R-:W1:Y:S01]  /*21750*/  LDCU UR26, c[0x0][0x398] ;  /* 0x00007300ff1a77ac */ /* 0x000e620008000800 */
[----:B------:R-:W-:-:S02]  /*21760*/  ISETP.LT.AND P6, PT, R28, UR17, !P6 ;  /* 0x000000111c007c0c */ /* 0x000fc4000f7c1270 */
[----:B------:R-:W-:Y:S01]  /*21770*/  PRMT R16, R21, 0x7632, R16 ;  /* 0x0000763215107816 */ /* 0x000fe20000000010 */
[----:B------:R-:W1:Y:S01]  /*21780*/  LDCU UR34, c[0x0][0x3b8] ;  /* 0x00007700ff2277ac */ /* 0x000e620008000800 */
[----:B------:R-:W1:Y:S01]  /*21790*/  LDCU UR20, c[0x0][0x398] ;  /* 0x00007300ff1477ac */ /* 0x000e620008000800 */
[----:B0-----:R-:W-:Y:S01]  /*217a0*/  IMAD.WIDE R12, R17, 0x2, R2 ;  /* 0x00000002110c7825 */ /* 0x001fe200078e0202 */
[----:B------:R-:W0:Y:S03]  /*217b0*/  LDCU UR17, c[0x0][0x3b8] ;  /* 0x00007700ff1177ac */ /* 0x000e260008000800 */
[C---:B------:R-:W-:Y:S01]  /*217c0*/  VIADD R18, R29.reuse, 0x67 ;  /* 0x000000671d127836 */ /* 0x040fe20000000000 */
[----:B--2---:R2:W-:Y:S02]  /*217d0*/  @P0 STG.E.U16 desc[UR28][R14.64], R19 ;  /* 0x000000130e000986 */ /* 0x0045e4000c10151c */
[----:B--2---:R-:W-:Y:S01]  /*217e0*/  VIADD R14, R29, 0x66 ;  /* 0x000000661d0e7836 */ /* 0x004fe20000000000 */
[----:B------:R-:W-:-:S04]  /*217f0*/  PRMT R15, R19, 0x7632, R15 ;  /* 0x00007632130f7816 */ /* 0x000fc8000000000f */
[----:B------:R-:W-:Y:S01]  /*21800*/  ISETP.GE.AND P0, PT, R14, UR21, PT ;  /* 0x000000150e007c0c */ /* 0x000fe2000bf06270 */
[----:B------:R-:W-:Y:S01]  /*21810*/  VIADD R14, R17, UR42 ;  /* 0x0000002a110e7c36 */ /* 0x000fe20008000000 */
[----:B------:R2:W-:Y:S01]  /*21820*/  @P4 STG.E.U16 desc[UR28][R12.64], R15 ;  /* 0x0000000f0c004986 */ /* 0x0005e2000c10151c */
[----:B------:R-:W-:Y:S01]  /*21830*/  ISETP.LT.AND P4, PT, R11, UR6, !P2 ;  /* 0x000000060b007c0c */ /* 0x000fe2000d781270 */
[----:B------:R-:W-:Y:S01]  /*21840*/  VIADD R19, R29, 0x68 ;  /* 0x000000681d137836 */ /* 0x000fe20000000000 */
[----:B------:R-:W0:Y:S01]  /*21850*/  LDCU UR21, c[0x0][0x39c] ;  /* 0x00007380ff1577ac */ /* 0x000e220008000800 */
[----:B------:R-:W-:Y:S01]  /*21860*/  VIADD R17, R14, UR8 ;  /* 0x000000080e117c36 */ /* 0x000fe20008000000 */
[----:B------:R-:W-:Y:S01]  /*21870*/  ISETP.LT.AND P2, PT, R28, UR7, !P2 ;  /* 0x000000071c007c0c */ /* 0x000fe2000d741270 */
[----:B------:R-:W0:Y:S01]  /*21880*/  LDCU UR6, c[0x0][0x398] ;  /* 0x00007300ff0677ac */ /* 0x000e220008000800 */
[----:B------:R-:W0:Y:S01]  /*21890*/  LDCU UR7, c[0x0][0x3b8] ;  /* 0x00007700ff0777ac */ /* 0x000e220008000800 */
[C---:B--2---:R-:W-:Y:S01]  /*218a0*/  IMAD.WIDE R12, R14.reuse, 0x2, R24 ;  /* 0x000000020e0c7825 */ /* 0x044fe200078e0218 */
[----:B------:R-:W2:Y:S03]  /*218b0*/  LDCU UR42, c[0x0][0x398] ;  /* 0x00007300ff2a77ac */ /* 0x000ea60008000800 */
[----:B------:R-:W-:Y:S01]  /*218c0*/  IMAD.WIDE R14, R14, 0x2, R2 ;  /* 0x000000020e0e7825 */ /* 0x000fe200078e0202 */
[----:B------:R0:W-:Y:S01]  /*218d0*/  @P3 STG.E.U16 desc[UR28][R12.64], R21 ;  /* 0x000000150c003986 */ /* 0x0001e2000c10151c */
[----:B------:R-:W1:Y:S03]  /*218e0*/  LDCU UR8, c[0x0][0x3b8] ;  /* 0x00007700ff0877ac */ /* 0x000e660008000800 */
[----:B------:R2:W-:Y:S01]  /*218f0*/  @P6 STG.E.U16 desc[UR28][R14.64], R16 ;  /* 0x000000100e006986 */ /* 0x0005e2000c10151c */
[----:B------:R-:W-:Y:S01]  /*21900*/  ISETP.LT.AND P6, PT, R11, UR5, !P5 ;  /* 0x000000050b007c0c */ /* 0x000fe2000efc1270 */
[----:B------:R-:W1:Y:S01]  /*21910*/  LDCU UR5, c[0x0][0x398] ;  /* 0x00007300ff0577ac */ /* 0x000e620008000800 */
[----:B------:R-:W-:Y:S01]  /*21920*/  ISETP.GE.AND P3, PT, R18, UR15, PT ;  /* 0x0000000f12007c0c */ /* 0x000fe2000bf66270 */
[C---:B0-----:R-:W-:Y:S01]  /*21930*/  IMAD.WIDE R12, R17.reuse, 0x2, R24 ;  /* 0x00000002110c7825 */ /* 0x041fe200078e0218 */
[----:B------:R-:W-:Y:S01]  /*21940*/  PRMT R18, R22, 0x7632, R18 ;  /* 0x0000763216127816 */ /* 0x000fe20000000012 */
[----:B------:R-:W3:Y:S02]  /*21950*/  LDL.LU R21, [R1+0x134] ;  /* 0x0001340001157983 */ /* 0x000ee40000300800 */
[C---:B--2---:R-:W-:Y:S01]  /*21960*/  VIADD R16, R17.reuse, UR50 ;  /* 0x0000003211107c36 */ /* 0x044fe20008000000 */
[----:B------:R-:W-:Y:S01]  /*21970*/  ISETP.LT.AND P5, PT, R28, UR13, !P5 ;  /* 0x0000000d1c007c0c */ /* 0x000fe2000efa1270 */
[----:B------:R0:W-:Y:S01]  /*21980*/  @P4 STG.E.U16 desc[UR28][R12.64], R22 ;  /* 0x000000160c004986 */ /* 0x0001e2000c10151c */
[----:B------:R-:W2:Y:S01]  /*21990*/  LDCU UR13, c[0x0][0x39c] ;  /* 0x00007380ff0d77ac */ /* 0x000ea20008000800 */
[----:B------:R-:W-:Y:S01]  /*219a0*/  IMAD.WIDE R14, R16, 0x2, R24 ;  /* 0x00000002100e7825 */ /* 0x000fe200078e0218 */
[----:B------:R-:W1:Y:S03]  /*219b0*/  LDCU UR15, c[0x0][0x39c] ;  /* 0x00007380ff0f77ac */ /* 0x000e660008000800 */
[----:B0-----:R-:W-:-:S05]  /*219c0*/  IMAD.WIDE R12, R17, 0x2, R2 ;  /* 0x00000002110c7825 */ /* 0x001fca00078e0202 */
[----:B------:R0:W-:Y:S01]  /*219d0*/  @P2 STG.E.U16 desc[UR28][R12.64], R18 ;  /* 0x000000120c002986 */ /* 0x0001e2000c10151c */
[----:B------:R-:W-:Y:S02]  /*219e0*/  ISETP.LT.AND P2, PT, R11, UR11, !P0 ;  /* 0x0000000b0b007c0c */ /* 0x000fe4000c741270 */
[----:B------:R-:W-:Y:S01]  /*219f0*/  ISETP.GE.AND P4, PT, R19, UR24, PT ;  /* 0x0000001813007c0c */ /* 0x000fe2000bf86270 */
[----:B------:R1:W-:Y:S01]  /*21a00*/  @P6 STG.E.U16 desc[UR28][R14.64], R23 ;  /* 0x000000170e006986 */ /* 0x0003e2000c10151c */
[----:B------:R-:W-:Y:S01]  /*21a10*/  ISETP.LT.AND P0, PT, R28, UR18, !P0 ;  /* 0x000000121c007c0c */ /* 0x000fe2000c701270 */
[----:B------:R-:W-:Y:S01]  /*21a20*/  VIADD R17, R29, 0x6a ;  /* 0x0000006a1d117836 */ /* 0x000fe20000000000 */
[----:B------:R-:W2:Y:S01]  /*21a30*/  LDCU UR24, c[0x0][0x398] ;  /* 0x00007300ff1877ac */ /* 0x000ea20008000800 */
[----:B------:R-:W2:Y:S01]  /*21a40*/  LDCU UR18, c[0x0][0x39c] ;  /* 0x00007380ff1277ac */ /* 0x000ea20008000800 */
[----:B0-----:R-:W-:Y:S01]  /*21a50*/  IMAD.WIDE R12, R16, 0x2, R2 ;  /* 0x00000002100c7825 */ /* 0x001fe200078e0202 */
[----:B------:R-:W-:Y:S01]  /*21a60*/  PRMT R18, R26, 0x7632, R18 ;  /* 0x000076321a127816 */ /* 0x000fe20000000012 */
[----:B------:R-:W0:Y:S01]  /*21a70*/  LDCU UR11, c[0x0][0x3b8] ;  /* 0x00007700ff0b77ac */ /* 0x000e220008000800 */
[----:B-1----:R-:W-:Y:S01]  /*21a80*/  PRMT R14, R23, 0x7632, R14 ;  /* 0x00007632170e7816 */ /* 0x002fe2000000000e */
[----:B------:R-:W-:-:S02]  /*21a90*/  VIADD R16, R16, UR16 ;  /* 0x0000001010107c36 */ /* 0x000fc40008000000 */
[----:B------:R-:W-:Y:S01]  /*21aa0*/  VIADD R15, R29, 0x69 ;  /* 0x000000691d0f7836 */ /* 0x000fe20000000000 */
[----:B------:R-:W1:Y:S01]  /*21ab0*/  LDCU UR16, c[0x0][0x39c] ;  /* 0x00007380ff1077ac */ /* 0x000e620008000800 */
[----:B------:R0:W-:Y:S01]  /*21ac0*/  @P5 STG.E.U16 desc[UR28][R12.64], R14 ;  /* 0x0000000e0c005986 */ /* 0x0001e2000c10151c */
[----:B------:R-:W-:Y:S02]  /*21ad0*/  ISETP.LT.AND P5, PT, R11, UR22, !P3 ;  /* 0x000000160b007c0c */ /* 0x000fe4000dfa1270 */
[----:B------:R-:W-:Y:S01]  /*21ae0*/  ISETP.GE.AND P6, PT, R15, UR27, PT ;  /* 0x0000001b0f007c0c */ /* 0x000fe2000bfc6270 */
[----:B------:R-:W1:Y:S01]  /*21af0*/  LDCU UR22, c[0x0][0x398] ;  /* 0x00007300ff1677ac */ /* 0x000e620008000800 */
[----:B0-----:R-:W-:Y:S01]  /*21b00*/  IMAD.WIDE R12, R16, 0x2, R24 ;  /* 0x00000002100c7825 */ /* 0x001fe200078e0218 */
[----:B------:R-:W-:Y:S01]  /*21b10*/  ISETP.LT.AND P3, PT, R28, UR10, !P3 ;  /* 0x0000000a1c007c0c */ /* 0x000fe2000df61270 */
[----:B------:R-:W0:Y:S02]  /*21b20*/  LDCU UR27, c[0x0][0x398] ;  /* 0x00007300ff1b77ac */ /* 0x000e240008000800 */
[C---:B------:R-:W-:Y:S01]  /*21b30*/  IMAD.WIDE R14, R16.reuse, 0x2, R2 ;  /* 0x00000002100e7825 */ /* 0x040fe200078e0202 */
[----:B------:R1:W-:Y:S01]  /*21b40*/  @P2 STG.E.U16 desc[UR28][R12.64], R26 ;  /* 0x0000001a0c002986 */ /* 0x0003e2000c10151c */
[----:B------:R-:W0:Y:S03]  /*21b50*/  LDCU UR10, c[0x0][0x3b8] ;  /* 0x00007700ff0a77ac */ /* 0x000e260008000800 */
[----:B------:R2:W-:Y:S01]  /*21b60*/  @P0 STG.E.U16 desc[UR28][R14.64], R18 ;  /* 0x000000120e000986 */ /* 0x0005e2000c10151c */
[----:B-1----:R-:W-:Y:S01]  /*21b70*/  VIADD R12, R16, UR14 ;  /* 0x0000000e100c7c36 */ /* 0x002fe20008000000 */
[----:B------:R-:W-:Y:S01]  /*21b80*/  PRMT R13, R27, 0x7632, R13 ;  /* 0x000076321b0d7816 */ /* 0x000fe2000000000d */
[----:B------:R-:W1:Y:S02]  /*21b90*/  LDCU UR14, c[0x0][0x39c] ;  /* 0x00007380ff0e77ac */ /* 0x000e640008000800 */
[----:B--2---:R-:W-:-:S05]  /*21ba0*/  IMAD.WIDE R14, R12, 0x2, R24 ;  /* 0x000000020c0e7825 */ /* 0x004fca00078e0218 */
[----:B------:R2:W-:Y:S01]  /*21bb0*/  @P5 STG.E.U16 desc[UR28][R14.64], R27 ;  /* 0x0000001b0e005986 */ /* 0x0005e2000c10151c */
[C---:B------:R-:W-:Y:S01]  /*21bc0*/  VIADD R16, R12.reuse, UR23 ;  /* 0x000000170c107c36 */ /* 0x040fe20008000000 */
[----:B------:R-:W-:Y:S01]  /*21bd0*/  ISETP.LT.AND P0, PT, R11, UR4, !P4 ;  /* 0x000000040b007c0c */ /* 0x000fe2000e701270 */
[----:B------:R-:W0:Y:S01]  /*21be0*/  LDCU UR23, c[0x0][0x398] ;  /* 0x00007300ff1777ac */ /* 0x000e220008000800 */
[----:B--2---:R-:W2:Y:S01]  /*21bf0*/  LDL.LU R27, [R1+0x124] ;  /* 0x00012400011b7983 */ /* 0x004ea20000300800 */
[----:B------:R-:W-:Y:S01]  /*21c00*/  IMAD.WIDE R14, R12, 0x2, R2 ;  /* 0x000000020c0e7825 */ /* 0x000fe200078e0202 */
[----:B------:R-:W-:Y:S01]  /*21c10*/  ISETP.GE.AND P2, PT, R17, UR38, PT ;  /* 0x0000002611007c0c */ /* 0x000fe2000bf46270 */
[----:B------:R-:W0:Y:S01]  /*21c20*/  LDCU UR4, c[0x0][0x3b8] ;  /* 0x00007700ff0477ac */ /* 0x000e220008000800 */
[----:B------:R-:W2:Y:S04]  /*21c30*/  LDL.LU R22, [R1+0x138] ;  /* 0x0001380001167983 */ /* 0x000ea80000300800 */
[----:B------:R-:W2:Y:S04]  /*21c40*/  LDL.LU R23, [R1+0x128] ;  /* 0x0001280001177983 */ /* 0x000ea80000300800 */
[----:B------:R-:W2:Y:S04]  /*21c50*/  LDL.LU R26, [R1+0x13c] ;  /* 0x00013c00011a7983 */ /* 0x000ea80000300800 */
[----:B------:R-:W2:Y:S01]  /*21c60*/  LDL.LU R12, [R1+0x130] ;  /* 0x00013000010c7983 */ /* 0x000ea20000300800 */
[----:B------:R-:W-:-:S03]  /*21c70*/  IMAD.WIDE R18, R16, 0x2, R24 ;  /* 0x0000000210127825 */ /* 0x000fc600078e0218 */
[----:B------:R0:W-:Y:S01]  /*21c80*/  @P3 STG.E.U16 desc[UR28][R14.64], R13 ;  /* 0x0000000d0e003986 */ /* 0x0001e2000c10151c */
[----:B------:R-:W-:Y:S01]  /*21c90*/  ISETP.LT.AND P4, PT, R28, UR19, !P4 ;  /* 0x000000131c007c0c */ /* 0x000fe2000e781270 */
[----:B------:R-:W-:Y:S01]  /*21ca0*/  VIADD R17, R29, 0x6b ;  /* 0x0000006b1d117836 */ /* 0x000fe20000000000 */
[----:B------:R-:W-:Y:S01]  /*21cb0*/  ISETP.LT.AND P3, PT, R11, UR31, !P6 ;  /* 0x0000001f0b007c0c */ /* 0x000fe2000f761270 */
[----:B------:R-:W0:Y:S01]  /*21cc0*/  LDCU UR19, c[0x0][0x39c] ;  /* 0x00007380ff1377ac */ /* 0x000e220008000800 */
[----:B--2---:R2:W-:Y:S01]  /*21cd0*/  @P0 STG.E.U16 desc[UR28][R18.64], R12 ;  /* 0x0000000c12000986 */ /* 0x0045e2000c10151c */
[----:B0-----:R-:W-:Y:S01]  /*21ce0*/  VIADD R14, R16, UR25 ;  /* 0x00000019100e7c36 */ /* 0x001fe20008000000 */
[----:B----4-:R-:W-:Y:S01]  /*21cf0*/  ISETP.GE.AND P5, PT, R17, UR58, PT ;  /* 0x0000003a11007c0c */ /* 0x010fe2000bfa6270 */
[----:B------:R-:W0:Y:S01]  /*21d00*/  LDCU UR31, c[0x0][0x398] ;  /* 0x00007300ff1f77ac */ /* 0x000e220008000800 */
[----:B--2---:R-:W2:Y:S01]  /*21d10*/  LDL.LU R19, [R1+0x120] ;  /* 0x0001200001137983 */ /* 0x004ea20000300800 */
[----:B------:R-:W-:Y:S01]  /*21d20*/  ISETP.LT.AND P6, PT, R28, UR54, !P6 ;  /* 0x000000361c007c0c */ /* 0x000fe2000f7c1270 */
[----:B------:R-:W-:Y:S01]  /*21d30*/  IMAD.WIDE R16, R16, 0x2, R2 ;  /* 0x0000000210107825 */ /* 0x000fe200078e0202 */
[----:B------:R-:W-:Y:S01]  /*21d40*/  PRMT R15, R12, 0x7632, R15 ;  /* 0x000076320c0f7816 */ /* 0x000fe2000000000f */
[----:B------:R-:W4:Y:S02]  /*21d50*/  LDCU UR25, c[0x0][0x398] ;  /* 0x00007300ff1977ac */ /* 0x000f240008000800 */
[----:B------:R-:W-:-:S02]  /*21d60*/  IMAD.WIDE R12, R14, 0x2, R24 ;  /* 0x000000020e0c7825 */ /* 0x000fc400078e0218 */
[----:B------:R0:W-:Y:S02]  /*21d70*/  @P4 STG.E.U16 desc[UR28][R16.64], R15 ;  /* 0x0000000f10004986 */ /* 0x0001e4000c10151c */
[----:B------:R-:W-:Y:S01]  /*21d80*/  VIADD R18, R29, 0x6c ;  /* 0x0000006c1d127836 */ /* 0x000fe20000000000 */
[----:B------:R-:W-:Y:S02]  /*21d90*/  ISETP.LT.AND P4, PT, R11, UR56, !P2 ;  /* 0x000000380b007c0c */ /* 0x000fe4000d781270 */
[----:B------:R-:W-:Y:S02]  /*21da0*/  ISETP.LT.AND P2, PT, R28, UR57, !P2 ;  /* 0x000000391c007c0c */ /* 0x000fe4000d741270 */
[----:B------:R-:W-:Y:S01]  /*21db0*/  ISETP.GE.AND P0, PT, R18, UR59, PT ;  /* 0x0000003b12007c0c */ /* 0x000fe2000bf06270 */
[C---:B------:R-:W-:Y:S02]  /*21dc0*/  VIADD R18, R29.reuse, 0x6d ;  /* 0x0000006d1d127836 */ /* 0x040fe40000000000 */
[----:B0-----:R-:W-:Y:S01]  /*21dd0*/  VIADD R16, R29, 0x6e ;  /* 0x0000006e1d107836 */ /* 0x001fe20000000000 */
[----:B--2---:R0:W-:Y:S01]  /*21de0*/  @P3 STG.E.U16 desc[UR28][R12.64], R19 ;  /* 0x000000130c003986 */ /* 0x0041e2000c10151c */
[----:B------:R-:W-:-:S02]  /*21df0*/  PRMT R20, R19, 0x7632, R20 ;  /* 0x0000763213147816 */ /* 0x000fc40000000014 */
[----:B------:R-:W-:Y:S01]  /*21e00*/  ISETP.GE.AND P3, PT, R18, UR46, PT ;  /* 0x0000002e12007c0c */ /* 0x000fe2000bf66270 */
[----:B0-----:R-:W-:-:S04]  /*21e10*/  IMAD.WIDE R12, R14, 0x2, R2 ;  /* 0x000000020e0c7825 */ /* 0x001fc800078e0202 */
[----:B------:R-:W-:Y:S01]  /*21e20*/  VIADD R19, R14, UR55 ;  /* 0x000000370e137c36 */ /* 0x000fe20008000000 */
[----:B------:R0:W-:Y:S01]  /*21e30*/  @P6 STG.E.U16 desc[UR28][R12.64], R20 ;  /* 0x000000140c006986 */ /* 0x0001e2000c10151c */
[----:B------:R-:W-:Y:S01]  /*21e40*/  ISETP.LT.AND P6, PT, R11, UR33, !P5 ;  /* 0x000000210b007c0c */ /* 0x000fe2000efc1270 */
[----:B------:R-:W2:Y:S01]  /*21e50*/  LDCU UR33, c[0x0][0x398] ;  /* 0x00007300ff2177ac */ /* 0x000ea20008000800 */
[----:B------:R-:W-:Y:S01]  /*21e60*/  IMAD.WIDE R14, R19, 0x2, R24 ;  /* 0x00000002130e7825 */ /* 0x000fe200078e0218 */
[----:B------:R-:W-:Y:S02]  /*21e70*/  ISETP.LT.AND P5, PT, R28, UR32, !P5 ;  /* 0x000000201c007c0c */ /* 0x000fe4000efa1270 */
[----:B---3--:R-:W-:Y:S01]  /*21e80*/  PRMT R18, R21, 0x7632, R18 ;  /* 0x0000763215127816 */ /* 0x008fe20000000012 */
[C---:B------:R-:W-:Y:S01]  /*21e90*/  VIADD R17, R19.reuse, UR40 ;  /* 0x0000002813117c36 */ /* 0x040fe20008000000 */
[----:B------:R3:W-:Y:S01]  /*21ea0*/  @P4 STG.E.U16 desc[UR28][R14.64], R21 ;  /* 0x000000150e004986 */ /* 0x0007e2000c10151c */
[----:B0-----:R-:W-:Y:S01]  /*21eb0*/  IMAD.WIDE R12, R19, 0x2, R2 ;  /* 0x00000002130c7825 */ /* 0x001fe200078e0202 */
[----:B------:R-:W-:Y:S01]  /*21ec0*/  ISETP.GE.AND P4, PT, R16, UR21, PT ;  /* 0x0000001510007c0c */ /* 0x000fe2000bf86270 */
[----:B------:R-:W0:Y:S03]  /*21ed0*/  LDCU UR21, c[0x0][0x398] ;  /* 0x00007300ff1577ac */ /* 0x000e260008000800 */
[----:B------:R1:W-:Y:S01]  /*21ee0*/  @P2 STG.E.U16 desc[UR28][R12.64], R18 ;  /* 0x000000120c002986 */ /* 0x0003e2000c10151c */
[----:B------:R-:W-:Y:S01]  /*21ef0*/  VIADD R20, R29, 0x70 ;  /* 0x000000701d147836 */ /* 0x000fe20000000000 */
[----:B------:R-:W0:Y:S01]  /*21f00*/  LDCU UR32, c[0x0][0x398] ;  /* 0x00007300ff2077ac */ /* 0x000e220008000800 */
[----:B---3--:R-:W-:-:S04]  /*21f10*/  IMAD.WIDE R14, R17, 0x2, R24 ;  /* 0x00000002110e7825 */ /* 0x008fc800078e0218 */
[C---:B------:R-:W-:Y:S02]  /*21f20*/  VIADD R21, R17.reuse, UR44 ;  /* 0x0000002c11157c36 */ /* 0x040fe40008000000 */
[----:B------:R-:W-:Y:S01]  /*21f30*/  IMAD.WIDE R16, R17, 0x2, R2 ;  /* 0x0000000211107825 */ /* 0x000fe200078e0202 */
[----:B-1----:R-:W-:Y:S01]  /*21f40*/  PRMT R13, R27, 0x7632, R13 ;  /* 0x000076321b0d7816 */ /* 0x002fe2000000000d */
[----:B------:R1:W-:Y:S01]  /*21f50*/  @P6 STG.E.U16 desc[UR28][R14.64], R27 ;  /* 0x0000001b0e006986 */ /* 0x0003e2000c10151c */
[----:B------:R-:W-:Y:S01]  /*21f60*/  ISETP.LT.AND P6, PT, R11, UR36, !P0 ;  /* 0x000000240b007c0c */ /* 0x000fe2000c7c1270 */
[----:B------:R-:W-:Y:S01]  /*21f70*/  VIADD R19, R29, 0x6f ;  /* 0x0000006f1d137836 */ /* 0x000fe20000000000 */
[----:B------:R-:W-:Y:S01]  /*21f80*/  ISETP.LT.AND P0, PT, R28, UR30, !P0 ;  /* 0x0000001e1c007c0c */ /* 0x000fe2000c701270 */
[----:B------:R3:W-:Y:S01]  /*21f90*/  @P5 STG.E.U16 desc[UR28][R16.64], R13 ;  /* 0x0000000d10005986 */ /* 0x0007e2000c10151c */
[----:B------:R-:W-:Y:S02]  /*21fa0*/  ISETP.LT.AND P5, PT, R11, UR26, !P3 ;  /* 0x0000001a0b007c0c */ /* 0x000fe4000dfa1270 */
[----:B------:R-:W-:Y:S01]  /*21fb0*/  ISETP.GE.AND P2, PT, R19, UR13, PT ;  /* 0x0000000d13007c0c */ /* 0x000fe2000bf46270 */
[----:B------:R-:W-:-:S04]  /*21fc0*/  IMAD.WIDE R18, R21, 0x2, R24 ;  /* 0x0000000215127825 */ /* 0x000fc800078e0218 */
[C---:B-1----:R-:W-:Y:S01]  /*21fd0*/  VIADD R27, R21.reuse, UR34 ;  /* 0x00000022151b7c36 */ /* 0x042fe20008000000 */
[----:B---3--:R-:W-:Y:S01]  /*21fe0*/  PRMT R17, R22, 0x7632, R17 ;  /* 0x0000763216117816 */ /* 0x008fe20000000011 */
[----:B------:R-:W-:Y:S01]  /*21ff0*/  IMAD.WIDE R12, R21, 0x2, R2 ;  /* 0x00000002150c7825 */ /* 0x000fe200078e0202 */
[----:B------:R1:W-:Y:S01]  /*22000*/  @P6 STG.E.U16 desc[UR28][R18.64], R22 ;  /* 0x0000001612006986 */ /* 0x0003e2000c10151c */
[----:B------:R-:W-:Y:S01]  /*22010*/  ISETP.LT.AND P3, PT, R28, UR20, !P3 ;  /* 0x000000141c007c0c */ /* 0x000fe2000df61270 */
[----:B------:R-:W3:Y:S01]  /*22020*/  LDCU UR13, c[0x0][0x3b8] ;  /* 0x00007700ff0d77ac */ /* 0x000ee20008000800 */
[----:B------:R-:W-:Y:S01]  /*22030*/  IMAD.WIDE R14, R27, 0x2, R24 ;  /* 0x000000021b0e7825 */ /* 0x000fe200078e0218 */
[----:B------:R-:W-:Y:S03]  /*22040*/  @P0 STG.E.U16 desc[UR28][R12.64], R17 ;  /* 0x000000110c000986 */ /* 0x000fe6000c10151c */
[----:B------:R-:W-:Y:S01]  /*22050*/  VIADD R16, R29, 0x71 ;  /* 0x000000711d107836 */ /* 0x000fe20000000000 */
[----:B------:R0:W-:Y:S01]  /*22060*/  @P5 STG.E.U16 desc[UR28][R14.64], R23 ;  /* 0x000000170e005986 */ /* 0x0001e2000c10151c */
[----:B------:R-:W-:Y:S01]  /*22070*/  ISETP.LT.AND P5, PT, R11, UR6, !P4 ;  /* 0x000000060b007c0c */ /* 0x000fe2000e7a1270 */
[----:B------:R-:W2:Y:S01]  /*22080*/  LDCU UR20, c[0x0][0x398] ;  /* 0x00007300ff1477ac */ /* 0x000ea20008000800 */
[----:B-1----:R-:W-:Y:S01]  /*22090*/  PRMT R19, R23, 0x7632, R19 ;  /* 0x0000763217137816 */ /* 0x002fe20000000013 */
[----:B------:R-:W1:Y:S01]  /*220a0*/  LDS.128 R12, [R0] ;  /* 0x00000000000c7984 */ /* 0x000e620000000c00 */
[----:B------:R-:W-:Y:S01]  /*220b0*/  ISETP.GE.AND P0, PT, R16, UR14, PT ;  /* 0x0000000e10007c0c */ /* 0x000fe2000bf06270 */
[----:B------:R-:W1:Y:S01]  /*220c0*/  LDCU UR14, c[0x0][0x398] ;  /* 0x00007300ff0e77ac */ /* 0x000e620008000800 */
[----:B------:R-:W-:-:S02]  /*220d0*/  ISETP.GE.AND P6, PT, R20, UR15, PT ;  /* 0x0000000f14007c0c */ /* 0x000fc4000bfc6270 */
[----:B------:R-:W-:Y:S01]  /*220e0*/  PRMT R21, R26, 0x7632, R21 ;  /* 0x000076321a157816 */ /* 0x000fe20000000015 */
[----:B------:R-:W1:Y:S01]  /*220f0*/  LDCU UR6, c[0x0][0x3b8] ;  /* 0x00007700ff0677ac */ /* 0x000e620008000800 */
[C---:B0-----:R-:W-:Y:S01]  /*22100*/  IMAD.WIDE R22, R27.reuse, 0x2, R2 ;  /* 0x000000021b167825 */ /* 0x041fe200078e0202 */
[C---:B------:R-:W-:Y:S01]  /*22110*/  ISETP.LT.AND P4, PT, R28.reuse, UR5, !P4 ;  /* 0x000000051c007c0c */ /* 0x040fe2000e781270 */
[----:B------:R-:W0:Y:S02]  /*22120*/  LDCU UR15, c[0x0][0x398] ;  /* 0x00007300ff0f77ac */ /* 0x000e240008000800 */
[----:B------:R-:W-:Y:S01]  /*22130*/  VIADD R27, R27, UR17 ;  /* 0x000000111b1b7c36 */ /* 0x000fe20008000000 */
[----:B------:R-:W-:Y:S01]  /*22140*/  @P3 STG.E.U16 desc[UR28][R22.64], R19 ;  /* 0x0000001316003986 */ /* 0x000fe2000c10151c */
[----:B------:R-:W-:Y:S01]  /*22150*/  VIADD R20, R29, 0x72 ;  /* 0x000000721d147836 */ /* 0x000fe20000000000 */
[----:B------:R-:W0:Y:S01]  /*22160*/  LDCU UR17, c[0x0][0x398] ;  /* 0x00007300ff1177ac */ /* 0x000e220008000800 */
[----:B------:R-:W-:Y:S01]  /*22170*/  IMAD.WIDE R16, R27, 0x2, R24 ;  /* 0x000000021b107825 */ /* 0x000fe200078e0218 */
[----:B------:R-:W0:Y:S04]  /*22180*/  LDCU UR5, c[0x0][0x3b8] ;  /* 0x00007700ff0577ac */ /* 0x000e280008000800 */
[----:B------:R2:W-:Y:S04]  /*22190*/  @P5 STG.E.U16 desc[UR28][R16.64], R26 ;  /* 0x0000001a10005986 */ /* 0x0005e8000c10151c */
[----:B--2---:R-:W2:Y:S01]  /*221a0*/  LDL.LU R17, [R1+0x12c] ;  /* 0x00012c0001117983 */ /* 0x004ea20000300800 */
[----:B------:R-:W-:Y:S01]  /*221b0*/  ISETP.LT.AND P3, PT, R11, UR24, !P2 ;  /* 0x000000180b007c0c */ /* 0x000fe2000d761270 */
[C---:B------:R-:W-:Y:S01]  /*221c0*/  IMAD.WIDE R18, R27.reuse, 0x2, R2 ;  /* 0x000000021b127825 */ /* 0x040fe200078e0202 */
[----:B------:R-:W-:Y:S01]  /*221d0*/  ISETP.LT.AND P2, PT, R28, UR42, !P2 ;  /* 0x0000002a1c007c0c */ /* 0x000fe2000d741270 */
[----:B------:R-:W0:Y:S02]  /*221e0*/  LDCU UR24, c[0x0][0x398] ;  /* 0x00007300ff1877ac */ /* 0x000e240008000800 */
[----:B------:R-:W-:Y:S01]  /*221f0*/  VIADD R27, R27, UR7 ;  /* 0x000000071b1b7c36 */ /* 0x000fe20008000000 */
[----:B------:R-:W-:Y:S01]  /*22200*/  ISETP.GE.AND P5, PT, R20, UR16, PT ;  /* 0x0000001014007c0c */ /* 0x000fe2000bfa6270 */
[----:B------:R1:W-:Y:S01]  /*22210*/  @P4 STG.E.U16 desc[UR28][R18.64], R21 ;  /* 0x0000001512004986 */ /* 0x0003e2000c10151c */
[----:B------:R-:W-:Y:S01]  /*22220*/  ISETP.LT.AND P4, PT, R11, UR22, !P6 ;  /* 0x000000160b007c0c */ /* 0x000fe2000f781270 */
[----:B------:R-:W-:Y:S01]  /*22230*/  VIADD R23, R27, UR8 ;  /* 0x000000081b177c36 */ /* 0x000fe20008000000 */
[----:B------:R-:W0:Y:S01]  /*22240*/  LDCU UR16, c[0x0][0x398] ;  /* 0x00007300ff1077ac */ /* 0x000e220008000800 */
[----:B------:R-:W-:Y:S01]  /*22250*/  VIADD R26, R29, 0x73 ;  /* 0x000000731d1a7836 */ /* 0x000fe20000000000 */
[----:B------:R-:W0:Y:S01]  /*22260*/  LDCU UR7, c[0x0][0x3b8] ;  /* 0x00007700ff0777ac */ /* 0x000e220008000800 */
[--C-:B-1----:R-:W-:Y:S01]  /*22270*/  IMAD.WIDE R20, R27, 0x2, R24.reuse ;  /* 0x000000021b147825 */ /* 0x102fe200078e0218 */
[----:B------:R-:W-:Y:S01]  /*22280*/  ISETP.LT.AND P6, PT, R28, UR23, !P6 ;  /* 0x000000171c007c0c */ /* 0x000fe2000f7c1270 */
[----:B------:R-:W1:Y:S02]  /*22290*/  LDCU UR22, c[0x0][0x398] ;  /* 0x00007300ff1677ac */ /* 0x000e640008000800 */
[----:B------:R-:W-:Y:S01]  /*222a0*/  IMAD.WIDE R18, R23, 0x2, R24 ;  /* 0x0000000217127825 */ /* 0x000fe200078e0218 */
[----:B------:R-:W0:Y:S01]  /*222b0*/  LDCU UR23, c[0x0][0x398] ;  /* 0x00007300ff1777ac */ /* 0x000e220008000800 */
[----:B------:R-:W0:Y:S01]  /*222c0*/  LDCU UR8, c[0x0][0x3b8] ;  /* 0x00007700ff0877ac */ /* 0x000e220008000800 */
[----:B--2---:R-:W-:Y:S01]  /*222d0*/  PRMT R22, R17, 0x7632, R22 ;  /* 0x0000763211167816 */ /* 0x004fe20000000016 */
[----:B------:R2:W-:Y:S02]  /*222e0*/  @P3 STG.E.U16 desc[UR28][R20.64], R17 ;  /* 0x0000001114003986 */ /* 0x0005e4000c10151c */
[----:B--2---:R-:W-:-:S05]  /*222f0*/  IMAD.WIDE R16, R27, 0x2, R2 ;  /* 0x000000021b107825 */ /* 0x004fca00078e0202 */
[----:B------:R2:W-:Y:S01]  /*22300*/  @P2 STG.E.U16 desc[UR28][R16.64], R22 ;  /* 0x0000001610002986 */ /* 0x0005e2000c10151c */
[----:B----4-:R-:W-:-:S03]  /*22310*/  ISETP.LT.AND P2, PT, R11, UR25, !P0 ;  /* 0x000000190b007c0c */ /* 0x010fc6000c741270 */
[----:B------:R4:W-:Y:S01]  /*22320*/  @P4 STG.E.U16 desc[UR28][R18.64], R4 ;  /* 0x0000000412004986 */ /* 0x0009e2000c10151c */
[----:B--2---:R-:W-:Y:S02]  /*22330*/  IMAD.MOV.U32 R16, RZ, RZ, R29 ;  /* 0x000000ffff107224 */ /* 0x004fe400078e001d */
[----:B------:R-:W-:Y:S02]  /*22340*/  IMAD.MOV.U32 R22, RZ, RZ, R28 ;  /* 0x000000ffff167224 */ /* 0x000fe400078e001c */
[----:B------:R-:W-:Y:S02]  /*22350*/  VIADD R28, R16, 0x74 ;  /* 0x00000074101c7836 */ /* 0x000fe40000000000 */
[C---:B------:R-:W-:Y:S01]  /*22360*/  VIADD R29, R23.reuse, UR4 ;  /* 0x00000004171d7c36 */ /* 0x040fe20008000000 */
[----:B------:R-:W-:Y:S01]  /*22370*/  ISETP.GE.AND P3, PT, R26, UR18, PT ;  /* 0x000000121a007c0c */ /* 0x000fe2000bf66270 */
[----:B------:R-:W-:Y:S01]  /*22380*/  IMAD.WIDE R20, R23, 0x2, R2 ;  /* 0x0000000217147825 */ /* 0x000fe200078e0202 */
[----:B------:R-:W-:Y:S01]  /*22390*/  ISETP.GE.AND P4, PT, R28, UR19, PT ;  /* 0x000000131c007c0c */ /* 0x000fe2000bf86270 */
[----:B------:R-:W2:Y:S02]  /*223a0*/  LDCU UR18, c[0x0][0x398] ;  /* 0x00007300ff1277ac */ /* 0x000ea40008000800 */
[----:B------:R-:W-:Y:S01]  /*223b0*/  IMAD.MOV.U32 R28, RZ, RZ, R22 ;  /* 0x000000ffff1c7224 */ /* 0x000fe200078e0016 */
[----:B------:R-:W-:Y:S01]  /*223c0*/  PRMT R17, R4, 0x7632, R17 ;  /* 0x0000763204117816 */ /* 0x000fe20000000011 */
[----:B------:R-:W-:Y:S01]  /*223d0*/  IMAD.WIDE R26, R29, 0x2, R24 ;  /* 0x000000021d1a7825 */ /* 0x000fe200078e0218 */
[----:B------:R-:W0:Y:S02]  /*223e0*/  LDCU UR19, c[0x0][0x398] ;  /* 0x00007300ff1377ac */ /* 0x000e240008000800 */
[C---:B------:R-:W-:Y:S01]  /*223f0*/  ISETP.LT.AND P0, PT, R28.reuse, UR27, !P0 ;  /* 0x0000001b1c007c0c */ /* 0x040fe2000c701270 */
[----:B------:R-:W-:Y:S01]  /*22400*/  @P6 STG.E.U16 desc[UR28][R20.64], R17 ;  /* 0x0000001114006986 */ /* 0x000fe2000c10151c */
[----:B------:R-:W-:Y:S01]  /*22410*/  ISETP.LT.AND P6, PT, R11, UR31, !P5 ;  /* 0x0000001f0b007c0c */ /* 0x000fe2000efc1270 */
[C---:B------:R-:W-:Y:S01]  /*22420*/  IMAD.WIDE R22, R29.reuse, 0x2, R2 ;  /* 0x000000021d167825 */ /* 0x040fe200078e0202 */
[----:B------:R-:W0:Y:S01]  /*22430*/  LDCU UR4, c[0x0][0x3b8] ;  /* 0x00007700ff0477ac */ /* 0x000e220008000800 */
[----:B------:R1:W-:Y:S01]  /*22440*/  @P2 STG.E.U16 desc[UR28][R26.64], R12 ;  /* 0x0000000c1a002986 */ /* 0x0003e2000c10151c */
[----:B------:R-:W-:Y:S01]  /*22450*/  ISETP.LT.AND P5, PT, R28, UR33, !P5 ;  /* 0x000000211c007c0c */ /* 0x000fe2000efa1270 */
[----:B----4-:R-:W-:Y:S01]  /*22460*/  VIADD R19, R29, UR10 ;  /* 0x0000000a1d137c36 */ /* 0x010fe20008000000 */
[----:B------:R-:W4:Y:S01]  /*22470*/  LDCU UR10, c[0x0][0x3b8] ;  /* 0x00007700ff0a77ac */ /* 0x000f220008000800 */
[----:B-1----:R-:W-:Y:S01]  /*22480*/  IMAD.MOV.U32 R26, RZ, RZ, R16 ;  /* 0x000000ffff1a7224 */ /* 0x002fe200078e0010 */
[----:B------:R-:W-:-:S03]  /*22490*/  PRMT R27, R12, 0x7632, R27 ;  /* 0x000076320c1b7816 */ /* 0x000fc6000000001b */
[----:B------:R-:W-:Y:S02]  /*224a0*/  VIADD R4, R26, 0x75 ;  /* 0x000000751a047836 */ /* 0x000fe40000000000 */
[----:B------:R1:W-:Y:S01]  /*224b0*/  @P0 STG.E.U16 desc[UR28][R22.64], R27 ;  /* 0x0000001b16000986 */ /* 0x0003e2000c10151c */
[----:B------:R-:W-:Y:S01]  /*224c0*/  ISETP.LT.AND P0, PT, R11, UR21, !P3 ;  /* 0x000000150b007c0c */ /* 0x000fe2000df01270 */
[C---:B------:R-:W-:Y:S01]  /*224d0*/  IMAD.WIDE R16, R19.reuse, 0x2, R24 ;  /* 0x0000000213107825 */ /* 0x040fe200078e0218 */
[----:B------:R-:W-:Y:S01]  /*224e0*/  ISETP.LT.AND P3, PT, R28, UR32, !P3 ;  /* 0x000000201c007c0c */ /* 0x000fe2000df61270 */
[----:B------:R-:W2:Y:S01]  /*224f0*/  LDCU UR21, c[0x0][0x398] ;  /* 0x00007300ff1577ac */ /* 0x000ea20008000800 */
[----:B------:R-:W-:Y:S01]  /*22500*/  ISETP.GE.AND P2, PT, R4, UR35, PT ;  /* 0x0000002304007c0c */ /* 0x000fe2000bf46270 */
[----:B------:R-:W-:Y:S01]  /*22510*/  VIADD R21, R19, UR11 ;  /* 0x0000000b13157c36 */ /* 0x000fe20008000000 */
[----:B------:R-:W-:Y:S01]  /*22520*/  PRMT R20, R5, 0x7632, R20 ;  /* 0x0000763205147816 */ /* 0x000fe20000000014 */
[----:B------:R-:W-:Y:S01]  /*22530*/  VIADD R4, R26, 0x76 ;  /* 0x000000761a047836 */ /* 0x000fe20000000000 */
[----:B------:R3:W-:Y:S01]  /*22540*/  @P6 STG.E.U16 desc[UR28][R16.64], R5 ;  /* 0x0000000510006986 */ /* 0x0007e2000c10151c */
[----:B------:R-:W-:Y:S01]  /*22550*/  IMAD.WIDE R18, R19, 0x2, R2 ;  /* 0x0000000213127825 */ /* 0x000fe200078e0202 */
[----:B------:R-:W2:Y:S02]  /*22560*/  LDCU UR11, c[0x0][0x398] ;  /* 0x00007300ff0b77ac */ /* 0x000ea40008000800 */
[----:B------:R-:W-:Y:S01]  /*22570*/  ISETP.GE.AND P6, PT, R4, UR37, PT ;  /* 0x0000002504007c0c */ /* 0x000fe2000bfc6270 */
[----:B-1----:R-:W-:Y:S01]  /*22580*/  IMAD.WIDE R22, R21, 0x2, R24 ;  /* 0x0000000215167825 */ /* 0x002fe200078e0218 */
[----:B------:R1:W-:Y:S01]  /*22590*/  @P5 STG.E.U16 desc[UR28][R18.64], R20 ;  /* 0x0000001412005986 */ /* 0x0003e2000c10151c */
[----:B0-----:R-:W-:Y:S01]  /*225a0*/  ISETP.LT.AND P5, PT, R11, UR15, !P4 ;  /* 0x0000000f0b007c0c */ /* 0x001fe2000e7a1270 */
[----:B------:R-:W0:Y:S01]  /*225b0*/  LDCU UR15, c[0x0][0x398] ;  /* 0x00007300ff0f77ac */ /* 0x000e220008000800 */
[----:B------:R-:W-:-:S02]  /*225c0*/  VIADD R12, R26, 0x77 ;  /* 0x000000771a0c7836 */ /* 0x000fc40000000000 */
[----:B---3--:R-:W-:Y:S01]  /*225d0*/  IMAD.WIDE R4, R21, 0x2, R2 ;  /* 0x0000000215047825 */ /* 0x008fe200078e0202 */
[----:B------:R3:W-:Y:S01]  /*225e0*/  @P0 STG.E.U16 desc[UR28][R22.64], R13 ;  /* 0x0000000d16000986 */ /* 0x0007e2000c10151c */
[----:B-1----:R-:W-:Y:S02]  /*225f0*/  PRMT R19, R13, 0x7632, R19 ;  /* 0x000076320d137816 */ /* 0x002fe40000000013 */
[----:B------:R-:W-:Y:S01]  /*22600*/  VIADD R27, R21, UR13 ;  /* 0x0000000d151b7c36 */ /* 0x000fe20008000000 */
[----:B------:R-:W-:Y:S01]  /*22610*/  ISETP.LT.AND P4, PT, R28, UR20, !P4 ;  /* 0x000000141c007c0c */ /* 0x000fe2000e781270 */
[----:B------:R-:W-:Y:S01]  /*22620*/  VIADD R18, R26, 0x78 ;  /* 0x000000781a127836 */ /* 0x000fe20000000000 */
[----:B------:R-:W-:Y:S01]  /*22630*/  ISETP.GE.AND P0, PT, R12, UR39, PT ;  /* 0x000000270c007c0c */ /* 0x000fe2000bf06270 */
[----:B------:R1:W-:Y:S01]  /*22640*/  @P3 STG.E.U16 desc[UR28][R4.64], R19 ;  /* 0x0000001304003986 */ /* 0x0003e2000c10151c */
[----:B------:R-:W-:Y:S01]  /*22650*/  ISETP.LT.AND P3, PT, R11, UR14, !P2 ;  /* 0x0000000e0b007c0c */ /* 0x000fe2000d761270 */
[C---:B------:R-:W-:Y:S01]  /*22660*/  IMAD.WIDE R16, R27.reuse, 0x2, R24 ;  /* 0x000000021b107825 */ /* 0x040fe200078e0218 */
[----:B------:R-:W0:Y:S03]  /*22670*/  LDCU UR13, c[0x0][0x398] ;  /* 0x00007300ff0d77ac */ /* 0x000e260008000800 */
[C---:B---3--:R-:W-:Y:S01]  /*22680*/  IMAD.WIDE R12, R27.reuse, 0x2, R2 ;  /* 0x000000021b0c7825 */ /* 0x048fe200078e0202 */
[----:B------:R-:W3:Y:S03]  /*22690*/  LDCU UR20, c[0x0][0x398] ;  /* 0x00007300ff1477ac */ /* 0x000ee60008000800 */
[----:B------:R-:W-:Y:S01]  /*226a0*/  VIADD R27, R27, UR6 ;  /* 0x000000061b1b7c36 */ /* 0x000fe20008000000 */
[----:B------:R-:W-:Y:S01]  /*226b0*/  @P5 STG.E.U16 desc[UR28][R16.64], R6 ;  /* 0x0000000610005986 */ /* 0x000fe2000c10151c */
[----:B-1----:R-:W-:Y:S01]  /*226c0*/  PRMT R5, R6, 0x7632, R5 ;  /* 0x0000763206057816 */ /* 0x002fe20000000005 */
[----:B------:R-:W-:Y:S01]  /*226d0*/  VIADD R4, R26, 0x79 ;  /* 0x000000791a047836 */ /* 0x000fe20000000000 */
[----:B------:R-:W-:Y:S01]  /*226e0*/  ISETP.LT.AND P5, PT, R28, UR17, !P2 ;  /* 0x000000111c007c0c */ /* 0x000fe2000d7a1270 */
[----:B------:R-:W-:Y:S01]  /*226f0*/  IMAD.WIDE R20, R27, 0x2, R24 ;  /* 0x000000021b147825 */ /* 0x000fe200078e0218 */
[----:B------:R-:W-:Y:S01]  /*22700*/  ISETP.GE.AND P2, PT, R18, UR41, PT ;  /* 0x0000002912007c0c */ /* 0x000fe2000bf46270 */
[----:B------:R1:W-:Y:S01]  /*22710*/  @P4 STG.E.U16 desc[UR28][R12.64], R5 ;  /* 0x000000050c004986 */ /* 0x0003e2000c10151c */
[----:B------:R-:W0:Y:S03]  /*22720*/  LDCU UR14, c[0x0][0x398] ;  /* 0x00007300ff0e77ac */ /* 0x000e260008000800 */
[----:B------:R3:W-:Y:S01]  /*22730*/  @P3 STG.E.U16 desc[UR28][R20.64], R14 ;  /* 0x0000000e14003986 */ /* 0x0007e2000c10151c */
[----:B------:R-:W-:Y:S01]  /*22740*/  ISETP.LT.AND P3, PT, R11, UR16, !P6 ;  /* 0x000000100b007c0c */ /* 0x000fe2000f761270 */
[C---:B------:R-:W-:Y:S01]  /*22750*/  IMAD.WIDE R22, R27.reuse, 0x2, R2 ;  /* 0x000000021b167825 */ /* 0x040fe200078e0202 */
[----:B------:R-:W0:Y:S01]  /*22760*/  LDCU UR17, c[0x0][0x398] ;  /* 0x00007300ff1177ac */ /* 0x000e220008000800 */
[----:B------:R0:W4:Y:S01]  /*22770*/  LDS.128 R16, [R0+0x400] ;  /* 0x0004000000107984 */ /* 0x0001220000000c00 */
[----:B--2---:R-:W-:Y:S01]  /*22780*/  ISETP.LT.AND P6, PT, R28, UR18, !P6 ;  /* 0x000000121c007c0c */ /* 0x004fe2000f7c1270 */
[----:B------:R-:W-:Y:S01]  /*22790*/  VIADD R27, R27, UR5 ;  /* 0x000000051b1b7c36 */ /* 0x000fe20008000000 */
[----:B------:R-:W2:Y:S01]  /*227a0*/  LDCU UR6, c[0x0][0x3b8] ;  /* 0x00007700ff0677ac */ /* 0x000ea20008000800 */
[----:B-1----:R-:W-:-:S02]  /*227b0*/  PRMT R13, R14, 0x7632, R13 ;  /* 0x000076320e0d7816 */ /* 0x002fc4000000000d */
[----:B------:R-:W-:Y:S01]  /*227c0*/  ISETP.GE.AND P4, PT, R4, UR43, PT ;  /* 0x0000002b04007c0c */ /* 0x000fe2000bf86270 */
[----:B------:R-:W-:Y:S01]  /*227d0*/  IMAD.WIDE R4, R27, 0x2, R24 ;  /* 0x000000021b047825 */ /* 0x000fe200078e0218 */
[----:B---3--:R-:W-:Y:S01]  /*227e0*/  PRMT R14, R7, 0x7632, R14 ;  /* 0x00007632070e7816 */ /* 0x008fe2000000000e */
[----:B------:R1:W-:Y:S01]  /*227f0*/  @P5 STG.E.U16 desc[UR28][R22.64], R13 ;  /* 0x0000000d16005986 */ /* 0x0003e2000c10151c */
[----:B------:R-:W-:Y:S01]  /*22800*/  ISETP.LT.AND P5, PT, R11, UR22, !P0 ;  /* 0x000000160b007c0c */ /* 0x000fe2000c7a1270 */
[----:B------:R-:W-:Y:S01]  /*22810*/  VIADD R21, R27, UR7 ;  /* 0x000000071b157c36 */ /* 0x000fe20008000000 */
[----:B------:R-:W-:Y:S01]  /*22820*/  ISETP.LT.AND P0, PT, R28, UR19, !P0 ;  /* 0x000000131c007c0c */ /* 0x000fe2000c701270 */
[----:B------:R3:W-:Y:S01]  /*22830*/  @P3 STG.E.U16 desc[UR28][R4.64], R7 ;  /* 0x0000000704003986 */ /* 0x0007e2000c10151c */
[C---:B------:R-:W-:Y:S01]  /*22840*/  VIADD R6, R26.reuse, 0x7a ;  /* 0x0000007a1a067836 */ /* 0x040fe20000000000 */
[----:B------:R-:W-:Y:S01]  /*22850*/  PRMT R20, R15, 0x7632, R20 ;  /* 0x000076320f147816 */ /* 0x000fe20000000014 */
[----:B------:R-:W2:Y:S01]  /*22860*/  LDCU UR16, c[0x0][0x398] ;  /* 0x00007300ff1077ac */ /* 0x000ea20008000800 */
[----:B0-----:R-:W-:Y:S01]  /*22870*/  VIADD R0, R26, 0x7b ;  /* 0x0000007b1a007836 */ /* 0x001fe20000000000 */
[----:B------:R-:W0:Y:S01]  /*22880*/  LDCU UR5, c[0x0][0x3b8] ;  /* 0x00007700ff0577ac */ /* 0x000e220008000800 */
[----:B-1----:R-:W-:Y:S01]  /*22890*/  IMAD.WIDE R12, R27, 0x2, R2 ;  /* 0x000000021b0c7825 */ /* 0x002fe200078e0202 */
[----:B------:R-:W1:Y:S04]  /*228a0*/  LDCU UR19, c[0x0][0x398] ;  /* 0x00007300ff1377ac */ /* 0x000e680008000800 */
[----:B------:R0:W-:Y:S01]  /*228b0*/  @P6 STG.E.U16 desc[UR28][R12.64], R14 ;  /* 0x0000000e0c006986 */ /* 0x0001e2000c10151c */
[----:B------:R-:W-:Y:S01]  /*228c0*/  ISETP.LT.AND P6, PT, R11, UR23, !P2 ;  /* 0x000000170b007c0c */ /* 0x000fe2000d7c1270 */
[----:B------:R-:W1:Y:S01]  /*228d0*/  LDCU UR18, c[0x0][0x398] ;  /* 0x00007300ff1277ac */ /* 0x000e620008000800 */
[----:B------:R-:W-:Y:S01]  /*228e0*/  ISETP.LT.AND P2, PT, R28, UR24, !P2 ;  /* 0x000000181c007c0c */ /* 0x000fe2000d741270 */
[C---:B------:R-:W-:Y:S01]  /*228f0*/  VIADD R27, R21.reuse, UR4 ;  /* 0x00000004151b7c36 */ /* 0x040fe20008000000 */
[----:B------:R-:W-:Y:S01]  /*22900*/  ISETP.GE.AND P3, PT, R6, UR45, PT ;  /* 0x0000002d06007c0c */ /* 0x000fe2000bf66270 */
[C---:B------:R-:W-:Y:S01]  /*22910*/  IMAD.WIDE R22, R21.reuse, 0x2, R24 ;  /* 0x0000000215167825 */ /* 0x040fe200078e0218 */
[----:B------:R-:W1:Y:S03]  /*22920*/  LDCU UR4, c[0x0][0x3b8] ;  /* 0x00007700ff0477ac */ /* 0x000e660008000800 */
[----:B---3--:R-:W-:Y:S01]  /*22930*/  IMAD.WIDE R4, R21, 0x2, R2 ;  /* 0x0000000215047825 */ /* 0x008fe200078e0202 */
[----:B------:R-:W3:Y:S01]  /*22940*/  LDCU UR7, c[0x0][0x3b8] ;  /* 0x00007700ff0777ac */ /* 0x000ee20008000800 */
[----:B0-----:R-:W-:-:S02]  /*22950*/  PRMT R14, R8, 0x7632, R14 ;  /* 0x00007632080e7816 */ /* 0x001fc4000000000e */
[C---:B------:R-:W-:Y:S01]  /*22960*/  IMAD.WIDE R6, R27.reuse, 0x2, R24 ;  /* 0x000000021b067825 */ /* 0x040fe200078e0218 */
[----:B------:R4:W-:Y:S03]  /*22970*/  @P5 STG.E.U16 desc[UR28][R22.64], R15 ;  /* 0x0000000f16005986 */ /* 0x0009e6000c10151c */
[----:B------:R-:W-:Y:S01]  /*22980*/  IMAD.WIDE R12, R27, 0x2, R2 ;  /* 0x000000021b0c7825 */ /* 0x000fe200078e0202 */
[----:B------:R-:W-:Y:S04]  /*22990*/  @P0 STG.E.U16 desc[UR28][R4.64], R20 ;  /* 0x0000001404000986 */ /* 0x000fe8000c10151c */
[----:B------:R0:W-:Y:S04]  /*229a0*/  @P6 STG.E.U16 desc[UR28][R6.64], R8 ;  /* 0x0000000806006986 */ /* 0x0001e8000c10151c */
[----:B------:R1:W-:Y:S01]  /*229b0*/  @P2 STG.E.U16 desc[UR28][R12.64], R14 ;  /* 0x0000000e0c002986 */ /* 0x0003e2000c10151c */
[----:B------:R-:W-:-:S02]  /*229c0*/  ISETP.LT.AND P2, PT, R11, UR11, !P4 ;  /* 0x0000000b0b007c0c */ /* 0x000fc4000e741270 */
[----:B------:R-:W-:Y:S01]  /*229d0*/  ISETP.LT.AND P4, PT, R28, UR15, !P4 ;  /* 0x0000000f1c007c0c */ /* 0x000fe2000e781270 */
[----:B------:R-:W-:Y:S01]  /*229e0*/  VIADD R27, R27, UR8 ;  /* 0x000000081b1b7c36 */ /* 0x000fe20008000000 */
[----:B------:R-:W-:Y:S01]  /*229f0*/  ISETP.LT.AND P6, PT, R11, UR13, !P3 ;  /* 0x0000000d0b007c0c */ /* 0x000fe2000dfc1270 */
[----:B------:R-:W2:Y:S01]  /*22a00*/  LDCU UR8, c[0x0][0x398] ;  /* 0x00007300ff0877ac */ /* 0x000ea20008000800 */
[----:B------:R-:W-:Y:S01]  /*22a10*/  ISETP.GE.AND P5, PT, R0, UR47, PT ;  /* 0x0000002f00007c0c */ /* 0x000fe2000bfa6270 */
[C---:B----4-:R-:W-:Y:S01]  /*22a20*/  VIADD R15, R27.reuse, UR10 ;  /* 0x0000000a1b0f7c36 */ /* 0x050fe20008000000 */
[----:B0-----:R-:W-:Y:S01]  /*22a30*/  PRMT R8, R16, 0x7632, R8 ;  /* 0x0000763210087816 */ /* 0x001fe20000000008 */
[----:B------:R-:W-:Y:S02]  /*22a40*/  VIADD R0, R26, 0x7c ;  /* 0x0000007c1a007836 */ /* 0x000fe40000000000 */
[----:B------:R-:W-:-:S04]  /*22a50*/  IMAD.WIDE R4, R27, 0x2, R24 ;  /* 0x000000021b047825 */ /* 0x000fc800078e0218 */
[----:B------:R-:W-:Y:S01]  /*22a60*/  IMAD.WIDE R6, R27, 0x2, R2 ;  /* 0x000000021b067825 */ /* 0x000fe200078e0202 */
[----:B------:R-:W-:Y:S01]  /*22a70*/  ISETP.GE.AND P0, PT, R0, UR49, PT ;  /* 0x0000003100007c0c */ /* 0x000fe2000bf06270 */
[----:B------:R0:W-:Y:S01]  /*22a80*/  @P2 STG.E.U16 desc[UR28][R4.64], R16 ;  /* 0x0000001004002986 */ /* 0x0001e2000c10151c */
[----:B------:R-:W-:Y:S01]  /*22a90*/  ISETP.LT.AND P3, PT, R28, UR20, !P3 ;  /* 0x000000141c007c0c */ /* 0x000fe2000df61270 */
[----:B-1----:R-:W-:Y:S01]  /*22aa0*/  IMAD.WIDE R12, R15, 0x2, R24 ;  /* 0x000000020f0c7825 */ /* 0x002fe200078e0218 */
[----:B------:R-:W-:Y:S01]  /*22ab0*/  PRMT R14, R9, 0x7632, R14 ;  /* 0x00007632090e7816 */ /* 0x000fe2000000000e */
[----:B------:R1:W-:Y:S01]  /*22ac0*/  @P4 STG.E.U16 desc[UR28][R6.64], R8 ;  /* 0x0000000806004986 */ /* 0x0003e2000c10151c */
[----:B------:R-:W-:Y:S01]  /*22ad0*/  ISETP.LT.AND P4, PT, R11, UR14, !P5 ;  /* 0x0000000e0b007c0c */ /* 0x000fe2000ef81270 */
[----:B------:R-:W-:Y:S01]  /*22ae0*/  VIADD R0, R26, 0x7d ;  /* 0x0000007d1a007836 */ /* 0x000fe20000000000 */
[----:B------:R-:W-:Y:S01]  /*22af0*/  ISETP.LT.AND P5, PT, R28, UR17, !P5 ;  /* 0x000000111c007c0c */ /* 0x000fe2000efa1270 */
[----:B------:R4:W-:Y:S01]  /*22b00*/  @P6 STG.E.U16 desc[UR28][R12.64], R9 ;  /* 0x000000090c006986 */ /* 0x0009e2000c10151c */
[----:B--2---:R-:W-:Y:S01]  /*22b10*/  VIADD R21, R15, UR6 ;  /* 0x000000060f157c36 */ /* 0x004fe20008000000 */
[----:B------:R-:W-:Y:S01]  /*22b20*/  ISETP.LT.AND P6, PT, R11, UR16, !P0 ;  /* 0x000000100b007c0c */ /* 0x000fe2000c7c1270 */
[----:B------:R-:W2:Y:S01]  /*22b30*/  LDCU UR10, c[0x0][0x398] ;  /* 0x00007300ff0a77ac */ /* 0x000ea20008000800 */
[----:B------:R-:W-:Y:S01]  /*22b40*/  ISETP.GE.AND P2, PT, R0, UR51, PT ;  /* 0x0000003300007c0c */ /* 0x000fe2000bf46270 */
[----:B------:R-:W-:-:S02]  /*22b50*/  VIADD R23, R21, UR5 ;  /* 0x0000000515177c36 */ /* 0x000fc40008000000 */
[----:B0-----:R-:W-:Y:S01]  /*22b60*/  IMAD.WIDE R4, R15, 0x2, R2 ;  /* 0x000000020f047825 */ /* 0x001fe200078e0202 */
[----:B------:R-:W-:Y:S01]  /*22b70*/  PRMT R16, R17, 0x7632, R16 ;  /* 0x0000763211107816 */ /* 0x000fe20000000010 */
[----:B------:R-:W0:Y:S02]  /*22b80*/  LDCU UR6, c[0x0][0x3b8] ;  /* 0x00007700ff0677ac */ /* 0x000e240008000800 */
[----:B------:R-:W-:Y:S02]  /*22b90*/  VIADD R0, R26, 0x7e ;  /* 0x0000007e1a007836 */ /* 0x000fe40000000000 */
[C---:B-1----:R-:W-:Y:S01]  /*22ba0*/  IMAD.WIDE R6, R21.reuse, 0x2, R24 ;  /* 0x0000000215067825 */ /* 0x042fe200078e0218 */
[----:B------:R-:W-:Y:S03]  /*22bb0*/  @P3 STG.E.U16 desc[UR28][R4.64], R14 ;  /* 0x0000000e04003986 */ /* 0x000fe6000c10151c */
[----:B----4-:R-:W-:Y:S01]  /*22bc0*/  IMAD.WIDE R8, R21, 0x2, R2 ;  /* 0x0000000215087825 */ /* 0x010fe200078e0202 */
[----:B------:R-:W-:-:S03]  /*22bd0*/  ISETP.GE.AND P3, PT, R0, UR53, PT ;  /* 0x0000003500007c0c */ /* 0x000fc6000bf66270 */
[----:B------:R-:W-:Y:S01]  /*22be0*/  IMAD.WIDE R12, R23, 0x2, R24 ;  /* 0x00000002170c7825 */ /* 0x000fe200078e0218 */
[----:B------:R3:W-:Y:S01]  /*22bf0*/  @P4 STG.E.U16 desc[UR28][R6.64], R17 ;  /* 0x0000001106004986 */ /* 0x0007e2000c10151c */
[----:B------:R-:W-:-:S03]  /*22c00*/  ISETP.LT.AND P4, PT, R11, UR12, !P1 ;  /* 0x0000000c0b007c0c */ /* 0x000fc6000cf81270 */
[----:B------:R-:W-:Y:S01]  /*22c10*/  @P5 STG.E.U16 desc[UR28][R8.64], R16 ;  /* 0x0000001008005986 */ /* 0x000fe2000c10151c */
[----:B------:R-:W-:-:S03]  /*22c20*/  ISETP.LT.AND P5, PT, R11, UR8, !P3 ;  /* 0x000000080b007c0c */ /* 0x000fc6000dfa1270 */
[----:B------:R1:W-:Y:S01]  /*22c30*/  @P6 STG.E.U16 desc[UR28][R12.64], R10 ;  /* 0x0000000a0c006986 */ /* 0x0003e2000c10151c */
[----:B------:R-:W-:-:S03]  /*22c40*/  ISETP.LT.AND P6, PT, R11, UR19, !P2 ;  /* 0x000000130b007c0c */ /* 0x000fc6000d7c1270 */
[----:B------:R-:W4:Y:S01]  /*22c50*/  LDL.LU R11, [R1+0x9a0] ;  /* 0x0009a000010b7983 */ /* 0x000f220000300800 */
[C---:B------:R-:W-:Y:S01]  /*22c60*/  ISETP.LT.AND P0, PT, R28.reuse, UR18, !P0 ;  /* 0x000000121c007c0c */ /* 0x040fe2000c701270 */
[----:B------:R-:W-:Y:S01]  /*22c70*/  VIADD R15, R23, UR4 ;  /* 0x00000004170f7c36 */ /* 0x000fe20008000000 */
[C---:B------:R-:W-:Y:S02]  /*22c80*/  ISETP.LT.AND P2, PT, R28.reuse, UR21, !P2 ;  /* 0x000000151c007c0c */ /* 0x040fe4000d741270 */
[C---:B--2---:R-:W-:Y:S01]  /*22c90*/  ISETP.LT.AND P3, PT, R28.reuse, UR10, !P3 ;  /* 0x0000000a1c007c0c */ /* 0x044fe2000df61270 */
[----:B---3--:R-:W-:Y:S01]  /*22ca0*/  VIADD R17, R15, UR7 ;  /* 0x000000070f117c36 */ /* 0x008fe20008000000 */
[----:B------:R-:W-:Y:S01]  /*22cb0*/  ISETP.LT.AND P1, PT, R28, UR9, !P1 ;  /* 0x000000091c007c0c */ /* 0x000fe2000cf21270 */
[----:B------:R-:W-:Y:S01]  /*22cc0*/  IMAD.WIDE R4, R23, 0x2, R2 ;  /* 0x0000000217047825 */ /* 0x000fe200078e0202 */
[----:B------:R-:W-:Y:S02]  /*22cd0*/  PRMT R0, R10, 0x7632, R0 ;  /* 0x000076320a007816 */ /* 0x000fe40000000000 */
[----:B-1----:R-:W-:Y:S01]  /*22ce0*/  PRMT R10, R18, 0x7632, R10 ;  /* 0x00007632120a7816 */ /* 0x002fe2000000000a */
[----:B0-----:R-:W-:-:S02]  /*22cf0*/  VIADD R21, R17, UR6 ;  /* 0x0000000611157c36 */ /* 0x001fc40008000000 */
[C---:B------:R-:W-:Y:S01]  /*22d00*/  IMAD.WIDE R6, R15.reuse, 0x2, R24 ;  /* 0x000000020f067825 */ /* 0x040fe200078e0218 */
[----:B------:R0:W-:Y:S03]  /*22d10*/  @P0 STG.E.U16 desc[UR28][R4.64], R0 ;  /* 0x0000000004000986 */ /* 0x0001e6000c10151c */
[----:B------:R-:W-:Y:S01]  /*22d20*/  IMAD.WIDE R8, R15, 0x2, R2 ;  /* 0x000000020f087825 */ /* 0x000fe200078e0202 */
[----:B------:R0:W-:Y:S03]  /*22d30*/  @P6 STG.E.U16 desc[UR28][R6.64], R18 ;  /* 0x0000001206006986 */ /* 0x0001e6000c10151c */
[C---:B------:R-:W-:Y:S01]  /*22d40*/  IMAD.WIDE R12, R17.reuse, 0x2, R24 ;  /* 0x00000002110c7825 */ /* 0x040fe200078e0218 */
[----:B------:R0:W-:Y:S03]  /*22d50*/  @P2 STG.E.U16 desc[UR28][R8.64], R10 ;  /* 0x0000000a08002986 */ /* 0x0001e6000c10151c */
[----:B------:R-:W-:-:S04]  /*22d60*/  IMAD.WIDE R14, R17, 0x2, R2 ;  /* 0x00000002110e7825 */ /* 0x000fc800078e0202 */
[----:B------:R-:W-:-:S04]  /*22d70*/  IMAD.WIDE R24, R21, 0x2, R24 ;  /* 0x0000000215187825 */ /* 0x000fc800078e0218 */
[----:B------:R-:W-:Y:S01]  /*22d80*/  IMAD.WIDE R2, R21, 0x2, R2 ;  /* 0x0000000215027825 */ /* 0x000fe200078e0202 */
[----:B----4-:R-:W-:Y:S01]  /*22d90*/  PRMT R16, R11, 0x7632, R16 ;  /* 0x000076320b107816 */ /* 0x010fe20000000010 */
[----:B------:R0:W-:Y:S04]  /*22da0*/  @P5 STG.E.U16 desc[UR28][R12.64], R11 ;  /* 0x0000000b0c005986 */ /* 0x0001e8000c10151c */
[----:B------:R0:W-:Y:S04]  /*22db0*/  @P3 STG.E.U16 desc[UR28][R14.64], R16 ;  /* 0x000000100e003986 */ /* 0x0001e8000c10151c */
[----:B------:R0:W-:Y:S01]  /*22dc0*/  @P4 STG.E.U16 desc[UR28][R24.64], R19 ;  /* 0x0000001318004986 */ /* 0x0001e2000c10151c */
[----:B------:R-:W-:Y:S05]  /*22dd0*/  @!P1 EXIT ;  /* 0x000000000000994d */ /* 0x000fea0003800000 */
[----:B0-----:R-:W-:-:S05]  /*22de0*/  PRMT R19, R19, 0x7632, R19 ;  /* 0x0000763213137816 */ /* 0x001fca0000000013 */
[----:B------:R-:W-:Y:S01]  /*22df0*/  STG.E.U16 desc[UR28][R2.64], R19 ;  /* 0x0000001302007986 */ /* 0x000fe2000c10151c */
[----:B------:R-:W-:Y:S05]  /*22e00*/  EXIT ;  /* 0x000000000000794d */ /* 0x000fea0003800000 */
.L_x_2:
[----:B------:R-:W-:-:S00]  /*22e10*/  BRA `(.L_x_2) ;  /* 0xfffffffc00fc7947 */ /* 0x000fc0000383ffff */
[----:B------:R-:W-:-:S00]  /*22e20*/  NOP ;  /* 0x0000000000007918 */ /* 0x000fc00000000000 */
        /* <DEDUP_REMOVED lines=13> */
.L_x_3:


//--------------------- .nv.shared.matmul_kernel  --------------------------
	.section	.nv.shared.matmul_kernel,"aw",@nobits
	.sectionflags	@""
	.align	16
	.zero		1024


//--------------------- .nv.shared.reserved.0     --------------------------
	.section	.nv.shared.reserved.0,"aw",@nobits
	.weak		__nv_reservedSMEM_offset_0_alias
	.size		__nv_reservedSMEM_offset_0_alias, 0, 64
	.other		__nv_reservedSMEM_offset_0_alias,@"STO_CUDA_RESERVED_SHARED STV_DEFAULT"
__nv_reservedSMEM_offset_0_alias:
	.zero		0
	.zero		64


//--------------------- .nv.constant0.matmul_kernel --------------------------
	.section	.nv.constant0.matmul_kernel,"a",@progbits
	.sectionflags	@""
	.align	4
.nv.constant0.matmul_kernel:
	.zero		976


//--------------------- SYMBOLS --------------------------

	.type		.nv.reservedSmem.offset0,@object
	.size		.nv.reservedSmem.offset0,0x4
	.type		.nv.reservedSmem.cap,@object
	.size		.nv.reservedSmem.cap,0x4
